// Copyright (c) 2024, Jay Shah, Ganesh Bikshandi, Ying Zhang, Vijay Thakkar, Pradeep Ramani, Tri Dao.
// Splitting the different template instantiations to different files to speed up compilation.
// This file is auto-generated. See "generate_kernels.py"

#include "flash_bwd_hdim256_bf16_sm90.cu"
#include "flash_bwd_hdim256_bf16_softcap_sm90.cu"

// ===== COMPILED SASS (sm_90a) =====

	.target	sm_90a

	.elftype	@"ET_EXEC"


//--------------------- .note.nv.tkinfo           --------------------------
	.section	.note.nv.tkinfo,"",@"SHT_NOTE"
	.sectionflags	@"SHF_NOTE_NV_TKINFO"
	.tkinfo
        /*0018*/ 	.word	0x00000002
        /*0030*/ 	.string	""
        /*0030*/ 	.string	"ptxas"
        /*0030*/ 	.string	"Cuda compilation tools, release 13.0, V13.0.88"
        /*0030*/ 	.string	"Build cuda_13.0.r13.0/compiler.36424714_0"
        /*0030*/ 	.string	"-arch sm_90a -m 64 "



//--------------------- .note.nv.cuinfo           --------------------------
	.section	.note.nv.cuinfo,"",@"SHT_NOTE"
	.sectionflags	@"SHF_NOTE_NV_CUINFO"
        /*0018*/ 	.short	0x0002
        /*001a*/ 	.short	0x005a
        /*001c*/ 	.short	0x0082
	.zero		2


//--------------------- .nv.info                  --------------------------
	.section	.nv.info,"",@"SHT_CUDA_INFO"
	.align	4


	//----- nvinfo : EIATTR_REGCOUNT
	.align		4
        /*0000*/ 	.byte	0x04, 0x2f
        /*0002*/ 	.short	(.L_16 - .L_15)
	.align		4
.L_15:
        /*0004*/ 	.word	index@(_ZN7cutlass13device_kernelIN5flash22FlashAttnBwdPreprocessIN4cute5tupleIJNS3_1CILi64EEENS5_ILi256EEEEEENS_10bfloat16_tEfNS_4arch4Sm90ELb1ELb1EEEEEvNT_6ParamsE)
        /*0008*/ 	.word	0x0000007a


	//----- nvinfo : EIATTR_FRAME_SIZE
	.align		4
.L_16:
        /*000c*/ 	.byte	0x04, 0x11
        /*000e*/ 	.short	(.L_18 - .L_17)
	.align		4
.L_17:
        /*0010*/ 	.word	index@(_ZN7cutlass13device_kernelIN5flash22FlashAttnBwdPreprocessIN4cute5tupleIJNS3_1CILi64EEENS5_ILi256EEEEEENS_10bfloat16_tEfNS_4arch4Sm90ELb1ELb1EEEEEvNT_6ParamsE)
        /*0014*/ 	.word	0x00000000


	//----- nvinfo : EIATTR_REGCOUNT
	.align		4
.L_18:
        /*0018*/ 	.byte	0x04, 0x2f
        /*001a*/ 	.short	(.L_20 - .L_19)
	.align		4
.L_19:
        /*001c*/ 	.word	index@(_ZN7cutlass13device_kernelIN5flash11enable_sm90INS1_16FlashAttnBwdSm90INS1_25CollectiveMainloopBwdSm90ILi2ELi1ELi1EN4cute5tupleIJNS5_1CILi1EEES8_S8_EEENS6_IJNS7_ILi64EEENS7_ILi80EEENS7_ILi256EEEEEENS_10bfloat16_tEfNS_4arch4Sm90ELb1ELb0ELb0ELb1ELb0ELb0ELb1ELb1ELi2ELi1ELi1ELi1ELb0EEENS1_24CollectiveEpilogueBwdGQAISD_fSG_Li256ELb1ELb0EEENS1_25SingleTileBwdLPTSchedulerILb1ELi80ELb0EEEEEEEEEvNT_6ParamsE)
        /*0020*/ 	.word	0x000000a8


	//----- nvinfo : EIATTR_FRAME_SIZE
	.align		4
.L_20:
        /*0024*/ 	.byte	0x04, 0x11
        /*0026*/ 	.short	(.L_22 - .L_21)
	.align		4
.L_21:
        /*0028*/ 	.word	index@(_ZN7cutlass13device_kernelIN5flash11enable_sm90INS1_16FlashAttnBwdSm90INS1_25CollectiveMainloopBwdSm90ILi2ELi1ELi1EN4cute5tupleIJNS5_1CILi1EEES8_S8_EEENS6_IJNS7_ILi64EEENS7_ILi80EEENS7_ILi256EEEEEENS_10bfloat16_tEfNS_4arch4Sm90ELb1ELb0ELb0ELb1ELb0ELb0ELb1ELb1ELi2ELi1ELi1ELi1ELb0EEENS1_24CollectiveEpilogueBwdGQAISD_fSG_Li256ELb1ELb0EEENS1_25SingleTileBwdLPTSchedulerILb1ELi80ELb0EEEEEEEEEvNT_6ParamsE)
        /*002c*/ 	.word	0x00000008


	//----- nvinfo : EIATTR_REGCOUNT
	.align		4
.L_22:
        /*0030*/ 	.byte	0x04, 0x2f
        /*0032*/ 	.short	(.L_24 - .L_23)
	.align		4
.L_23:
        /*0034*/ 	.word	index@(_ZN7cutlass13device_kernelIN5flash32FlashAttnBwdPostprocessConvertdQIN4cute5tupleIJNS3_1CILi64EEENS5_ILi256EEEEEENS_10bfloat16_tEfNS_4arch4Sm90ELi256ENS3_8TiledMMAINS3_8MMA_AtomIJNS3_4SM904GMMA27MMA_64x64x16_F32BF16BF16_SSILNSF_5MajorE1ELSH_0ELNSF_7ScaleInE1ELSI_1EEEEEENS3_6LayoutINS4_IJNS5_ILi2EEENS5_ILi1EEESN_EEENS4_IJSN_NS5_ILi0EEESP_EEEEENS4_IJNS3_10UnderscoreESS_SS_EEEEELb1EEEEEvNT_6ParamsE)
        /*0038*/ 	.word	0x00000059


	//----- nvinfo : EIATTR_FRAME_SIZE
	.align		4
.L_24:
        /*003c*/ 	.byte	0x04, 0x11
        /*003e*/ 	.short	(.L_26 - .L_25)
	.align		4
.L_25:
        /*0040*/ 	.word	index@(_ZN7cutlass13device_kernelIN5flash32FlashAttnBwdPostprocessConvertdQIN4cute5tupleIJNS3_1CILi64EEENS5_ILi256EEEEEENS_10bfloat16_tEfNS_4arch4Sm90ELi256ENS3_8TiledMMAINS3_8MMA_AtomIJNS3_4SM904GMMA27MMA_64x64x16_F32BF16BF16_SSILNSF_5MajorE1ELSH_0ELNSF_7ScaleInE1ELSI_1EEEEEENS3_6LayoutINS4_IJNS5_ILi2EEENS5_ILi1EEESN_EEENS4_IJSN_NS5_ILi0EEESP_EEEEENS4_IJNS3_10UnderscoreESS_SS_EEEEELb1EEEEEvNT_6ParamsE)
        /*0044*/ 	.word	0x00000000


	//----- nvinfo : EIATTR_REGCOUNT
	.align		4
.L_26:
        /*0048*/ 	.byte	0x04, 0x2f
        /*004a*/ 	.short	(.L_28 - .L_27)
	.align		4
.L_27:
        /*004c*/ 	.word	index@(_ZN7cutlass13device_kernelIN5flash32FlashAttnBwdPostprocessConvertdQIN4cute5tupleIJNS3_1CILi80EEENS5_ILi256EEEEEENS_10bfloat16_tEfNS_4arch4Sm90ELi256ENS3_8TiledMMAINS3_8MMA_AtomIJNS3_4SM904GMMA27MMA_64x16x16_F32BF16BF16_SSILNSF_5MajorE1ELSH_1ELNSF_7ScaleInE1ELSI_1EEEEEENS3_6LayoutINS4_IJNS5_ILi2EEENS5_ILi1EEESN_EEENS4_IJSN_NS5_ILi0EEESP_EEEEENS4_IJNS3_10UnderscoreESS_SS_EEEEELb1EEEEEvNT_6ParamsE)
        /*0050*/ 	.word	0x0000006d


	//----- nvinfo : EIATTR_FRAME_SIZE
	.align		4
.L_28:
        /*0054*/ 	.byte	0x04, 0x11
        /*0056*/ 	.short	(.L_30 - .L_29)
	.align		4
.L_29:
        /*0058*/ 	.word	index@(_ZN7cutlass13device_kernelIN5flash32FlashAttnBwdPostprocessConvertdQIN4cute5tupleIJNS3_1CILi80EEENS5_ILi256EEEEEENS_10bfloat16_tEfNS_4arch4Sm90ELi256ENS3_8TiledMMAINS3_8MMA_AtomIJNS3_4SM904GMMA27MMA_64x16x16_F32BF16BF16_SSILNSF_5MajorE1ELSH_1ELNSF_7ScaleInE1ELSI_1EEEEEENS3_6LayoutINS4_IJNS5_ILi2EEENS5_ILi1EEESN_EEENS4_IJSN_NS5_ILi0EEESP_EEEEENS4_IJNS3_10UnderscoreESS_SS_EEEEELb1EEEEEvNT_6ParamsE)
        /*005c*/ 	.word	0x00000000


	//----- nvinfo : EIATTR_REGCOUNT
	.align		4
.L_30:
        /*0060*/ 	.byte	0x04, 0x2f
        /*0062*/ 	.short	(.L_32 - .L_31)
	.align		4
.L_31:
        /*0064*/ 	.word	index@(_ZN7cutlass13device_kernelIN5flash11enable_sm90INS1_16FlashAttnBwdSm90INS1_25CollectiveMainloopBwdSm90ILi2ELi1ELi1EN4cute5tupleIJNS5_1CILi1EEES8_S8_EEENS6_IJNS7_ILi64EEENS7_ILi80EEENS7_ILi256EEEEEENS_10bfloat16_tEfNS_4arch4Sm90ELb1ELb0ELb0ELb1ELb0ELb0ELb1ELb1ELi2ELi1ELi1ELi1ELb0EEENS1_21CollectiveEpilogueBwdISD_SE_SG_Li256ELb1ELb1ELi2EEENS1_25SingleTileBwdLPTSchedulerILb1ELi80ELb0EEEEEEEEEvNT_6ParamsE)
        /*0068*/ 	.word	0x000000a8


	//----- nvinfo : EIATTR_FRAME_SIZE
	.align		4
.L_32:
        /*006c*/ 	.byte	0x04, 0x11
        /*006e*/ 	.short	(.L_34 - .L_33)
	.align		4
.L_33:
        /*0070*/ 	.word	index@(_ZN7cutlass13device_kernelIN5flash11enable_sm90INS1_16FlashAttnBwdSm90INS1_25CollectiveMainloopBwdSm90ILi2ELi1ELi1EN4cute5tupleIJNS5_1CILi1EEES8_S8_EEENS6_IJNS7_ILi64EEENS7_ILi80EEENS7_ILi256EEEEEENS_10bfloat16_tEfNS_4arch4Sm90ELb1ELb0ELb0ELb1ELb0ELb0ELb1ELb1ELi2ELi1ELi1ELi1ELb0EEENS1_21CollectiveEpilogueBwdISD_SE_SG_Li256ELb1ELb1ELi2EEENS1_25SingleTileBwdLPTSchedulerILb1ELi80ELb0EEEEEEEEEvNT_6ParamsE)
        /*0074*/ 	.word	0x00000010


	//----- nvinfo : EIATTR_REGCOUNT
	.align		4
.L_34:
        /*0078*/ 	.byte	0x04, 0x2f
        /*007a*/ 	.short	(.L_36 - .L_35)
	.align		4
.L_35:
        /*007c*/ 	.word	index@(_ZN7cutlass13device_kernelIN5flash22FlashAttnBwdPreprocessIN4cute5tupleIJNS3_1CILi64EEENS5_ILi256EEEEEENS_10bfloat16_tEfNS_4arch4Sm90ELb1ELb0EEEEEvNT_6ParamsE)
        /*0080*/ 	.word	0x0000007c


	//----- nvinfo : EIATTR_FRAME_SIZE
	.align		4
.L_36:
        /*0084*/ 	.byte	0x04, 0x11
        /*0086*/ 	.short	(.L_38 - .L_37)
	.align		4
.L_37:
        /*0088*/ 	.word	index@(_ZN7cutlass13device_kernelIN5flash22FlashAttnBwdPreprocessIN4cute5tupleIJNS3_1CILi64EEENS5_ILi256EEEEEENS_10bfloat16_tEfNS_4arch4Sm90ELb1ELb0EEEEEvNT_6ParamsE)
        /*008c*/ 	.word	0x00000000


	//----- nvinfo : EIATTR_REGCOUNT
	.align		4
.L_38:
        /*0090*/ 	.byte	0x04, 0x2f
        /*0092*/ 	.short	(.L_40 - .L_39)
	.align		4
.L_39:
        /*0094*/ 	.word	index@(_ZN7cutlass13device_kernelIN5flash11enable_sm90INS1_16FlashAttnBwdSm90INS1_25CollectiveMainloopBwdSm90ILi2ELi1ELi1EN4cute5tupleIJNS5_1CILi1EEES8_S8_EEENS6_IJNS7_ILi64EEENS7_ILi80EEENS7_ILi256EEEEEENS_10bfloat16_tEfNS_4arch4Sm90ELb1ELb0ELb0ELb0ELb0ELb0ELb1ELb1ELi2ELi1ELi1ELi1ELb0EEENS1_24CollectiveEpilogueBwdGQAISD_fSG_Li256ELb0ELb0EEENS1_25SingleTileBwdLPTSchedulerILb0ELi80ELb0EEEEEEEEEvNT_6ParamsE)
        /*0098*/ 	.word	0x000000a8


	//----- nvinfo : EIATTR_FRAME_SIZE
	.align		4
.L_40:
        /*009c*/ 	.byte	0x04, 0x11
        /*009e*/ 	.short	(.L_42 - .L_41)
	.align		4
.L_41:
        /*00a0*/ 	.word	index@(_ZN7cutlass13device_kernelIN5flash11enable_sm90INS1_16FlashAttnBwdSm90INS1_25CollectiveMainloopBwdSm90ILi2ELi1ELi1EN4cute5tupleIJNS5_1CILi1EEES8_S8_EEENS6_IJNS7_ILi64EEENS7_ILi80EEENS7_ILi256EEEEEENS_10bfloat16_tEfNS_4arch4Sm90ELb1ELb0ELb0ELb0ELb0ELb0ELb1ELb1ELi2ELi1ELi1ELi1ELb0EEENS1_24CollectiveEpilogueBwdGQAISD_fSG_Li256ELb0ELb0EEENS1_25SingleTileBwdLPTSchedulerILb0ELi80ELb0EEEEEEEEEvNT_6ParamsE)
        /*00a4*/ 	.word	0x00000010


	//----- nvinfo : EIATTR_REGCOUNT
	.align		4
.L_42:
        /*00a8*/ 	.byte	0x04, 0x2f
        /*00aa*/ 	.short	(.L_44 - .L_43)
	.align		4
.L_43:
        /*00ac*/ 	.word	index@(_ZN7cutlass13device_kernelIN5flash11enable_sm90INS1_16FlashAttnBwdSm90INS1_25CollectiveMainloopBwdSm90ILi2ELi1ELi1EN4cute5tupleIJNS5_1CILi1EEES8_S8_EEENS6_IJNS7_ILi64EEENS7_ILi80EEENS7_ILi256EEEEEENS_10bfloat16_tEfNS_4arch4Sm90ELb1ELb0ELb0ELb0ELb0ELb0ELb1ELb1ELi2ELi1ELi1ELi1ELb0EEENS1_21CollectiveEpilogueBwdISD_SE_SG_Li256ELb0ELb1ELi2EEENS1_25SingleTileBwdLPTSchedulerILb0ELi80ELb0EEEEEEEEEvNT_6ParamsE)
        /*00b0*/ 	.word	0x000000a8


	//----- nvinfo : EIATTR_FRAME_SIZE
	.align		4
.L_44:
        /*00b4*/ 	.byte	0x04, 0x11
        /*00b6*/ 	.short	(.L_46 - .L_45)
	.align		4
.L_45:
        /*00b8*/ 	.word	index@(_ZN7cutlass13device_kernelIN5flash11enable_sm90INS1_16FlashAttnBwdSm90INS1_25CollectiveMainloopBwdSm90ILi2ELi1ELi1EN4cute5tupleIJNS5_1CILi1EEES8_S8_EEENS6_IJNS7_ILi64EEENS7_ILi80EEENS7_ILi256EEEEEENS_10bfloat16_tEfNS_4arch4Sm90ELb1ELb0ELb0ELb0ELb0ELb0ELb1ELb1ELi2ELi1ELi1ELi1ELb0EEENS1_21CollectiveEpilogueBwdISD_SE_SG_Li256ELb0ELb1ELi2EEENS1_25SingleTileBwdLPTSchedulerILb0ELi80ELb0EEEEEEEEEvNT_6ParamsE)
        /*00bc*/ 	.word	0x00000010


	//----- nvinfo : EIATTR_REGCOUNT
	.align		4
.L_46:
        /*00c0*/ 	.byte	0x04, 0x2f
        /*00c2*/ 	.short	(.L_48 - .L_47)
	.align		4
.L_47:
        /*00c4*/ 	.word	index@(_ZN7cutlass13device_kernelIN5flash11enable_sm90INS1_16FlashAttnBwdSm90INS1_25CollectiveMainloopBwdSm90ILi2ELi1ELi1EN4cute5tupleIJNS5_1CILi1EEES8_S8_EEENS6_IJNS7_ILi64EEENS7_ILi80EEENS7_ILi256EEEEEENS_10bfloat16_tEfNS_4arch4Sm90ELb0ELb1ELb0ELb1ELb0ELb0ELb1ELb1ELi2ELi1ELi1ELi1ELb0EEENS1_24CollectiveEpilogueBwdGQAISD_fSG_Li256ELb1ELb0EEENS1_19SingleTileSchedulerILb1ELb0ELb0ELi80EEEEEEEEEvNT_6ParamsE)
        /*00c8*/ 	.word	0x000000a8


	//----- nvinfo : EIATTR_FRAME_SIZE
	.align		4
.L_48:
        /*00cc*/ 	.byte	0x04, 0x11
        /*00ce*/ 	.short	(.L_50 - .L_49)
	.align		4
.L_49:
        /*00d0*/ 	.word	index@(_ZN7cutlass13device_kernelIN5flash11enable_sm90INS1_16FlashAttnBwdSm90INS1_25CollectiveMainloopBwdSm90ILi2ELi1ELi1EN4cute5tupleIJNS5_1CILi1EEES8_S8_EEENS6_IJNS7_ILi64EEENS7_ILi80EEENS7_ILi256EEEEEENS_10bfloat16_tEfNS_4arch4Sm90ELb0ELb1ELb0ELb1ELb0ELb0ELb1ELb1ELi2ELi1ELi1ELi1ELb0EEENS1_24CollectiveEpilogueBwdGQAISD_fSG_Li256ELb1ELb0EEENS1_19SingleTileSchedulerILb1ELb0ELb0ELi80EEEEEEEEEvNT_6ParamsE)
        /*00d4*/ 	.word	0x00000008


	//----- nvinfo : EIATTR_REGCOUNT
	.align		4
.L_50:
        /*00d8*/ 	.byte	0x04, 0x2f
        /*00da*/ 	.short	(.L_52 - .L_51)
	.align		4
.L_51:
        /*00dc*/ 	.word	index@(_ZN7cutlass13device_kernelIN5flash11enable_sm90INS1_16FlashAttnBwdSm90INS1_25CollectiveMainloopBwdSm90ILi2ELi1ELi1EN4cute5tupleIJNS5_1CILi1EEES8_S8_EEENS6_IJNS7_ILi64EEENS7_ILi80EEENS7_ILi256EEEEEENS_10bfloat16_tEfNS_4arch4Sm90ELb0ELb1ELb0ELb1ELb0ELb0ELb1ELb1ELi2ELi1ELi1ELi1ELb0EEENS1_21CollectiveEpilogueBwdISD_SE_SG_Li256ELb1ELb1ELi2EEENS1_19SingleTileSchedulerILb1ELb0ELb0ELi80EEEEEEEEEvNT_6ParamsE)
        /*00e0*/ 	.word	0x000000a8


	//----- nvinfo : EIATTR_FRAME_SIZE
	.align		4
.L_52:
        /*00e4*/ 	.byte	0x04, 0x11
        /*00e6*/ 	.short	(.L_54 - .L_53)
	.align		4
.L_53:
        /*00e8*/ 	.word	index@(_ZN7cutlass13device_kernelIN5flash11enable_sm90INS1_16FlashAttnBwdSm90INS1_25CollectiveMainloopBwdSm90ILi2ELi1ELi1EN4cute5tupleIJNS5_1CILi1EEES8_S8_EEENS6_IJNS7_ILi64EEENS7_ILi80EEENS7_ILi256EEEEEENS_10bfloat16_tEfNS_4arch4Sm90ELb0ELb1ELb0ELb1ELb0ELb0ELb1ELb1ELi2ELi1ELi1ELi1ELb0EEENS1_21CollectiveEpilogueBwdISD_SE_SG_Li256ELb1ELb1ELi2EEENS1_19SingleTileSchedulerILb1ELb0ELb0ELi80EEEEEEEEEvNT_6ParamsE)
        /*00ec*/ 	.word	0x00000008


	//----- nvinfo : EIATTR_REGCOUNT
	.align		4
.L_54:
        /*00f0*/ 	.byte	0x04, 0x2f
        /*00f2*/ 	.short	(.L_56 - .L_55)
	.align		4
.L_55:
        /*00f4*/ 	.word	index@(_ZN7cutlass13device_kernelIN5flash11enable_sm90INS1_16FlashAttnBwdSm90INS1_25CollectiveMainloopBwdSm90ILi2ELi1ELi1EN4cute5tupleIJNS5_1CILi1EEES8_S8_EEENS6_IJNS7_ILi64EEENS7_ILi80EEENS7_ILi256EEEEEENS_10bfloat16_tEfNS_4arch4Sm90ELb0ELb1ELb0ELb0ELb0ELb0ELb1ELb1ELi2ELi1ELi1ELi1ELb0EEENS1_24CollectiveEpilogueBwdGQAISD_fSG_Li256ELb0ELb0EEENS1_19SingleTileSchedulerILb0ELb0ELb0ELi80EEEEEEEEEvNT_6ParamsE)
        /*00f8*/ 	.word	0x000000a8


	//----- nvinfo : EIATTR_FRAME_SIZE
	.align		4
.L_56:
        /*00fc*/ 	.byte	0x04, 0x11
        /*00fe*/ 	.short	(.L_58 - .L_57)
	.align		4
.L_57:
        /*0100*/ 	.word	index@(_ZN7cutlass13device_kernelIN5flash11enable_sm90INS1_16FlashAttnBwdSm90INS1_25CollectiveMainloopBwdSm90ILi2ELi1ELi1EN4cute5tupleIJNS5_1CILi1EEES8_S8_EEENS6_IJNS7_ILi64EEENS7_ILi80EEENS7_ILi256EEEEEENS_10bfloat16_tEfNS_4arch4Sm90ELb0ELb1ELb0ELb0ELb0ELb0ELb1ELb1ELi2ELi1ELi1ELi1ELb0EEENS1_24CollectiveEpilogueBwdGQAISD_fSG_Li256ELb0ELb0EEENS1_19SingleTileSchedulerILb0ELb0ELb0ELi80EEEEEEEEEvNT_6ParamsE)
        /*0104*/ 	.word	0x00000008


	//----- nvinfo : EIATTR_REGCOUNT
	.align		4
.L_58:
        /*0108*/ 	.byte	0x04, 0x2f
        /*010a*/ 	.short	(.L_60 - .L_59)
	.align		4
.L_59:
        /*010c*/ 	.word	index@(_ZN7cutlass13device_kernelIN5flash11enable_sm90INS1_16FlashAttnBwdSm90INS1_25CollectiveMainloopBwdSm90ILi2ELi1ELi1EN4cute5tupleIJNS5_1CILi1EEES8_S8_EEENS6_IJNS7_ILi64EEENS7_ILi80EEENS7_ILi256EEEEEENS_10bfloat16_tEfNS_4arch4Sm90ELb0ELb1ELb0ELb0ELb0ELb0ELb1ELb1ELi2ELi1ELi1ELi1ELb0EEENS1_21CollectiveEpilogueBwdISD_SE_SG_Li256ELb0ELb1ELi2EEENS1_19SingleTileSchedulerILb0ELb0ELb0ELi80EEEEEEEEEvNT_6ParamsE)
        /*0110*/ 	.word	0x000000a8


	//----- nvinfo : EIATTR_FRAME_SIZE
	.align		4
.L_60:
        /*0114*/ 	.byte	0x04, 0x11
        /*0116*/ 	.short	(.L_62 - .L_61)
	.align		4
.L_61:
        /*0118*/ 	.word	index@(_ZN7cutlass13device_kernelIN5flash11enable_sm90INS1_16FlashAttnBwdSm90INS1_25CollectiveMainloopBwdSm90ILi2ELi1ELi1EN4cute5tupleIJNS5_1CILi1EEES8_S8_EEENS6_IJNS7_ILi64EEENS7_ILi80EEENS7_ILi256EEEEEENS_10bfloat16_tEfNS_4arch4Sm90ELb0ELb1ELb0ELb0ELb0ELb0ELb1ELb1ELi2ELi1ELi1ELi1ELb0EEENS1_21CollectiveEpilogueBwdISD_SE_SG_Li256ELb0ELb1ELi2EEENS1_19SingleTileSchedulerILb0ELb0ELb0ELi80EEEEEEEEEvNT_6ParamsE)
        /*011c*/ 	.word	0x00000008


	//----- nvinfo : EIATTR_REGCOUNT
	.align		4
.L_62:
        /*0120*/ 	.byte	0x04, 0x2f
        /*0122*/ 	.short	(.L_64 - .L_63)
	.align		4
.L_63:
        /*0124*/ 	.word	index@(_ZN7cutlass13device_kernelIN5flash11enable_sm90INS1_16FlashAttnBwdSm90INS1_25CollectiveMainloopBwdSm90ILi2ELi1ELi1EN4cute5tupleIJNS5_1CILi1EEES8_S8_EEENS6_IJNS7_ILi64EEENS7_ILi80EEENS7_ILi256EEEEEENS_10bfloat16_tEfNS_4arch4Sm90ELb0ELb0ELb0ELb1ELb0ELb0ELb1ELb1ELi2ELi1ELi1ELi1ELb0EEENS1_24CollectiveEpilogueBwdGQAISD_fSG_Li256ELb1ELb0EEENS1_19SingleTileSchedulerILb1ELb0ELb0ELi80EEEEEEEEEvNT_6ParamsE)
        /*0128*/ 	.word	0x000000a8


	//----- nvinfo : EIATTR_FRAME_SIZE
	.align		4
.L_64:
        /*012c*/ 	.byte	0x04, 0x11
        /*012e*/ 	.short	(.L_66 - .L_65)
	.align		4
.L_65:
        /*0130*/ 	.word	index@(_ZN7cutlass13device_kernelIN5flash11enable_sm90INS1_16FlashAttnBwdSm90INS1_25CollectiveMainloopBwdSm90ILi2ELi1ELi1EN4cute5tupleIJNS5_1CILi1EEES8_S8_EEENS6_IJNS7_ILi64EEENS7_ILi80EEENS7_ILi256EEEEEENS_10bfloat16_tEfNS_4arch4Sm90ELb0ELb0ELb0ELb1ELb0ELb0ELb1ELb1ELi2ELi1ELi1ELi1ELb0EEENS1_24CollectiveEpilogueBwdGQAISD_fSG_Li256ELb1ELb0EEENS1_19SingleTileSchedulerILb1ELb0ELb0ELi80EEEEEEEEEvNT_6ParamsE)
        /*0134*/ 	.word	0x00000010


	//----- nvinfo : EIATTR_REGCOUNT
	.align		4
.L_66:
        /*0138*/ 	.byte	0x04, 0x2f
        /*013a*/ 	.short	(.L_68 - .L_67)
	.align		4
.L_67:
        /*013c*/ 	.word	index@(_ZN7cutlass13device_kernelIN5flash11enable_sm90INS1_16FlashAttnBwdSm90INS1_25CollectiveMainloopBwdSm90ILi2ELi1ELi1EN4cute5tupleIJNS5_1CILi1EEES8_S8_EEENS6_IJNS7_ILi64EEENS7_ILi80EEENS7_ILi256EEEEEENS_10bfloat16_tEfNS_4arch4Sm90ELb0ELb0ELb0ELb1ELb0ELb0ELb1ELb1ELi2ELi1ELi1ELi1ELb0EEENS1_21CollectiveEpilogueBwdISD_SE_SG_Li256ELb1ELb1ELi2EEENS1_19SingleTileSchedulerILb1ELb0ELb0ELi80EEEEEEEEEvNT_6ParamsE)
        /*0140*/ 	.word	0x000000a8


	//----- nvinfo : EIATTR_FRAME_SIZE
	.align		4
.L_68:
        /*0144*/ 	.byte	0x04, 0x11
        /*0146*/ 	.short	(.L_70 - .L_69)
	.align		4
.L_69:
        /*0148*/ 	.word	index@(_ZN7cutlass13device_kernelIN5flash11enable_sm90INS1_16FlashAttnBwdSm90INS1_25CollectiveMainloopBwdSm90ILi2ELi1ELi1EN4cute5tupleIJNS5_1CILi1EEES8_S8_EEENS6_IJNS7_ILi64EEENS7_ILi80EEENS7_ILi256EEEEEENS_10bfloat16_tEfNS_4arch4Sm90ELb0ELb0ELb0ELb1ELb0ELb0ELb1ELb1ELi2ELi1ELi1ELi1ELb0EEENS1_21CollectiveEpilogueBwdISD_SE_SG_Li256ELb1ELb1ELi2EEENS1_19SingleTileSchedulerILb1ELb0ELb0ELi80EEEEEEEEEvNT_6ParamsE)
        /*014c*/ 	.word	0x00000010


	//----- nvinfo : EIATTR_REGCOUNT
	.align		4
.L_70:
        /*0150*/ 	.byte	0x04, 0x2f
        /*0152*/ 	.short	(.L_72 - .L_71)
	.align		4
.L_71:
        /*0154*/ 	.word	index@(_ZN7cutlass13device_kernelIN5flash11enable_sm90INS1_16FlashAttnBwdSm90INS1_25CollectiveMainloopBwdSm90ILi2ELi1ELi1EN4cute5tupleIJNS5_1CILi1EEES8_S8_EEENS6_IJNS7_ILi64EEENS7_ILi80EEENS7_ILi256EEEEEENS_10bfloat16_tEfNS_4arch4Sm90ELb0ELb0ELb0ELb0ELb0ELb0ELb1ELb1ELi2ELi1ELi1ELi1ELb0EEENS1_24CollectiveEpilogueBwdGQAISD_fSG_Li256ELb0ELb0EEENS1_19SingleTileSchedulerILb0ELb0ELb0ELi80EEEEEEEEEvNT_6ParamsE)
        /*0158*/ 	.word	0x000000a8


	//----- nvinfo : EIATTR_FRAME_SIZE
	.align		4
.L_72:
        /*015c*/ 	.byte	0x04, 0x11
        /*015e*/ 	.short	(.L_74 - .L_73)
	.align		4
.L_73:
        /*0160*/ 	.word	index@(_ZN7cutlass13device_kernelIN5flash11enable_sm90INS1_16FlashAttnBwdSm90INS1_25CollectiveMainloopBwdSm90ILi2ELi1ELi1EN4cute5tupleIJNS5_1CILi1EEES8_S8_EEENS6_IJNS7_ILi64EEENS7_ILi80EEENS7_ILi256EEEEEENS_10bfloat16_tEfNS_4arch4Sm90ELb0ELb0ELb0ELb0ELb0ELb0ELb1ELb1ELi2ELi1ELi1ELi1ELb0EEENS1_24CollectiveEpilogueBwdGQAISD_fSG_Li256ELb0ELb0EEENS1_19SingleTileSchedulerILb0ELb0ELb0ELi80EEEEEEEEEvNT_6ParamsE)
        /*0164*/ 	.word	0x00000008


	//----- nvinfo : EIATTR_REGCOUNT
	.align		4
.L_74:
        /*0168*/ 	.byte	0x04, 0x2f
        /*016a*/ 	.short	(.L_76 - .L_75)
	.align		4
.L_75:
        /*016c*/ 	.word	index@(_ZN7cutlass13device_kernelIN5flash11enable_sm90INS1_16FlashAttnBwdSm90INS1_25CollectiveMainloopBwdSm90ILi2ELi1ELi1EN4cute5tupleIJNS5_1CILi1EEES8_S8_EEENS6_IJNS7_ILi64EEENS7_ILi80EEENS7_ILi256EEEEEENS_10bfloat16_tEfNS_4arch4Sm90ELb0ELb0ELb0ELb0ELb0ELb0ELb1ELb1ELi2ELi1ELi1ELi1ELb0EEENS1_21CollectiveEpilogueBwdISD_SE_SG_Li256ELb0ELb1ELi2EEENS1_19SingleTileSchedulerILb0ELb0ELb0ELi80EEEEEEEEEvNT_6ParamsE)
        /*0170*/ 	.word	0x000000a8


	//----- nvinfo : EIATTR_FRAME_SIZE
	.align		4
.L_76:
        /*0174*/ 	.byte	0x04, 0x11
        /*0176*/ 	.short	(.L_78 - .L_77)
	.align		4
.L_77:
        /*0178*/ 	.word	index@(_ZN7cutlass13device_kernelIN5flash11enable_sm90INS1_16FlashAttnBwdSm90INS1_25CollectiveMainloopBwdSm90ILi2ELi1ELi1EN4cute5tupleIJNS5_1CILi1EEES8_S8_EEENS6_IJNS7_ILi64EEENS7_ILi80EEENS7_ILi256EEEEEENS_10bfloat16_tEfNS_4arch4Sm90ELb0ELb0ELb0ELb0ELb0ELb0ELb1ELb1ELi2ELi1ELi1ELi1ELb0EEENS1_21CollectiveEpilogueBwdISD_SE_SG_Li256ELb0ELb1ELi2EEENS1_19SingleTileSchedulerILb0ELb0ELb0ELi80EEEEEEEEEvNT_6ParamsE)
        /*017c*/ 	.word	0x00000008


	//----- nvinfo : EIATTR_REGCOUNT
	.align		4
.L_78:
        /*0180*/ 	.byte	0x04, 0x2f
        /*0182*/ 	.short	(.L_80 - .L_79)
	.align		4
.L_79:
        /*0184*/ 	.word	index@(_ZN7cutlass13device_kernelIN5flash11enable_sm90INS1_16FlashAttnBwdSm90INS1_25CollectiveMainloopBwdSm90ILi2ELi1ELi1EN4cute5tupleIJNS5_1CILi1EEES8_S8_EEENS6_IJNS7_ILi64EEENS7_ILi80EEENS7_ILi256EEEEEENS_10bfloat16_tEfNS_4arch4Sm90ELb1ELb0ELb1ELb1ELb0ELb0ELb1ELb1ELi2ELi1ELi1ELi1ELb0EEENS1_24CollectiveEpilogueBwdGQAISD_fSG_Li256ELb1ELb0EEENS1_25SingleTileBwdLPTSchedulerILb1ELi80ELb0EEEEEEEEEvNT_6ParamsE)
        /*0188*/ 	.word	0x000000a8


	//----- nvinfo : EIATTR_FRAME_SIZE
	.align		4
.L_80:
        /*018c*/ 	.byte	0x04, 0x11
        /*018e*/ 	.short	(.L_82 - .L_81)
	.align		4
.L_81:
        /*0190*/ 	.word	index@(_ZN7cutlass13device_kernelIN5flash11enable_sm90INS1_16FlashAttnBwdSm90INS1_25CollectiveMainloopBwdSm90ILi2ELi1ELi1EN4cute5tupleIJNS5_1CILi1EEES8_S8_EEENS6_IJNS7_ILi64EEENS7_ILi80EEENS7_ILi256EEEEEENS_10bfloat16_tEfNS_4arch4Sm90ELb1ELb0ELb1ELb1ELb0ELb0ELb1ELb1ELi2ELi1ELi1ELi1ELb0EEENS1_24CollectiveEpilogueBwdGQAISD_fSG_Li256ELb1ELb0EEENS1_25SingleTileBwdLPTSchedulerILb1ELi80ELb0EEEEEEEEEvNT_6ParamsE)
        /*0194*/ 	.word	0x00000018


	//----- nvinfo : EIATTR_REGCOUNT
	.align		4
.L_82:
        /*0198*/ 	.byte	0x04, 0x2f
        /*019a*/ 	.short	(.L_84 - .L_83)
	.align		4
.L_83:
        /*019c*/ 	.word	index@(_ZN7cutlass13device_kernelIN5flash11enable_sm90INS1_16FlashAttnBwdSm90INS1_25CollectiveMainloopBwdSm90ILi2ELi1ELi1EN4cute5tupleIJNS5_1CILi1EEES8_S8_EEENS6_IJNS7_ILi64EEENS7_ILi80EEENS7_ILi256EEEEEENS_10bfloat16_tEfNS_4arch4Sm90ELb1ELb0ELb1ELb1ELb0ELb0ELb1ELb1ELi2ELi1ELi1ELi1ELb0EEENS1_21CollectiveEpilogueBwdISD_SE_SG_Li256ELb1ELb1ELi2EEENS1_25SingleTileBwdLPTSchedulerILb1ELi80ELb0EEEEEEEEEvNT_6ParamsE)
        /*01a0*/ 	.word	0x000000a8


	//----- nvinfo : EIATTR_FRAME_SIZE
	.align		4
.L_84:
        /*01a4*/ 	.byte	0x04, 0x11
        /*01a6*/ 	.short	(.L_86 - .L_85)
	.align		4
.L_85:
        /*01a8*/ 	.word	index@(_ZN7cutlass13device_kernelIN5flash11enable_sm90INS1_16FlashAttnBwdSm90INS1_25CollectiveMainloopBwdSm90ILi2ELi1ELi1EN4cute5tupleIJNS5_1CILi1EEES8_S8_EEENS6_IJNS7_ILi64EEENS7_ILi80EEENS7_ILi256EEEEEENS_10bfloat16_tEfNS_4arch4Sm90ELb1ELb0ELb1ELb1ELb0ELb0ELb1ELb1ELi2ELi1ELi1ELi1ELb0EEENS1_21CollectiveEpilogueBwdISD_SE_SG_Li256ELb1ELb1ELi2EEENS1_25SingleTileBwdLPTSchedulerILb1ELi80ELb0EEEEEEEEEvNT_6ParamsE)
        /*01ac*/ 	.word	0x00000018


	//----- nvinfo : EIATTR_REGCOUNT
	.align		4
.L_86:
        /*01b0*/ 	.byte	0x04, 0x2f
        /*01b2*/ 	.short	(.L_88 - .L_87)
	.align		4
.L_87:
        /*01b4*/ 	.word	index@(_ZN7cutlass13device_kernelIN5flash11enable_sm90INS1_16FlashAttnBwdSm90INS1_25CollectiveMainloopBwdSm90ILi2ELi1ELi1EN4cute5tupleIJNS5_1CILi1EEES8_S8_EEENS6_IJNS7_ILi64EEENS7_ILi80EEENS7_ILi256EEEEEENS_10bfloat16_tEfNS_4arch4Sm90ELb1ELb0ELb1ELb0ELb0ELb0ELb1ELb1ELi2ELi1ELi1ELi1ELb0EEENS1_24CollectiveEpilogueBwdGQAISD_fSG_Li256ELb0ELb0EEENS1_25SingleTileBwdLPTSchedulerILb0ELi80ELb0EEEEEEEEEvNT_6ParamsE)
        /*01b8*/ 	.word	0x000000a8


	//----- nvinfo : EIATTR_FRAME_SIZE
	.align		4
.L_88:
        /*01bc*/ 	.byte	0x04, 0x11
        /*01be*/ 	.short	(.L_90 - .L_89)
	.align		4
.L_89:
        /*01c0*/ 	.word	index@(_ZN7cutlass13device_kernelIN5flash11enable_sm90INS1_16FlashAttnBwdSm90INS1_25CollectiveMainloopBwdSm90ILi2ELi1ELi1EN4cute5tupleIJNS5_1CILi1EEES8_S8_EEENS6_IJNS7_ILi64EEENS7_ILi80EEENS7_ILi256EEEEEENS_10bfloat16_tEfNS_4arch4Sm90ELb1ELb0ELb1ELb0ELb0ELb0ELb1ELb1ELi2ELi1ELi1ELi1ELb0EEENS1_24CollectiveEpilogueBwdGQAISD_fSG_Li256ELb0ELb0EEENS1_25SingleTileBwdLPTSchedulerILb0ELi80ELb0EEEEEEEEEvNT_6ParamsE)
        /*01c4*/ 	.word	0x00000020


	//----- nvinfo : EIATTR_REGCOUNT
	.align		4
.L_90:
        /*01c8*/ 	.byte	0x04, 0x2f
        /*01ca*/ 	.short	(.L_92 - .L_91)
	.align		4
.L_91:
        /*01cc*/ 	.word	index@(_ZN7cutlass13device_kernelIN5flash11enable_sm90INS1_16FlashAttnBwdSm90INS1_25CollectiveMainloopBwdSm90ILi2ELi1ELi1EN4cute5tupleIJNS5_1CILi1EEES8_S8_EEENS6_IJNS7_ILi64EEENS7_ILi80EEENS7_ILi256EEEEEENS_10bfloat16_tEfNS_4arch4Sm90ELb1ELb0ELb1ELb0ELb0ELb0ELb1ELb1ELi2ELi1ELi1ELi1ELb0EEENS1_21CollectiveEpilogueBwdISD_SE_SG_Li256ELb0ELb1ELi2EEENS1_25SingleTileBwdLPTSchedulerILb0ELi80ELb0EEEEEEEEEvNT_6ParamsE)
        /*01d0*/ 	.word	0x000000a8


	//----- nvinfo : EIATTR_FRAME_SIZE
	.align		4
.L_92:
        /*01d4*/ 	.byte	0x04, 0x11
        /*01d6*/ 	.short	(.L_94 - .L_93)
	.align		4
.L_93:
        /*01d8*/ 	.word	index@(_ZN7cutlass13device_kernelIN5flash11enable_sm90INS1_16FlashAttnBwdSm90INS1_25CollectiveMainloopBwdSm90ILi2ELi1ELi1EN4cute5tupleIJNS5_1CILi1EEES8_S8_EEENS6_IJNS7_ILi64EEENS7_ILi80EEENS7_ILi256EEEEEENS_10bfloat16_tEfNS_4arch4Sm90ELb1ELb0ELb1ELb0ELb0ELb0ELb1ELb1ELi2ELi1ELi1ELi1ELb0EEENS1_21CollectiveEpilogueBwdISD_SE_SG_Li256ELb0ELb1ELi2EEENS1_25SingleTileBwdLPTSchedulerILb0ELi80ELb0EEEEEEEEEvNT_6ParamsE)
        /*01dc*/ 	.word	0x00000018


	//----- nvinfo : EIATTR_REGCOUNT
	.align		4
.L_94:
        /*01e0*/ 	.byte	0x04, 0x2f
        /*01e2*/ 	.short	(.L_96 - .L_95)
	.align		4
.L_95:
        /*01e4*/ 	.word	index@(_ZN7cutlass13device_kernelIN5flash11enable_sm90INS1_16FlashAttnBwdSm90INS1_25CollectiveMainloopBwdSm90ILi2ELi1ELi1EN4cute5tupleIJNS5_1CILi1EEES8_S8_EEENS6_IJNS7_ILi64EEENS7_ILi80EEENS7_ILi256EEEEEENS_10bfloat16_tEfNS_4arch4Sm90ELb0ELb1ELb1ELb1ELb0ELb0ELb1ELb1ELi2ELi1ELi1ELi1ELb0EEENS1_24CollectiveEpilogueBwdGQAISD_fSG_Li256ELb1ELb0EEENS1_19SingleTileSchedulerILb1ELb0ELb0ELi80EEEEEEEEEvNT_6ParamsE)
        /*01e8*/ 	.word	0x000000a8


	//----- nvinfo : EIATTR_FRAME_SIZE
	.align		4
.L_96:
        /*01ec*/ 	.byte	0x04, 0x11
        /*01ee*/ 	.short	(.L_98 - .L_97)
	.align		4
.L_97:
        /*01f0*/ 	.word	index@(_ZN7cutlass13device_kernelIN5flash11enable_sm90INS1_16FlashAttnBwdSm90INS1_25CollectiveMainloopBwdSm90ILi2ELi1ELi1EN4cute5tupleIJNS5_1CILi1EEES8_S8_EEENS6_IJNS7_ILi64EEENS7_ILi80EEENS7_ILi256EEEEEENS_10bfloat16_tEfNS_4arch4Sm90ELb0ELb1ELb1ELb1ELb0ELb0ELb1ELb1ELi2ELi1ELi1ELi1ELb0EEENS1_24CollectiveEpilogueBwdGQAISD_fSG_Li256ELb1ELb0EEENS1_19SingleTileSchedulerILb1ELb0ELb0ELi80EEEEEEEEEvNT_6ParamsE)
        /*01f4*/ 	.word	0x00000008


	//----- nvinfo : EIATTR_REGCOUNT
	.align		4
.L_98:
        /*01f8*/ 	.byte	0x04, 0x2f
        /*01fa*/ 	.short	(.L_100 - .L_99)
	.align		4
.L_99:
        /*01fc*/ 	.word	index@(_ZN7cutlass13device_kernelIN5flash11enable_sm90INS1_16FlashAttnBwdSm90INS1_25CollectiveMainloopBwdSm90ILi2ELi1ELi1EN4cute5tupleIJNS5_1CILi1EEES8_S8_EEENS6_IJNS7_ILi64EEENS7_ILi80EEENS7_ILi256EEEEEENS_10bfloat16_tEfNS_4arch4Sm90ELb0ELb1ELb1ELb1ELb0ELb0ELb1ELb1ELi2ELi1ELi1ELi1ELb0EEENS1_21CollectiveEpilogueBwdISD_SE_SG_Li256ELb1ELb1ELi2EEENS1_19SingleTileSchedulerILb1ELb0ELb0ELi80EEEEEEEEEvNT_6ParamsE)
        /*0200*/ 	.word	0x000000a8


	//----- nvinfo : EIATTR_FRAME_SIZE
	.align		4
.L_100:
        /*0204*/ 	.byte	0x04, 0x11
        /*0206*/ 	.short	(.L_102 - .L_101)
	.align		4
.L_101:
        /*0208*/ 	.word	index@(_ZN7cutlass13device_kernelIN5flash11enable_sm90INS1_16FlashAttnBwdSm90INS1_25CollectiveMainloopBwdSm90ILi2ELi1ELi1EN4cute5tupleIJNS5_1CILi1EEES8_S8_EEENS6_IJNS7_ILi64EEENS7_ILi80EEENS7_ILi256EEEEEENS_10bfloat16_tEfNS_4arch4Sm90ELb0ELb1ELb1ELb1ELb0ELb0ELb1ELb1ELi2ELi1ELi1ELi1ELb0EEENS1_21CollectiveEpilogueBwdISD_SE_SG_Li256ELb1ELb1ELi2EEENS1_19SingleTileSchedulerILb1ELb0ELb0ELi80EEEEEEEEEvNT_6ParamsE)
        /*020c*/ 	.word	0x00000008


	//----- nvinfo : EIATTR_REGCOUNT
	.align		4
.L_102:
        /*0210*/ 	.byte	0x04, 0x2f
        /*0212*/ 	.short	(.L_104 - .L_103)
	.align		4
.L_103:
        /*0214*/ 	.word	index@(_ZN7cutlass13device_kernelIN5flash11enable_sm90INS1_16FlashAttnBwdSm90INS1_25CollectiveMainloopBwdSm90ILi2ELi1ELi1EN4cute5tupleIJNS5_1CILi1EEES8_S8_EEENS6_IJNS7_ILi64EEENS7_ILi80EEENS7_ILi256EEEEEENS_10bfloat16_tEfNS_4arch4Sm90ELb0ELb1ELb1ELb0ELb0ELb0ELb1ELb1ELi2ELi1ELi1ELi1ELb0EEENS1_24CollectiveEpilogueBwdGQAISD_fSG_Li256ELb0ELb0EEENS1_19SingleTileSchedulerILb0ELb0ELb0ELi80EEEEEEEEEvNT_6ParamsE)
        /*0218*/ 	.word	0x000000a8


	//----- nvinfo : EIATTR_FRAME_SIZE
	.align		4
.L_104:
        /*021c*/ 	.byte	0x04, 0x11
        /*021e*/ 	.short	(.L_106 - .L_105)
	.align		4
.L_105:
        /*0220*/ 	.word	index@(_ZN7cutlass13device_kernelIN5flash11enable_sm90INS1_16FlashAttnBwdSm90INS1_25CollectiveMainloopBwdSm90ILi2ELi1ELi1EN4cute5tupleIJNS5_1CILi1EEES8_S8_EEENS6_IJNS7_ILi64EEENS7_ILi80EEENS7_ILi256EEEEEENS_10bfloat16_tEfNS_4arch4Sm90ELb0ELb1ELb1ELb0ELb0ELb0ELb1ELb1ELi2ELi1ELi1ELi1ELb0EEENS1_24CollectiveEpilogueBwdGQAISD_fSG_Li256ELb0ELb0EEENS1_19SingleTileSchedulerILb0ELb0ELb0ELi80EEEEEEEEEvNT_6ParamsE)
        /*0224*/ 	.word	0x00000008


	//----- nvinfo : EIATTR_REGCOUNT
	.align		4
.L_106:
        /*0228*/ 	.byte	0x04, 0x2f
        /*022a*/ 	.short	(.L_108 - .L_107)
	.align		4
.L_107:
        /*022c*/ 	.word	index@(_ZN7cutlass13device_kernelIN5flash11enable_sm90INS1_16FlashAttnBwdSm90INS1_25CollectiveMainloopBwdSm90ILi2ELi1ELi1EN4cute5tupleIJNS5_1CILi1EEES8_S8_EEENS6_IJNS7_ILi64EEENS7_ILi80EEENS7_ILi256EEEEEENS_10bfloat16_tEfNS_4arch4Sm90ELb0ELb1ELb1ELb0ELb0ELb0ELb1ELb1ELi2ELi1ELi1ELi1ELb0EEENS1_21CollectiveEpilogueBwdISD_SE_SG_Li256ELb0ELb1ELi2EEENS1_19SingleTileSchedulerILb0ELb0ELb0ELi80EEEEEEEEEvNT_6ParamsE)
        /*0230*/ 	.word	0x000000a8


	//----- nvinfo : EIATTR_FRAME_SIZE
	.align		4
.L_108:
        /*0234*/ 	.byte	0x04, 0x11
        /*0236*/ 	.short	(.L_110 - .L_109)
	.align		4
.L_109:
        /*0238*/ 	.word	index@(_ZN7cutlass13device_kernelIN5flash11enable_sm90INS1_16FlashAttnBwdSm90INS1_25CollectiveMainloopBwdSm90ILi2ELi1ELi1EN4cute5tupleIJNS5_1CILi1EEES8_S8_EEENS6_IJNS7_ILi64EEENS7_ILi80EEENS7_ILi256EEEEEENS_10bfloat16_tEfNS_4arch4Sm90ELb0ELb1ELb1ELb0ELb0ELb0ELb1ELb1ELi2ELi1ELi1ELi1ELb0EEENS1_21CollectiveEpilogueBwdISD_SE_SG_Li256ELb0ELb1ELi2EEENS1_19SingleTileSchedulerILb0ELb0ELb0ELi80EEEEEEEEEvNT_6ParamsE)
        /*023c*/ 	.word	0x00000008


	//----- nvinfo : EIATTR_REGCOUNT
	.align		4
.L_110:
        /*0240*/ 	.byte	0x04, 0x2f
        /*0242*/ 	.short	(.L_112 - .L_111)
	.align		4
.L_111:
        /*0244*/ 	.word	index@(_ZN7cutlass13device_kernelIN5flash11enable_sm90INS1_16FlashAttnBwdSm90INS1_25CollectiveMainloopBwdSm90ILi2ELi1ELi1EN4cute5tupleIJNS5_1CILi1EEES8_S8_EEENS6_IJNS7_ILi64EEENS7_ILi80EEENS7_ILi256EEEEEENS_10bfloat16_tEfNS_4arch4Sm90ELb0ELb0ELb1ELb1ELb0ELb0ELb1ELb1ELi2ELi1ELi1ELi1ELb0EEENS1_24CollectiveEpilogueBwdGQAISD_fSG_Li256ELb1ELb0EEENS1_19SingleTileSchedulerILb1ELb0ELb0ELi80EEEEEEEEEvNT_6ParamsE)
        /*0248*/ 	.word	0x000000a8


	//----- nvinfo : EIATTR_FRAME_SIZE
	.align		4
.L_112:
        /*024c*/ 	.byte	0x04, 0x11
        /*024e*/ 	.short	(.L_114 - .L_113)
	.align		4
.L_113:
        /*0250*/ 	.word	index@(_ZN7cutlass13device_kernelIN5flash11enable_sm90INS1_16FlashAttnBwdSm90INS1_25CollectiveMainloopBwdSm90ILi2ELi1ELi1EN4cute5tupleIJNS5_1CILi1EEES8_S8_EEENS6_IJNS7_ILi64EEENS7_ILi80EEENS7_ILi256EEEEEENS_10bfloat16_tEfNS_4arch4Sm90ELb0ELb0ELb1ELb1ELb0ELb0ELb1ELb1ELi2ELi1ELi1ELi1ELb0EEENS1_24CollectiveEpilogueBwdGQAISD_fSG_Li256ELb1ELb0EEENS1_19SingleTileSchedulerILb1ELb0ELb0ELi80EEEEEEEEEvNT_6ParamsE)
        /*0254*/ 	.word	0x00000008


	//----- nvinfo : EIATTR_REGCOUNT
	.align		4
.L_114:
        /*0258*/ 	.byte	0x04, 0x2f
        /*025a*/ 	.short	(.L_116 - .L_115)
	.align		4
.L_115:
        /*025c*/ 	.word	index@(_ZN7cutlass13device_kernelIN5flash11enable_sm90INS1_16FlashAttnBwdSm90INS1_25CollectiveMainloopBwdSm90ILi2ELi1ELi1EN4cute5tupleIJNS5_1CILi1EEES8_S8_EEENS6_IJNS7_ILi64EEENS7_ILi80EEENS7_ILi256EEEEEENS_10bfloat16_tEfNS_4arch4Sm90ELb0ELb0ELb1ELb1ELb0ELb0ELb1ELb1ELi2ELi1ELi1ELi1ELb0EEENS1_21CollectiveEpilogueBwdISD_SE_SG_Li256ELb1ELb1ELi2EEENS1_19SingleTileSchedulerILb1ELb0ELb0ELi80EEEEEEEEEvNT_6ParamsE)
        /*0260*/ 	.word	0x000000a8


	//----- nvinfo : EIATTR_FRAME_SIZE
	.align		4
.L_116:
        /*0264*/ 	.byte	0x04, 0x11
        /*0266*/ 	.short	(.L_118 - .L_117)
	.align		4
.L_117:
        /*0268*/ 	.word	index@(_ZN7cutlass13device_kernelIN5flash11enable_sm90INS1_16FlashAttnBwdSm90INS1_25CollectiveMainloopBwdSm90ILi2ELi1ELi1EN4cute5tupleIJNS5_1CILi1EEES8_S8_EEENS6_IJNS7_ILi64EEENS7_ILi80EEENS7_ILi256EEEEEENS_10bfloat16_tEfNS_4arch4Sm90ELb0ELb0ELb1ELb1ELb0ELb0ELb1ELb1ELi2ELi1ELi1ELi1ELb0EEENS1_21CollectiveEpilogueBwdISD_SE_SG_Li256ELb1ELb1ELi2EEENS1_19SingleTileSchedulerILb1ELb0ELb0ELi80EEEEEEEEEvNT_6ParamsE)
        /*026c*/ 	.word	0x00000008


	//----- nvinfo : EIATTR_REGCOUNT
	.align		4
.L_118:
        /*0270*/ 	.byte	0x04, 0x2f
        /*0272*/ 	.short	(.L_120 - .L_119)
	.align		4
.L_119:
        /*0274*/ 	.word	index@(_ZN7cutlass13device_kernelIN5flash11enable_sm90INS1_16FlashAttnBwdSm90INS1_25CollectiveMainloopBwdSm90ILi2ELi1ELi1EN4cute5tupleIJNS5_1CILi1EEES8_S8_EEENS6_IJNS7_ILi64EEENS7_ILi80EEENS7_ILi256EEEEEENS_10bfloat16_tEfNS_4arch4Sm90ELb0ELb0ELb1ELb0ELb0ELb0ELb1ELb1ELi2ELi1ELi1ELi1ELb0EEENS1_24CollectiveEpilogueBwdGQAISD_fSG_Li256ELb0ELb0EEENS1_19SingleTileSchedulerILb0ELb0ELb0ELi80EEEEEEEEEvNT_6ParamsE)
        /*0278*/ 	.word	0x000000a8


	//----- nvinfo : EIATTR_FRAME_SIZE
	.align		4
.L_120:
        /*027c*/ 	.byte	0x04, 0x11
        /*027e*/ 	.short	(.L_122 - .L_121)
	.align		4
.L_121:
        /*0280*/ 	.word	index@(_ZN7cutlass13device_kernelIN5flash11enable_sm90INS1_16FlashAttnBwdSm90INS1_25CollectiveMainloopBwdSm90ILi2ELi1ELi1EN4cute5tupleIJNS5_1CILi1EEES8_S8_EEENS6_IJNS7_ILi64EEENS7_ILi80EEENS7_ILi256EEEEEENS_10bfloat16_tEfNS_4arch4Sm90ELb0ELb0ELb1ELb0ELb0ELb0ELb1ELb1ELi2ELi1ELi1ELi1ELb0EEENS1_24CollectiveEpilogueBwdGQAISD_fSG_Li256ELb0ELb0EEENS1_19SingleTileSchedulerILb0ELb0ELb0ELi80EEEEEEEEEvNT_6ParamsE)
        /*0284*/ 	.word	0x00000008


	//----- nvinfo : EIATTR_REGCOUNT
	.align		4
.L_122:
        /*0288*/ 	.byte	0x04, 0x2f
        /*028a*/ 	.short	(.L_124 - .L_123)
	.align		4
.L_123:
        /*028c*/ 	.word	index@(_ZN7cutlass13device_kernelIN5flash11enable_sm90INS1_16FlashAttnBwdSm90INS1_25CollectiveMainloopBwdSm90ILi2ELi1ELi1EN4cute5tupleIJNS5_1CILi1EEES8_S8_EEENS6_IJNS7_ILi64EEENS7_ILi80EEENS7_ILi256EEEEEENS_10bfloat16_tEfNS_4arch4Sm90ELb0ELb0ELb1ELb0ELb0ELb0ELb1ELb1ELi2ELi1ELi1ELi1ELb0EEENS1_21CollectiveEpilogueBwdISD_SE_SG_Li256ELb0ELb1ELi2EEENS1_19SingleTileSchedulerILb0ELb0ELb0ELi80EEEEEEEEEvNT_6ParamsE)
        /*0290*/ 	.word	0x000000a8


	//----- nvinfo : EIATTR_FRAME_SIZE
	.align		4
.L_124:
        /*0294*/ 	.byte	0x04, 0x11
        /*0296*/ 	.short	(.L_126 - .L_125)
	.align		4
.L_125:
        /*0298*/ 	.word	index@(_ZN7cutlass13device_kernelIN5flash11enable_sm90INS1_16FlashAttnBwdSm90INS1_25CollectiveMainloopBwdSm90ILi2ELi1ELi1EN4cute5tupleIJNS5_1CILi1EEES8_S8_EEENS6_IJNS7_ILi64EEENS7_ILi80EEENS7_ILi256EEEEEENS_10bfloat16_tEfNS_4arch4Sm90ELb0ELb0ELb1ELb0ELb0ELb0ELb1ELb1ELi2ELi1ELi1ELi1ELb0EEENS1_21CollectiveEpilogueBwdISD_SE_SG_Li256ELb0ELb1ELi2EEENS1_19SingleTileSchedulerILb0ELb0ELb0ELi80EEEEEEEEEvNT_6ParamsE)
        /*029c*/ 	.word	0x00000010


	//----- nvinfo : EIATTR_MIN_STACK_SIZE
	.align		4
.L_126:
        /*02a0*/ 	.byte	0x04, 0x12
        /*02a2*/ 	.short	(.L_128 - .L_127)
	.align		4
.L_127:
        /*02a4*/ 	.word	index@(_ZN7cutlass13device_kernelIN5flash11enable_sm90INS1_16FlashAttnBwdSm90INS1_25CollectiveMainloopBwdSm90ILi2ELi1ELi1EN4cute5tupleIJNS5_1CILi1EEES8_S8_EEENS6_IJNS7_ILi64EEENS7_ILi80EEENS7_ILi256EEEEEENS_10bfloat16_tEfNS_4arch4Sm90ELb0ELb0ELb1ELb0ELb0ELb0ELb1ELb1ELi2ELi1ELi1ELi1ELb0EEENS1_21CollectiveEpilogueBwdISD_SE_SG_Li256ELb0ELb1ELi2EEENS1_19SingleTileSchedulerILb0ELb0ELb0ELi80EEEEEEEEEvNT_6ParamsE)
        /*02a8*/ 	.word	0x00000010


	//----- nvinfo : EIATTR_MIN_STACK_SIZE
	.align		4
.L_128:
        /*02ac*/ 	.byte	0x04, 0x12
        /*02ae*/ 	.short	(.L_130 - .L_129)
	.align		4
.L_129:
        /*02b0*/ 	.word	index@(_ZN7cutlass13device_kernelIN5flash11enable_sm90INS1_16FlashAttnBwdSm90INS1_25CollectiveMainloopBwdSm90ILi2ELi1ELi1EN4cute5tupleIJNS5_1CILi1EEES8_S8_EEENS6_IJNS7_ILi64EEENS7_ILi80EEENS7_ILi256EEEEEENS_10bfloat16_tEfNS_4arch4Sm90ELb0ELb0ELb1ELb0ELb0ELb0ELb1ELb1ELi2ELi1ELi1ELi1ELb0EEENS1_24CollectiveEpilogueBwdGQAISD_fSG_Li256ELb0ELb0EEENS1_19SingleTileSchedulerILb0ELb0ELb0ELi80EEEEEEEEEvNT_6ParamsE)
        /*02b4*/ 	.word	0x00000008


	//----- nvinfo : EIATTR_MIN_STACK_SIZE
	.align		4
.L_130:
        /*02b8*/ 	.byte	0x04, 0x12
        /*02ba*/ 	.short	(.L_132 - .L_131)
	.align		4
.L_131:
        /*02bc*/ 	.word	index@(_ZN7cutlass13device_kernelIN5flash11enable_sm90INS1_16FlashAttnBwdSm90INS1_25CollectiveMainloopBwdSm90ILi2ELi1ELi1EN4cute5tupleIJNS5_1CILi1EEES8_S8_EEENS6_IJNS7_ILi64EEENS7_ILi80EEENS7_ILi256EEEEEENS_10bfloat16_tEfNS_4arch4Sm90ELb0ELb0ELb1ELb1ELb0ELb0ELb1ELb1ELi2ELi1ELi1ELi1ELb0EEENS1_21CollectiveEpilogueBwdISD_SE_SG_Li256ELb1ELb1ELi2EEENS1_19SingleTileSchedulerILb1ELb0ELb0ELi80EEEEEEEEEvNT_6ParamsE)
        /*02c0*/ 	.word	0x00000008


	//----- nvinfo : EIATTR_MIN_STACK_SIZE
	.align		4
.L_132:
        /*02c4*/ 	.byte	0x04, 0x12
        /*02c6*/ 	.short	(.L_134 - .L_133)
	.align		4
.L_133:
        /*02c8*/ 	.word	index@(_ZN7cutlass13device_kernelIN5flash11enable_sm90INS1_16FlashAttnBwdSm90INS1_25CollectiveMainloopBwdSm90ILi2ELi1ELi1EN4cute5tupleIJNS5_1CILi1EEES8_S8_EEENS6_IJNS7_ILi64EEENS7_ILi80EEENS7_ILi256EEEEEENS_10bfloat16_tEfNS_4arch4Sm90ELb0ELb0ELb1ELb1ELb0ELb0ELb1ELb1ELi2ELi1ELi1ELi1ELb0EEENS1_24CollectiveEpilogueBwdGQAISD_fSG_Li256ELb1ELb0EEENS1_19SingleTileSchedulerILb1ELb0ELb0ELi80EEEEEEEEEvNT_6ParamsE)
        /*02cc*/ 	.word	0x00000008


	//----- nvinfo : EIATTR_MIN_STACK_SIZE
	.align		4
.L_134:
        /*02d0*/ 	.byte	0x04, 0x12
        /*02d2*/ 	.short	(.L_136 - .L_135)
	.align		4
.L_135:
        /*02d4*/ 	.word	index@(_ZN7cutlass13device_kernelIN5flash11enable_sm90INS1_16FlashAttnBwdSm90INS1_25CollectiveMainloopBwdSm90ILi2ELi1ELi1EN4cute5tupleIJNS5_1CILi1EEES8_S8_EEENS6_IJNS7_ILi64EEENS7_ILi80EEENS7_ILi256EEEEEENS_10bfloat16_tEfNS_4arch4Sm90ELb0ELb1ELb1ELb0ELb0ELb0ELb1ELb1ELi2ELi1ELi1ELi1ELb0EEENS1_21CollectiveEpilogueBwdISD_SE_SG_Li256ELb0ELb1ELi2EEENS1_19SingleTileSchedulerILb0ELb0ELb0ELi80EEEEEEEEEvNT_6ParamsE)
        /*02d8*/ 	.word	0x00000008


	//----- nvinfo : EIATTR_MIN_STACK_SIZE
	.align		4
.L_136:
        /*02dc*/ 	.byte	0x04, 0x12
        /*02de*/ 	.short	(.L_138 - .L_137)
	.align		4
.L_137:
        /*02e0*/ 	.word	index@(_ZN7cutlass13device_kernelIN5flash11enable_sm90INS1_16FlashAttnBwdSm90INS1_25CollectiveMainloopBwdSm90ILi2ELi1ELi1EN4cute5tupleIJNS5_1CILi1EEES8_S8_EEENS6_IJNS7_ILi64EEENS7_ILi80EEENS7_ILi256EEEEEENS_10bfloat16_tEfNS_4arch4Sm90ELb0ELb1ELb1ELb0ELb0ELb0ELb1ELb1ELi2ELi1ELi1ELi1ELb0EEENS1_24CollectiveEpilogueBwdGQAISD_fSG_Li256ELb0ELb0EEENS1_19SingleTileSchedulerILb0ELb0ELb0ELi80EEEEEEEEEvNT_6ParamsE)
        /*02e4*/ 	.word	0x00000008


	//----- nvinfo : EIATTR_MIN_STACK_SIZE
	.align		4
.L_138:
        /*02e8*/ 	.byte	0x04, 0x12
        /*02ea*/ 	.short	(.L_140 - .L_139)
	.align		4
.L_139:
        /*02ec*/ 	.word	index@(_ZN7cutlass13device_kernelIN5flash11enable_sm90INS1_16FlashAttnBwdSm90INS1_25CollectiveMainloopBwdSm90ILi2ELi1ELi1EN4cute5tupleIJNS5_1CILi1EEES8_S8_EEENS6_IJNS7_ILi64EEENS7_ILi80EEENS7_ILi256EEEEEENS_10bfloat16_tEfNS_4arch4Sm90ELb0ELb1ELb1ELb1ELb0ELb0ELb1ELb1ELi2ELi1ELi1ELi1ELb0EEENS1_21CollectiveEpilogueBwdISD_SE_SG_Li256ELb1ELb1ELi2EEENS1_19SingleTileSchedulerILb1ELb0ELb0ELi80EEEEEEEEEvNT_6ParamsE)
        /*02f0*/ 	.word	0x00000008


	//----- nvinfo : EIATTR_MIN_STACK_SIZE
	.align		4
.L_140:
        /*02f4*/ 	.byte	0x04, 0x12
        /*02f6*/ 	.short	(.L_142 - .L_141)
	.align		4
.L_141:
        /*02f8*/ 	.word	index@(_ZN7cutlass13device_kernelIN5flash11enable_sm90INS1_16FlashAttnBwdSm90INS1_25CollectiveMainloopBwdSm90ILi2ELi1ELi1EN4cute5tupleIJNS5_1CILi1EEES8_S8_EEENS6_IJNS7_ILi64EEENS7_ILi80EEENS7_ILi256EEEEEENS_10bfloat16_tEfNS_4arch4Sm90ELb0ELb1ELb1ELb1ELb0ELb0ELb1ELb1ELi2ELi1ELi1ELi1ELb0EEENS1_24CollectiveEpilogueBwdGQAISD_fSG_Li256ELb1ELb0EEENS1_19SingleTileSchedulerILb1ELb0ELb0ELi80EEEEEEEEEvNT_6ParamsE)
        /*02fc*/ 	.word	0x00000008


	//----- nvinfo : EIATTR_MIN_STACK_SIZE
	.align		4
.L_142:
        /*0300*/ 	.byte	0x04, 0x12
        /*0302*/ 	.short	(.L_144 - .L_143)
	.align		4
.L_143:
        /*0304*/ 	.word	index@(_ZN7cutlass13device_kernelIN5flash11enable_sm90INS1_16FlashAttnBwdSm90INS1_25CollectiveMainloopBwdSm90ILi2ELi1ELi1EN4cute5tupleIJNS5_1CILi1EEES8_S8_EEENS6_IJNS7_ILi64EEENS7_ILi80EEENS7_ILi256EEEEEENS_10bfloat16_tEfNS_4arch4Sm90ELb1ELb0ELb1ELb0ELb0ELb0ELb1ELb1ELi2ELi1ELi1ELi1ELb0EEENS1_21CollectiveEpilogueBwdISD_SE_SG_Li256ELb0ELb1ELi2EEENS1_25SingleTileBwdLPTSchedulerILb0ELi80ELb0EEEEEEEEEvNT_6ParamsE)
        /*0308*/ 	.word	0x00000018


	//----- nvinfo : EIATTR_MIN_STACK_SIZE
	.align		4
.L_144:
        /*030c*/ 	.byte	0x04, 0x12
        /*030e*/ 	.short	(.L_146 - .L_145)
	.align		4
.L_145:
        /*0310*/ 	.word	index@(_ZN7cutlass13device_kernelIN5flash11enable_sm90INS1_16FlashAttnBwdSm90INS1_25CollectiveMainloopBwdSm90ILi2ELi1ELi1EN4cute5tupleIJNS5_1CILi1EEES8_S8_EEENS6_IJNS7_ILi64EEENS7_ILi80EEENS7_ILi256EEEEEENS_10bfloat16_tEfNS_4arch4Sm90ELb1ELb0ELb1ELb0ELb0ELb0ELb1ELb1ELi2ELi1ELi1ELi1ELb0EEENS1_24CollectiveEpilogueBwdGQAISD_fSG_Li256ELb0ELb0EEENS1_25SingleTileBwdLPTSchedulerILb0ELi80ELb0EEEEEEEEEvNT_6ParamsE)
        /*0314*/ 	.word	0x00000020


	//----- nvinfo : EIATTR_MIN_STACK_SIZE
	.align		4
.L_146:
        /*0318*/ 	.byte	0x04, 0x12
        /*031a*/ 	.short	(.L_148 - .L_147)
	.align		4
.L_147:
        /*031c*/ 	.word	index@(_ZN7cutlass13device_kernelIN5flash11enable_sm90INS1_16FlashAttnBwdSm90INS1_25CollectiveMainloopBwdSm90ILi2ELi1ELi1EN4cute5tupleIJNS5_1CILi1EEES8_S8_EEENS6_IJNS7_ILi64EEENS7_ILi80EEENS7_ILi256EEEEEENS_10bfloat16_tEfNS_4arch4Sm90ELb1ELb0ELb1ELb1ELb0ELb0ELb1ELb1ELi2ELi1ELi1ELi1ELb0EEENS1_21CollectiveEpilogueBwdISD_SE_SG_Li256ELb1ELb1ELi2EEENS1_25SingleTileBwdLPTSchedulerILb1ELi80ELb0EEEEEEEEEvNT_6ParamsE)
        /*0320*/ 	.word	0x00000018


	//----- nvinfo : EIATTR_MIN_STACK_SIZE
	.align		4
.L_148:
        /*0324*/ 	.byte	0x04, 0x12
        /*0326*/ 	.short	(.L_150 - .L_149)
	.align		4
.L_149:
        /*0328*/ 	.word	index@(_ZN7cutlass13device_kernelIN5flash11enable_sm90INS1_16FlashAttnBwdSm90INS1_25CollectiveMainloopBwdSm90ILi2ELi1ELi1EN4cute5tupleIJNS5_1CILi1EEES8_S8_EEENS6_IJNS7_ILi64EEENS7_ILi80EEENS7_ILi256EEEEEENS_10bfloat16_tEfNS_4arch4Sm90ELb1ELb0ELb1ELb1ELb0ELb0ELb1ELb1ELi2ELi1ELi1ELi1ELb0EEENS1_24CollectiveEpilogueBwdGQAISD_fSG_Li256ELb1ELb0EEENS1_25SingleTileBwdLPTSchedulerILb1ELi80ELb0EEEEEEEEEvNT_6ParamsE)
        /*032c*/ 	.word	0x00000018


	//----- nvinfo : EIATTR_MIN_STACK_SIZE
	.align		4
.L_150:
        /*0330*/ 	.byte	0x04, 0x12
        /*0332*/ 	.short	(.L_152 - .L_151)
	.align		4
.L_151:
        /*0334*/ 	.word	index@(_ZN7cutlass13device_kernelIN5flash11enable_sm90INS1_16FlashAttnBwdSm90INS1_25CollectiveMainloopBwdSm90ILi2ELi1ELi1EN4cute5tupleIJNS5_1CILi1EEES8_S8_EEENS6_IJNS7_ILi64EEENS7_ILi80EEENS7_ILi256EEEEEENS_10bfloat16_tEfNS_4arch4Sm90ELb0ELb0ELb0ELb0ELb0ELb0ELb1ELb1ELi2ELi1ELi1ELi1ELb0EEENS1_21CollectiveEpilogueBwdISD_SE_SG_Li256ELb0ELb1ELi2EEENS1_19SingleTileSchedulerILb0ELb0ELb0ELi80EEEEEEEEEvNT_6ParamsE)
        /*0338*/ 	.word	0x00000008


	//----- nvinfo : EIATTR_MIN_STACK_SIZE
	.align		4
.L_152:
        /*033c*/ 	.byte	0x04, 0x12
        /*033e*/ 	.short	(.L_154 - .L_153)
	.align		4
.L_153:
        /*0340*/ 	.word	index@(_ZN7cutlass13device_kernelIN5flash11enable_sm90INS1_16FlashAttnBwdSm90INS1_25CollectiveMainloopBwdSm90ILi2ELi1ELi1EN4cute5tupleIJNS5_1CILi1EEES8_S8_EEENS6_IJNS7_ILi64EEENS7_ILi80EEENS7_ILi256EEEEEENS_10bfloat16_tEfNS_4arch4Sm90ELb0ELb0ELb0ELb0ELb0ELb0ELb1ELb1ELi2ELi1ELi1ELi1ELb0EEENS1_24CollectiveEpilogueBwdGQAISD_fSG_Li256ELb0ELb0EEENS1_19SingleTileSchedulerILb0ELb0ELb0ELi80EEEEEEEEEvNT_6ParamsE)
        /*0344*/ 	.word	0x00000008


	//----- nvinfo : EIATTR_MIN_STACK_SIZE
	.align		4
.L_154:
        /*0348*/ 	.byte	0x04, 0x12
        /*034a*/ 	.short	(.L_156 - .L_155)
	.align		4
.L_155:
        /*034c*/ 	.word	index@(_ZN7cutlass13device_kernelIN5flash11enable_sm90INS1_16FlashAttnBwdSm90INS1_25CollectiveMainloopBwdSm90ILi2ELi1ELi1EN4cute5tupleIJNS5_1CILi1EEES8_S8_EEENS6_IJNS7_ILi64EEENS7_ILi80EEENS7_ILi256EEEEEENS_10bfloat16_tEfNS_4arch4Sm90ELb0ELb0ELb0ELb1ELb0ELb0ELb1ELb1ELi2ELi1ELi1ELi1ELb0EEENS1_21CollectiveEpilogueBwdISD_SE_SG_Li256ELb1ELb1ELi2EEENS1_19SingleTileSchedulerILb1ELb0ELb0ELi80EEEEEEEEEvNT_6ParamsE)
        /*0350*/ 	.word	0x00000010


	//----- nvinfo : EIATTR_MIN_STACK_SIZE
	.align		4
.L_156:
        /*0354*/ 	.byte	0x04, 0x12
        /*0356*/ 	.short	(.L_158 - .L_157)
	.align		4
.L_157:
        /*0358*/ 	.word	index@(_ZN7cutlass13device_kernelIN5flash11enable_sm90INS1_16FlashAttnBwdSm90INS1_25CollectiveMainloopBwdSm90ILi2ELi1ELi1EN4cute5tupleIJNS5_1CILi1EEES8_S8_EEENS6_IJNS7_ILi64EEENS7_ILi80EEENS7_ILi256EEEEEENS_10bfloat16_tEfNS_4arch4Sm90ELb0ELb0ELb0ELb1ELb0ELb0ELb1ELb1ELi2ELi1ELi1ELi1ELb0EEENS1_24CollectiveEpilogueBwdGQAISD_fSG_Li256ELb1ELb0EEENS1_19SingleTileSchedulerILb1ELb0ELb0ELi80EEEEEEEEEvNT_6ParamsE)
        /*035c*/ 	.word	0x00000010


	//----- nvinfo : EIATTR_MIN_STACK_SIZE
	.align		4
.L_158:
        /*0360*/ 	.byte	0x04, 0x12
        /*0362*/ 	.short	(.L_160 - .L_159)
	.align		4
.L_159:
        /*0364*/ 	.word	index@(_ZN7cutlass13device_kernelIN5flash11enable_sm90INS1_16FlashAttnBwdSm90INS1_25CollectiveMainloopBwdSm90ILi2ELi1ELi1EN4cute5tupleIJNS5_1CILi1EEES8_S8_EEENS6_IJNS7_ILi64EEENS7_ILi80EEENS7_ILi256EEEEEENS_10bfloat16_tEfNS_4arch4Sm90ELb0ELb1ELb0ELb0ELb0ELb0ELb1ELb1ELi2ELi1ELi1ELi1ELb0EEENS1_21CollectiveEpilogueBwdISD_SE_SG_Li256ELb0ELb1ELi2EEENS1_19SingleTileSchedulerILb0ELb0ELb0ELi80EEEEEEEEEvNT_6ParamsE)
        /*0368*/ 	.word	0x00000008


	//----- nvinfo : EIATTR_MIN_STACK_SIZE
	.align		4
.L_160:
        /*036c*/ 	.byte	0x04, 0x12
        /*036e*/ 	.short	(.L_162 - .L_161)
	.align		4
.L_161:
        /*0370*/ 	.word	index@(_ZN7cutlass13device_kernelIN5flash11enable_sm90INS1_16FlashAttnBwdSm90INS1_25CollectiveMainloopBwdSm90ILi2ELi1ELi1EN4cute5tupleIJNS5_1CILi1EEES8_S8_EEENS6_IJNS7_ILi64EEENS7_ILi80EEENS7_ILi256EEEEEENS_10bfloat16_tEfNS_4arch4Sm90ELb0ELb1ELb0ELb0ELb0ELb0ELb1ELb1ELi2ELi1ELi1ELi1ELb0EEENS1_24CollectiveEpilogueBwdGQAISD_fSG_Li256ELb0ELb0EEENS1_19SingleTileSchedulerILb0ELb0ELb0ELi80EEEEEEEEEvNT_6ParamsE)
        /*0374*/ 	.word	0x00000008


	//----- nvinfo : EIATTR_MIN_STACK_SIZE
	.align		4
.L_162:
        /*0378*/ 	.byte	0x04, 0x12
        /*037a*/ 	.short	(.L_164 - .L_163)
	.align		4
.L_163:
        /*037c*/ 	.word	index@(_ZN7cutlass13device_kernelIN5flash11enable_sm90INS1_16FlashAttnBwdSm90INS1_25CollectiveMainloopBwdSm90ILi2ELi1ELi1EN4cute5tupleIJNS5_1CILi1EEES8_S8_EEENS6_IJNS7_ILi64EEENS7_ILi80EEENS7_ILi256EEEEEENS_10bfloat16_tEfNS_4arch4Sm90ELb0ELb1ELb0ELb1ELb0ELb0ELb1ELb1ELi2ELi1ELi1ELi1ELb0EEENS1_21CollectiveEpilogueBwdISD_SE_SG_Li256ELb1ELb1ELi2EEENS1_19SingleTileSchedulerILb1ELb0ELb0ELi80EEEEEEEEEvNT_6ParamsE)
        /*0380*/ 	.word	0x00000008


	//----- nvinfo : EIATTR_MIN_STACK_SIZE
	.align		4
.L_164:
        /*0384*/ 	.byte	0x04, 0x12
        /*0386*/ 	.short	(.L_166 - .L_165)
	.align		4
.L_165:
        /*0388*/ 	.word	index@(_ZN7cutlass13device_kernelIN5flash11enable_sm90INS1_16FlashAttnBwdSm90INS1_25CollectiveMainloopBwdSm90ILi2ELi1ELi1EN4cute5tupleIJNS5_1CILi1EEES8_S8_EEENS6_IJNS7_ILi64EEENS7_ILi80EEENS7_ILi256EEEEEENS_10bfloat16_tEfNS_4arch4Sm90ELb0ELb1ELb0ELb1ELb0ELb0ELb1ELb1ELi2ELi1ELi1ELi1ELb0EEENS1_24CollectiveEpilogueBwdGQAISD_fSG_Li256ELb1ELb0EEENS1_19SingleTileSchedulerILb1ELb0ELb0ELi80EEEEEEEEEvNT_6ParamsE)
        /*038c*/ 	.word	0x00000008


	//----- nvinfo : EIATTR_MIN_STACK_SIZE
	.align		4
.L_166:
        /*0390*/ 	.byte	0x04, 0x12
        /*0392*/ 	.short	(.L_168 - .L_167)
	.align		4
.L_167:
        /*0394*/ 	.word	index@(_ZN7cutlass13device_kernelIN5flash11enable_sm90INS1_16FlashAttnBwdSm90INS1_25CollectiveMainloopBwdSm90ILi2ELi1ELi1EN4cute5tupleIJNS5_1CILi1EEES8_S8_EEENS6_IJNS7_ILi64EEENS7_ILi80EEENS7_ILi256EEEEEENS_10bfloat16_tEfNS_4arch4Sm90ELb1ELb0ELb0ELb0ELb0ELb0ELb1ELb1ELi2ELi1ELi1ELi1ELb0EEENS1_21CollectiveEpilogueBwdISD_SE_SG_Li256ELb0ELb1ELi2EEENS1_25SingleTileBwdLPTSchedulerILb0ELi80ELb0EEEEEEEEEvNT_6ParamsE)
        /*0398*/ 	.word	0x00000010


	//----- nvinfo : EIATTR_MIN_STACK_SIZE
	.align		4
.L_168:
        /*039c*/ 	.byte	0x04, 0x12
        /*039e*/ 	.short	(.L_170 - .L_169)
	.align		4
.L_169:
        /*03a0*/ 	.word	index@(_ZN7cutlass13device_kernelIN5flash11enable_sm90INS1_16FlashAttnBwdSm90INS1_25CollectiveMainloopBwdSm90ILi2ELi1ELi1EN4cute5tupleIJNS5_1CILi1EEES8_S8_EEENS6_IJNS7_ILi64EEENS7_ILi80EEENS7_ILi256EEEEEENS_10bfloat16_tEfNS_4arch4Sm90ELb1ELb0ELb0ELb0ELb0ELb0ELb1ELb1ELi2ELi1ELi1ELi1ELb0EEENS1_24CollectiveEpilogueBwdGQAISD_fSG_Li256ELb0ELb0EEENS1_25SingleTileBwdLPTSchedulerILb0ELi80ELb0EEEEEEEEEvNT_6ParamsE)
        /*03a4*/ 	.word	0x00000010


	//----- nvinfo : EIATTR_MIN_STACK_SIZE
	.align		4
.L_170:
        /*03a8*/ 	.byte	0x04, 0x12
        /*03aa*/ 	.short	(.L_172 - .L_171)
	.align		4
.L_171:
        /*03ac*/ 	.word	index@(_ZN7cutlass13device_kernelIN5flash22FlashAttnBwdPreprocessIN4cute5tupleIJNS3_1CILi64EEENS5_ILi256EEEEEENS_10bfloat16_tEfNS_4arch4Sm90ELb1ELb0EEEEEvNT_6ParamsE)
        /*03b0*/ 	.word	0x00000000


	//----- nvinfo : EIATTR_MIN_STACK_SIZE
	.align		4
.L_172:
        /*03b4*/ 	.byte	0x04, 0x12
        /*03b6*/ 	.short	(.L_174 - .L_173)
	.align		4
.L_173:
        /*03b8*/ 	.word	index@(_ZN7cutlass13device_kernelIN5flash11enable_sm90INS1_16FlashAttnBwdSm90INS1_25CollectiveMainloopBwdSm90ILi2ELi1ELi1EN4cute5tupleIJNS5_1CILi1EEES8_S8_EEENS6_IJNS7_ILi64EEENS7_ILi80EEENS7_ILi256EEEEEENS_10bfloat16_tEfNS_4arch4Sm90ELb1ELb0ELb0ELb1ELb0ELb0ELb1ELb1ELi2ELi1ELi1ELi1ELb0EEENS1_21CollectiveEpilogueBwdISD_SE_SG_Li256ELb1ELb1ELi2EEENS1_25SingleTileBwdLPTSchedulerILb1ELi80ELb0EEEEEEEEEvNT_6ParamsE)
        /*03bc*/ 	.word	0x00000010


	//----- nvinfo : EIATTR_MIN_STACK_SIZE
	.align		4
.L_174:
        /*03c0*/ 	.byte	0x04, 0x12
        /*03c2*/ 	.short	(.L_176 - .L_175)
	.align		4
.L_175:
        /*03c4*/ 	.word	index@(_ZN7cutlass13device_kernelIN5flash32FlashAttnBwdPostprocessConvertdQIN4cute5tupleIJNS3_1CILi80EEENS5_ILi256EEEEEENS_10bfloat16_tEfNS_4arch4Sm90ELi256ENS3_8TiledMMAINS3_8MMA_AtomIJNS3_4SM904GMMA27MMA_64x16x16_F32BF16BF16_SSILNSF_5MajorE1ELSH_1ELNSF_7ScaleInE1ELSI_1EEEEEENS3_6LayoutINS4_IJNS5_ILi2EEENS5_ILi1EEESN_EEENS4_IJSN_NS5_ILi0EEESP_EEEEENS4_IJNS3_10UnderscoreESS_SS_EEEEELb1EEEEEvNT_6ParamsE)
        /*03c8*/ 	.word	0x00000000


	//----- nvinfo : EIATTR_MIN_STACK_SIZE
	.align		4
.L_176:
        /*03cc*/ 	.byte	0x04, 0x12
        /*03ce*/ 	.short	(.L_178 - .L_177)
	.align		4
.L_177:
        /*03d0*/ 	.word	index@(_ZN7cutlass13device_kernelIN5flash32FlashAttnBwdPostprocessConvertdQIN4cute5tupleIJNS3_1CILi64EEENS5_ILi256EEEEEENS_10bfloat16_tEfNS_4arch4Sm90ELi256ENS3_8TiledMMAINS3_8MMA_AtomIJNS3_4SM904GMMA27MMA_64x64x16_F32BF16BF16_SSILNSF_5MajorE1ELSH_0ELNSF_7ScaleInE1ELSI_1EEEEEENS3_6LayoutINS4_IJNS5_ILi2EEENS5_ILi1EEESN_EEENS4_IJSN_NS5_ILi0EEESP_EEEEENS4_IJNS3_10UnderscoreESS_SS_EEEEELb1EEEEEvNT_6ParamsE)
        /*03d4*/ 	.word	0x00000000


	//----- nvinfo : EIATTR_MIN_STACK_SIZE
	.align		4
.L_178:
        /*03d8*/ 	.byte	0x04, 0x12
        /*03da*/ 	.short	(.L_180 - .L_179)
	.align		4
.L_179:
        /*03dc*/ 	.word	index@(_ZN7cutlass13device_kernelIN5flash11enable_sm90INS1_16FlashAttnBwdSm90INS1_25CollectiveMainloopBwdSm90ILi2ELi1ELi1EN4cute5tupleIJNS5_1CILi1EEES8_S8_EEENS6_IJNS7_ILi64EEENS7_ILi80EEENS7_ILi256EEEEEENS_10bfloat16_tEfNS_4arch4Sm90ELb1ELb0ELb0ELb1ELb0ELb0ELb1ELb1ELi2ELi1ELi1ELi1ELb0EEENS1_24CollectiveEpilogueBwdGQAISD_fSG_Li256ELb1ELb0EEENS1_25SingleTileBwdLPTSchedulerILb1ELi80ELb0EEEEEEEEEvNT_6ParamsE)
        /*03e0*/ 	.word	0x00000008


	//----- nvinfo : EIATTR_MIN_STACK_SIZE
	.align		4
.L_180:
        /*03e4*/ 	.byte	0x04, 0x12
        /*03e6*/ 	.short	(.L_182 - .L_181)
	.align		4
.L_181:
        /*03e8*/ 	.word	index@(_ZN7cutlass13device_kernelIN5flash22FlashAttnBwdPreprocessIN4cute5tupleIJNS3_1CILi64EEENS5_ILi256EEEEEENS_10bfloat16_tEfNS_4arch4Sm90ELb1ELb1EEEEEvNT_6ParamsE)
        /*03ec*/ 	.word	0x00000000
.L_182:


//--------------------- .nv.compat                --------------------------
	.section	.nv.compat,"",@"SHT_CUDA_COMPAT_INFO"
	.align	4
        /*0000*/ 	.byte	0x02, 0x09, 0x01, 0x00, 0x02, 0x02, 0x04, 0x00, 0x02, 0x05, 0x05, 0x00, 0x03, 0x07, 0x01, 0x01
        /*0010*/ 	.byte	0x02, 0x03, 0x01, 0x00, 0x02, 0x06, 0x01, 0x00, 0x04, 0x0b, 0x08, 0x00, 0x00, 0x00, 0x00, 0x00
        /*0020*/ 	.byte	0x00, 0x00, 0x00, 0x00


//--------------------- .nv.info._ZN7cutlass13device_kernelIN5flash11enable_sm90INS1_16FlashAttnBwdSm90INS1_25CollectiveMainloopBwdSm90ILi2ELi1ELi1EN4cute5tupleIJNS5_1CILi1EEES8_S8_EEENS6_IJNS7_ILi64EEENS7_ILi80EEENS7_ILi256EEEEEENS_10bfloat16_tEfNS_4arch4Sm90ELb0ELb0ELb1ELb0ELb0ELb0ELb1ELb1ELi2ELi1ELi1ELi1ELb0EEENS1_21CollectiveEpilogueBwdISD_SE_SG_Li256ELb0ELb1ELi2EEENS1_19SingleTileSchedulerILb0ELb0ELb0ELi80EEEEEEEEEvNT_6ParamsE --------------------------
	.section	.nv.info._ZN7cutlass13device_kernelIN5flash11enable_sm90INS1_16FlashAttnBwdSm90INS1_25CollectiveMainloopBwdSm90ILi2ELi1ELi1EN4cute5tupleIJNS5_1CILi1EEES8_S8_EEENS6_IJNS7_ILi64EEENS7_ILi80EEENS7_ILi256EEEEEENS_10bfloat16_tEfNS_4arch4Sm90ELb0ELb0ELb1ELb0ELb0ELb0ELb1ELb1ELi2ELi1ELi1ELi1ELb0EEENS1_21CollectiveEpilogueBwdISD_SE_SG_Li256ELb0ELb1ELi2EEENS1_19SingleTileSchedulerILb0ELb0ELb0ELi80EEEEEEEEEvNT_6ParamsE,"",@"SHT_CUDA_INFO"
	.sectionflags	@""
	.align	4


	//----- nvinfo : EIATTR_CUDA_API_VERSION
	.align		4
        /*0000*/ 	.byte	0x04, 0x37
        /*0002*/ 	.short	(.L_184 - .L_183)
.L_183:
        /*0004*/ 	.word	0x00000082


	//----- nvinfo : EIATTR_KPARAM_INFO
	.align		4
.L_184:
        /*0008*/ 	.byte	0x04, 0x17
        /*000a*/ 	.short	(.L_186 - .L_185)
.L_185:
        /*000c*/ 	.word	0x00000000
        /*0010*/ 	.short	0x0000
        /*0012*/ 	.short	0x0070
        /*0014*/ 	.byte	0x00, 0xf0, 0x01, 0x24


	//----- nvinfo : EIATTR_SPARSE_MMA_MASK
	.align		4
.L_186:
        /*0018*/ 	.byte	0x03, 0x50
        /*001a*/ 	.short	0x0000


	//----- nvinfo : EIATTR_MAXREG_COUNT
	.align		4
        /*001c*/ 	.byte	0x03, 0x1b
        /*001e*/ 	.short	0x00a8


	//----- nvinfo : EIATTR_NUM_BARRIERS
	.align		4
        /*0020*/ 	.byte	0x02, 0x4c
        /*0022*/ 	.byte	0x0a
	.zero		1


	//----- nvinfo : EIATTR_EXTERNS
	.align		4
        /*0024*/ 	.byte	0x04, 0x0f
        /*0026*/ 	.short	(.L_188 - .L_187)


	//   ....[0]....
	.align		4
.L_187:
        /*0028*/ 	.word	index@(__assertfail)


	//----- nvinfo : EIATTR_ANNOTATIONS
	.align		4
.L_188:
        /*002c*/ 	.byte	0x04, 0x55
        /*002e*/ 	.short	(.L_190 - .L_189)


	//   ....[0]....
.L_189:
        /*0030*/ 	.word	0x00000001
        /*0034*/ 	.byte	0x80, 0x0a, 0x00, 0x00, 0x01, 0x00, 0x00, 0x00, 0xf0, 0x0f, 0x00, 0x00, 0x01, 0x00, 0x00, 0x00
        /*0044*/ 	.byte	0xb0, 0x98, 0x00, 0x00, 0x01, 0x00, 0x00, 0x00, 0x40, 0xa3, 0x00, 0x00, 0x01, 0x00, 0x00, 0x00
        /*0054*/ 	.byte	0xa0, 0xba, 0x00, 0x00, 0x01, 0x00, 0x00, 0x00, 0x00, 0xbb, 0x00, 0x00


	//----- nvinfo : EIATTR_MERCURY_ISA_VERSION
	.align		4
.L_190:
        /*0060*/ 	.byte	0x03, 0x5f
        /*0062*/ 	.short	0x0101


	//----- nvinfo : EIATTR_INT_WARP_WIDE_INSTR_OFFSETS
	.align		4
        /*0064*/ 	.byte	0x04, 0x31
        /*0066*/ 	.short	(.L_192 - .L_191)


	//   ....[0]....
.L_191:
        /*0068*/ 	.word	0x000001e0


	//   ....[1]....
        /*006c*/ 	.word	0x00000290


	//----- nvinfo : EIATTR_COOP_GROUP_MASK_REGIDS
	.align		4
.L_192:
        /*0070*/ 	.byte	0x04, 0x29
        /*0072*/ 	.short	(.L_194 - .L_193)


	//   ....[0]....
.L_193:
        /*0074*/ 	.word	0xffffffff


	//   ....[1]....
        /*0078*/ 	.word	0xffffffff


	//   ....[2]....
        /*007c*/ 	.word	0xffffffff


	//   ....[3]....
        /*0080*/ 	.word	0xffffffff


	//   ....[4]....
        /*0084*/ 	.word	0xffffffff


	//   ....[5]....
        /*0088*/ 	.word	0xffffffff


	//   ....[6]....
        /*008c*/ 	.word	0xffffffff


	//----- nvinfo : EIATTR_COOP_GROUP_INSTR_OFFSETS
	.align		4
.L_194:
        /*0090*/ 	.byte	0x04, 0x28
        /*0092*/ 	.short	(.L_196 - .L_195)


	//   ....[0]....
.L_195:
        /*0094*/ 	.word	0x00000060


	//   ....[1]....
        /*0098*/ 	.word	0x000001f0


	//   ....[2]....
        /*009c*/ 	.word	0x000002a0


	//   ....[3]....
        /*00a0*/ 	.word	0x00000400


	//   ....[4]....
        /*00a4*/ 	.word	0x000006d0


	//   ....[5]....
        /*00a8*/ 	.word	0x0000a9c0


	//   ....[6]....
        /*00ac*/ 	.word	0x0000af30


	//----- nvinfo : EIATTR_REG_RECONFIG
	.align		4
.L_196:
        /*00b0*/ 	.byte	0x01, 0x54
	.zero		2


	//----- nvinfo : EIATTR_SYSCALL_OFFSETS
	.align		4
        /*00b4*/ 	.byte	0x04, 0x46
        /*00b6*/ 	.short	(.L_198 - .L_197)


	//   ....[0]....
.L_197:
        /*00b8*/ 	.word	0x00009fb0


	//   ....[1]....
        /*00bc*/ 	.word	0x0000a0f0


	//   ....[2]....
        /*00c0*/ 	.word	0x0000a210


	//   ....[3]....
        /*00c4*/ 	.word	0x0000a330


	//----- nvinfo : EIATTR_MBARRIER_INSTR_OFFSETS
	.align		4
.L_198:
        /*00c8*/ 	.byte	0x04, 0x39
        /*00ca*/ 	.short	(.L_200 - .L_199)


	//   ....[0]....
.L_199:
        /*00cc*/ 	.word	0x000002c0
        /*00d0*/ 	.word	0x000000ff
        /*00d4*/ 	.word	0x00031800
        /*00d8*/ 	.short	0x0100
        /*00da*/ 	.byte	0x06
	.zero		1


	//   ....[1]....
        /*00dc*/ 	.word	0x000003b0
        /*00e0*/ 	.word	0x000000ff
        /*00e4*/ 	.word	0x00031810
        /*00e8*/ 	.short	0x0100
        /*00ea*/ 	.byte	0x08
	.zero		1


	//   ....[2]....
        /*00ec*/ 	.word	0x000003c0
        /*00f0*/ 	.word	0x000000ff
        /*00f4*/ 	.word	0x00031820
        /*00f8*/ 	.short	0x0100
        /*00fa*/ 	.byte	0x08
	.zero		1


	//   ....[3]....
        /*00fc*/ 	.word	0x000003d0
        /*0100*/ 	.word	0x000000ff
        /*0104*/ 	.word	0x00031818
        /*0108*/ 	.short	0x0100
        /*010a*/ 	.byte	0x08
	.zero		1


	//   ....[4]....
        /*010c*/ 	.word	0x000003e0
        /*0110*/ 	.word	0x000000ff
        /*0114*/ 	.word	0x00031828
        /*0118*/ 	.short	0x0100
        /*011a*/ 	.byte	0x08
	.zero		1


	//   ....[5]....
        /*011c*/ 	.word	0x00000510
        /*0120*/ 	.word	0x000000ff
        /*0124*/ 	.word	0x00031830
        /*0128*/ 	.short	0x0100
        /*012a*/ 	.byte	0x08
	.zero		1


	//   ....[6]....
        /*012c*/ 	.word	0x00000520
        /*0130*/ 	.word	0x000000ff
        /*0134*/ 	.word	0x00031838
        /*0138*/ 	.short	0x0100
        /*013a*/ 	.byte	0x08
	.zero		1


	//   ....[7]....
        /*013c*/ 	.word	0x00000670
        /*0140*/ 	.word	0x000000ff
        /*0144*/ 	.word	0x00031800
        /*0148*/ 	.short	0x010a
        /*014a*/ 	.byte	0x3c
	.zero		1


	//   ....[8]....
        /*014c*/ 	.word	0x000006f0
        /*0150*/ 	.word	0x000000ff
        /*0154*/ 	.word	0x00031800
        /*0158*/ 	.short	0x010a
        /*015a*/ 	.byte	0x3c
	.zero		1


	//   ....[9]....
        /*015c*/ 	.word	0x000010a0
        /*0160*/ 	.word	0x00000011
        /*0164*/ 	.word	0x00031810
        /*0168*/ 	.short	0x010a
        /*016a*/ 	.byte	0x3f
	.zero		1


	//   ....[10]....
        /*016c*/ 	.word	0x00001180
        /*0170*/ 	.word	0x00000011
        /*0174*/ 	.word	0x00031810
        /*0178*/ 	.short	0x010a
        /*017a*/ 	.byte	0x3f
	.zero		1


	//   ....[11]....
        /*017c*/ 	.word	0x000036f0
        /*0180*/ 	.word	0x000000ff
        /*0184*/ 	.word	0x00031830
        /*0188*/ 	.short	0x010a
        /*018a*/ 	.byte	0x3c
	.zero		1


	//   ....[12]....
        /*018c*/ 	.word	0x000037b0
        /*0190*/ 	.word	0x000000ff
        /*0194*/ 	.word	0x00031830
        /*0198*/ 	.short	0x010a
        /*019a*/ 	.byte	0x3c
	.zero		1


	//   ....[13]....
        /*019c*/ 	.word	0x00008f60
        /*01a0*/ 	.word	0x000000ff
        /*01a4*/ 	.word	0x00000000
        /*01a8*/ 	.short	0x0101
        /*01aa*/ 	.byte	0x04
	.zero		1


	//   ....[14]....
        /*01ac*/ 	.word	0x00009930
        /*01b0*/ 	.word	0x00000011
        /*01b4*/ 	.word	0x00000000
        /*01b8*/ 	.short	0x0101
        /*01ba*/ 	.byte	0x3f
	.zero		1


	//   ....[15]....
        /*01bc*/ 	.word	0x0000b250
        /*01c0*/ 	.word	0x00000008
        /*01c4*/ 	.word	0x00031820
        /*01c8*/ 	.short	0x010a
        /*01ca*/ 	.byte	0x3f
	.zero		1


	//   ....[16]....
        /*01cc*/ 	.word	0x0000ba20
        /*01d0*/ 	.word	0x00000008
        /*01d4*/ 	.word	0x00031838
        /*01d8*/ 	.short	0x010a
        /*01da*/ 	.byte	0x3f
	.zero		1


	//   ....[17]....
        /*01dc*/ 	.word	0x0000bda0
        /*01e0*/ 	.word	0x00000013
        /*01e4*/ 	.word	0x00031820
        /*01e8*/ 	.short	0x010a
        /*01ea*/ 	.byte	0x3f
	.zero		1


	//   ....[18]....
        /*01ec*/ 	.word	0x0000c190
        /*01f0*/ 	.word	0x00000008
        /*01f4*/ 	.word	0x00031838
        /*01f8*/ 	.short	0x010a
        /*01fa*/ 	.byte	0x3f
	.zero		1


	//   ....[19]....
        /*01fc*/ 	.word	0x0000c640
        /*0200*/ 	.word	0x00000005
        /*0204*/ 	.word	0x00000000
        /*0208*/ 	.short	0x010a
        /*020a*/ 	.byte	0x3f
	.zero		1


	//   ....[20]....
        /*020c*/ 	.word	0x0000c6d0
        /*0210*/ 	.word	0x00000003
        /*0214*/ 	.word	0x00000000
        /*0218*/ 	.short	0x010a
        /*021a*/ 	.byte	0x3f
	.zero		1


	//   ....[21]....
        /*021c*/ 	.word	0x0000c720
        /*0220*/ 	.word	0x00000007
        /*0224*/ 	.word	0x00031838
        /*0228*/ 	.short	0x010a
        /*022a*/ 	.byte	0x3f
	.zero		1


	//   ....[22]....
        /*022c*/ 	.word	0x0000c790
        /*0230*/ 	.word	0x00000008
        /*0234*/ 	.word	0x00031800
        /*0238*/ 	.short	0x010a
        /*023a*/ 	.byte	0x3f
	.zero		1


	//   ....[23]....
        /*023c*/ 	.word	0x0000c7e0
        /*0240*/ 	.word	0x00000011
        /*0244*/ 	.word	0x00031810
        /*0248*/ 	.short	0x010a
        /*024a*/ 	.byte	0x3f
	.zero		1


	//   ....[24]....
        /*024c*/ 	.word	0x0000c830
        /*0250*/ 	.word	0x00000005
        /*0254*/ 	.word	0x00031830
        /*0258*/ 	.short	0x010a
        /*025a*/ 	.byte	0x3f
	.zero		1


	//   ....[25]....
        /*025c*/ 	.word	0x0000c880
        /*0260*/ 	.word	0x00000008
        /*0264*/ 	.word	0x00031820
        /*0268*/ 	.short	0x010a
        /*026a*/ 	.byte	0x3f
	.zero		1


	//   ....[26]....
        /*026c*/ 	.word	0x0000c8d0
        /*0270*/ 	.word	0x00000008
        /*0274*/ 	.word	0x00031838
        /*0278*/ 	.short	0x010a
        /*027a*/ 	.byte	0x3f
	.zero		1


	//   ....[27]....
        /*027c*/ 	.word	0x0000c930
        /*0280*/ 	.word	0x00000013
        /*0284*/ 	.word	0x00031820
        /*0288*/ 	.short	0x010a
        /*028a*/ 	.byte	0x3f
	.zero		1


	//   ....[28]....
        /*028c*/ 	.word	0x0000c980
        /*0290*/ 	.word	0x00000008
        /*0294*/ 	.word	0x00031838
        /*0298*/ 	.short	0x010a
        /*029a*/ 	.byte	0x3f
	.zero		1


	//   ....[29]....
        /*029c*/ 	.word	0x0000ca50
        /*02a0*/ 	.word	0x00000005
        /*02a4*/ 	.word	0x00000000
        /*02a8*/ 	.short	0x010a
        /*02aa*/ 	.byte	0x3f
	.zero		1


	//   ....[30]....
        /*02ac*/ 	.word	0x0000caa0
        /*02b0*/ 	.word	0x00000003
        /*02b4*/ 	.word	0x00000000
        /*02b8*/ 	.short	0x010a
        /*02ba*/ 	.byte	0x3f
	.zero		1


	//----- nvinfo : EIATTR_NUM_MBARRIERS
	.align		4
.L_200:
        /*02bc*/ 	.byte	0x03, 0x38
        /*02be*/ 	.short	0x0007


	//----- nvinfo : EIATTR_EXIT_INSTR_OFFSETS
	.align		4
        /*02c0*/ 	.byte	0x04, 0x1c
        /*02c2*/ 	.short	(.L_202 - .L_201)


	//   ....[0]....
.L_201:
        /*02c4*/ 	.word	0x00000610


	//   ....[1]....
        /*02c8*/ 	.word	0x0000aef0


	//   ....[2]....
        /*02cc*/ 	.word	0x0000af50


	//   ....[3]....
        /*02d0*/ 	.word	0x0000c770


	//----- nvinfo : EIATTR_MAX_THREADS
	.align		4
.L_202:
        /*02d4*/ 	.byte	0x04, 0x05
        /*02d6*/ 	.short	(.L_204 - .L_203)
.L_203:
        /*02d8*/ 	.word	0x00000180
        /*02dc*/ 	.word	0x00000001
        /*02e0*/ 	.word	0x00000001


	//----- nvinfo : EIATTR_CRS_STACK_SIZE
	.align		4
.L_204:
        /*02e4*/ 	.byte	0x04, 0x1e
        /*02e6*/ 	.short	(.L_206 - .L_205)
.L_205:
        /*02e8*/ 	.word	0x00000000


	//----- nvinfo : EIATTR_CBANK_PARAM_SIZE
	.align		4
.L_206:
        /*02ec*/ 	.byte	0x03, 0x19
        /*02ee*/ 	.short	0x0970


	//----- nvinfo : EIATTR_PARAM_CBANK
	.align		4
        /*02f0*/ 	.byte	0x04, 0x0a
        /*02f2*/ 	.short	(.L_208 - .L_207)
	.align		4
.L_207:
        /*02f4*/ 	.word	index@(.nv.constant0._ZN7cutlass13device_kernelIN5flash11enable_sm90INS1_16FlashAttnBwdSm90INS1_25CollectiveMainloopBwdSm90ILi2ELi1ELi1EN4cute5tupleIJNS5_1CILi1EEES8_S8_EEENS6_IJNS7_ILi64EEENS7_ILi80EEENS7_ILi256EEEEEENS_10bfloat16_tEfNS_4arch4Sm90ELb0ELb0ELb1ELb0ELb0ELb0ELb1ELb1ELi2ELi1ELi1ELi1ELb0EEENS1_21CollectiveEpilogueBwdISD_SE_SG_Li256ELb0ELb1ELi2EEENS1_19SingleTileSchedulerILb0ELb0ELb0ELi80EEEEEEEEEvNT_6ParamsE)
        /*02f8*/ 	.short	0x0210
        /*02fa*/ 	.short	0x0970


	//----- nvinfo : EIATTR_SW_WAR
	.align		4
.L_208:
        /*02fc*/ 	.byte	0x04, 0x36
        /*02fe*/ 	.short	(.L_210 - .L_209)
.L_209:
        /*0300*/ 	.word	0x00000008
.L_210:


//--------------------- .nv.info._ZN7cutlass13device_kernelIN5flash11enable_sm90INS1_16FlashAttnBwdSm90INS1_25CollectiveMainloopBwdSm90ILi2ELi1ELi1EN4cute5tupleIJNS5_1CILi1EEES8_S8_EEENS6_IJNS7_ILi64EEENS7_ILi80EEENS7_ILi256EEEEEENS_10bfloat16_tEfNS_4arch4Sm90ELb0ELb0ELb1ELb0ELb0ELb0ELb1ELb1ELi2ELi1ELi1ELi1ELb0EEENS1_24CollectiveEpilogueBwdGQAISD_fSG_Li256ELb0ELb0EEENS1_19SingleTileSchedulerILb0ELb0ELb0ELi80EEEEEEEEEvNT_6ParamsE --------------------------
	.section	.nv.info._ZN7cutlass13device_kernelIN5flash11enable_sm90INS1_16FlashAttnBwdSm90INS1_25CollectiveMainloopBwdSm90ILi2ELi1ELi1EN4cute5tupleIJNS5_1CILi1EEES8_S8_EEENS6_IJNS7_ILi64EEENS7_ILi80EEENS7_ILi256EEEEEENS_10bfloat16_tEfNS_4arch4Sm90ELb0ELb0ELb1ELb0ELb0ELb0ELb1ELb1ELi2ELi1ELi1ELi1ELb0EEENS1_24CollectiveEpilogueBwdGQAISD_fSG_Li256ELb0ELb0EEENS1_19SingleTileSchedulerILb0ELb0ELb0ELi80EEEEEEEEEvNT_6ParamsE,"",@"SHT_CUDA_INFO"
	.sectionflags	@""
	.align	4


	//----- nvinfo : EIATTR_CUDA_API_VERSION
	.align		4
        /*0000*/ 	.byte	0x04, 0x37
        /*0002*/ 	.short	(.L_212 - .L_211)
.L_211:
        /*0004*/ 	.word	0x00000082


	//----- nvinfo : EIATTR_KPARAM_INFO
	.align		4
.L_212:
        /*0008*/ 	.byte	0x04, 0x17
        /*000a*/ 	.short	(.L_214 - .L_213)
.L_213:
        /*000c*/ 	.word	0x00000000
        /*0010*/ 	.short	0x0000
        /*0012*/ 	.short	0x0070
        /*0014*/ 	.byte	0x00, 0xf0, 0x01, 0x1a


	//----- nvinfo : EIATTR_SPARSE_MMA_MASK
	.align		4
.L_214:
        /*0018*/ 	.byte	0x03, 0x50
        /*001a*/ 	.short	0x0000


	//----- nvinfo : EIATTR_MAXREG_COUNT
	.align		4
        /*001c*/ 	.byte	0x03, 0x1b
        /*001e*/ 	.short	0x00a8


	//----- nvinfo : EIATTR_NUM_BARRIERS
	.align		4
        /*0020*/ 	.byte	0x02, 0x4c
        /*0022*/ 	.byte	0x0a
	.zero		1


	//----- nvinfo : EIATTR_ANNOTATIONS
	.align		4
        /*0024*/ 	.byte	0x04, 0x55
        /*0026*/ 	.short	(.L_216 - .L_215)


	//   ....[0]....
.L_215:
        /*0028*/ 	.word	0x00000001
        /*002c*/ 	.byte	0xf0, 0x97, 0x00, 0x00, 0x01, 0x00, 0x00, 0x00, 0x50, 0x98, 0x00, 0x00


	//----- nvinfo : EIATTR_MERCURY_ISA_VERSION
	.align		4
.L_216:
        /*0038*/ 	.byte	0x03, 0x5f
        /*003a*/ 	.short	0x0101


	//----- nvinfo : EIATTR_INT_WARP_WIDE_INSTR_OFFSETS
	.align		4
        /*003c*/ 	.byte	0x04, 0x31
        /*003e*/ 	.short	(.L_218 - .L_217)


	//   ....[0]....
.L_217:
        /*0040*/ 	.word	0x00000180


	//   ....[1]....
        /*0044*/ 	.word	0x00000230


	//----- nvinfo : EIATTR_COOP_GROUP_MASK_REGIDS
	.align		4
.L_218:
        /*0048*/ 	.byte	0x04, 0x29
        /*004a*/ 	.short	(.L_220 - .L_219)


	//   ....[0]....
.L_219:
        /*004c*/ 	.word	0xffffffff


	//   ....[1]....
        /*0050*/ 	.word	0xffffffff


	//   ....[2]....
        /*0054*/ 	.word	0xffffffff


	//   ....[3]....
        /*0058*/ 	.word	0xffffffff


	//   ....[4]....
        /*005c*/ 	.word	0xffffffff


	//   ....[5]....
        /*0060*/ 	.word	0xffffffff


	//----- nvinfo : EIATTR_COOP_GROUP_INSTR_OFFSETS
	.align		4
.L_220:
        /*0064*/ 	.byte	0x04, 0x28
        /*0066*/ 	.short	(.L_222 - .L_221)


	//   ....[0]....
.L_221:
        /*0068*/ 	.word	0x00000060


	//   ....[1]....
        /*006c*/ 	.word	0x00000190


	//   ....[2]....
        /*0070*/ 	.word	0x00000240


	//   ....[3]....
        /*0074*/ 	.word	0x000003a0


	//   ....[4]....
        /*0078*/ 	.word	0x00000680


	//   ....[5]....
        /*007c*/ 	.word	0x00008ca0


	//----- nvinfo : EIATTR_REG_RECONFIG
	.align		4
.L_222:
        /*0080*/ 	.byte	0x01, 0x54
	.zero		2


	//----- nvinfo : EIATTR_MBARRIER_INSTR_OFFSETS
	.align		4
        /*0084*/ 	.byte	0x04, 0x39
        /*0086*/ 	.short	(.L_224 - .L_223)


	//   ....[0]....
.L_223:
        /*0088*/ 	.word	0x00000260
        /*008c*/ 	.word	0x000000ff
        /*0090*/ 	.word	0x00031800
        /*0094*/ 	.short	0x0100
        /*0096*/ 	.byte	0x06
	.zero		1


	//   ....[1]....
        /*0098*/ 	.word	0x00000350
        /*009c*/ 	.word	0x000000ff
        /*00a0*/ 	.word	0x00031810
        /*00a4*/ 	.short	0x0100
        /*00a6*/ 	.byte	0x08
	.zero		1


	//   ....[2]....
        /*00a8*/ 	.word	0x00000360
        /*00ac*/ 	.word	0x000000ff
        /*00b0*/ 	.word	0x00031820
        /*00b4*/ 	.short	0x0100
        /*00b6*/ 	.byte	0x08
	.zero		1


	//   ....[3]....
        /*00b8*/ 	.word	0x00000370
        /*00bc*/ 	.word	0x000000ff
        /*00c0*/ 	.word	0x00031818
        /*00c4*/ 	.short	0x0100
        /*00c6*/ 	.byte	0x08
	.zero		1


	//   ....[4]....
        /*00c8*/ 	.word	0x00000380
        /*00cc*/ 	.word	0x000000ff
        /*00d0*/ 	.word	0x00031828
        /*00d4*/ 	.short	0x0100
        /*00d6*/ 	.byte	0x08
	.zero		1


	//   ....[5]....
        /*00d8*/ 	.word	0x000004b0
        /*00dc*/ 	.word	0x000000ff
        /*00e0*/ 	.word	0x00031830
        /*00e4*/ 	.short	0x0100
        /*00e6*/ 	.byte	0x08
	.zero		1


	//   ....[6]....
        /*00e8*/ 	.word	0x000004c0
        /*00ec*/ 	.word	0x000000ff
        /*00f0*/ 	.word	0x00031838
        /*00f4*/ 	.short	0x0100
        /*00f6*/ 	.byte	0x08
	.zero		1


	//   ....[7]....
        /*00f8*/ 	.word	0x00000630
        /*00fc*/ 	.word	0x000000ff
        /*0100*/ 	.word	0x00031800
        /*0104*/ 	.short	0x010a
        /*0106*/ 	.byte	0x3c
	.zero		1


	//   ....[8]....
        /*0108*/ 	.word	0x00000770
        /*010c*/ 	.word	0x000000ff
        /*0110*/ 	.word	0x00031800
        /*0114*/ 	.short	0x010a
        /*0116*/ 	.byte	0x3c
	.zero		1


	//   ....[9]....
        /*0118*/ 	.word	0x00001430
        /*011c*/ 	.word	0x00000010
        /*0120*/ 	.word	0x00031810
        /*0124*/ 	.short	0x010a
        /*0126*/ 	.byte	0x3f
	.zero		1


	//   ....[10]....
        /*0128*/ 	.word	0x00001500
        /*012c*/ 	.word	0x00000010
        /*0130*/ 	.word	0x00031810
        /*0134*/ 	.short	0x010a
        /*0136*/ 	.byte	0x3f
	.zero		1


	//   ....[11]....
        /*0138*/ 	.word	0x00003090
        /*013c*/ 	.word	0x000000ff
        /*0140*/ 	.word	0x00031830
        /*0144*/ 	.short	0x010a
        /*0146*/ 	.byte	0x3c
	.zero		1


	//   ....[12]....
        /*0148*/ 	.word	0x00003150
        /*014c*/ 	.word	0x000000ff
        /*0150*/ 	.word	0x00031830
        /*0154*/ 	.short	0x010a
        /*0156*/ 	.byte	0x3c
	.zero		1


	//   ....[13]....
        /*0158*/ 	.word	0x00007840
        /*015c*/ 	.word	0x000000ff
        /*0160*/ 	.word	0x00000000
        /*0164*/ 	.short	0x0101
        /*0166*/ 	.byte	0x04
	.zero		1


	//   ....[14]....
        /*0168*/ 	.word	0x00007f30
        /*016c*/ 	.word	0x00000010
        /*0170*/ 	.word	0x00000000
        /*0174*/ 	.short	0x0101
        /*0176*/ 	.byte	0x3f
	.zero		1


	//   ....[15]....
        /*0178*/ 	.word	0x00008fb0
        /*017c*/ 	.word	0x00000007
        /*0180*/ 	.word	0x00031820
        /*0184*/ 	.short	0x010a
        /*0186*/ 	.byte	0x3f
	.zero		1


	//   ....[16]....
        /*0188*/ 	.word	0x00009770
        /*018c*/ 	.word	0x00000007
        /*0190*/ 	.word	0x00031838
        /*0194*/ 	.short	0x010a
        /*0196*/ 	.byte	0x3f
	.zero		1


	//   ....[17]....
        /*0198*/ 	.word	0x00009af0
        /*019c*/ 	.word	0x00000012
        /*01a0*/ 	.word	0x00031820
        /*01a4*/ 	.short	0x010a
        /*01a6*/ 	.byte	0x3f
	.zero		1


	//   ....[18]....
        /*01a8*/ 	.word	0x00009ee0
        /*01ac*/ 	.word	0x00000007
        /*01b0*/ 	.word	0x00031838
        /*01b4*/ 	.short	0x010a
        /*01b6*/ 	.byte	0x3f
	.zero		1


	//   ....[19]....
        /*01b8*/ 	.word	0x0000a360
        /*01bc*/ 	.word	0x00000004
        /*01c0*/ 	.word	0x00000000
        /*01c4*/ 	.short	0x010a
        /*01c6*/ 	.byte	0x3f
	.zero		1


	//   ....[20]....
        /*01c8*/ 	.word	0x0000a3f0
        /*01cc*/ 	.word	0x00000011
        /*01d0*/ 	.word	0x00000000
        /*01d4*/ 	.short	0x010a
        /*01d6*/ 	.byte	0x3f
	.zero		1


	//   ....[21]....
        /*01d8*/ 	.word	0x0000a440
        /*01dc*/ 	.word	0x00000005
        /*01e0*/ 	.word	0x00031838
        /*01e4*/ 	.short	0x010a
        /*01e6*/ 	.byte	0x3f
	.zero		1


	//   ....[22]....
        /*01e8*/ 	.word	0x0000a4b0
        /*01ec*/ 	.word	0x00000002
        /*01f0*/ 	.word	0x00031800
        /*01f4*/ 	.short	0x010a
        /*01f6*/ 	.byte	0x3f
	.zero		1


	//   ....[23]....
        /*01f8*/ 	.word	0x0000a500
        /*01fc*/ 	.word	0x00000010
        /*0200*/ 	.word	0x00031810
        /*0204*/ 	.short	0x010a
        /*0206*/ 	.byte	0x3f
	.zero		1


	//   ....[24]....
        /*0208*/ 	.word	0x0000a550
        /*020c*/ 	.word	0x00000005
        /*0210*/ 	.word	0x00031830
        /*0214*/ 	.short	0x010a
        /*0216*/ 	.byte	0x3f
	.zero		1


	//   ....[25]....
        /*0218*/ 	.word	0x0000a5a0
        /*021c*/ 	.word	0x00000007
        /*0220*/ 	.word	0x00031820
        /*0224*/ 	.short	0x010a
        /*0226*/ 	.byte	0x3f
	.zero		1


	//   ....[26]....
        /*0228*/ 	.word	0x0000a5f0
        /*022c*/ 	.word	0x00000007
        /*0230*/ 	.word	0x00031838
        /*0234*/ 	.short	0x010a
        /*0236*/ 	.byte	0x3f
	.zero		1


	//   ....[27]....
        /*0238*/ 	.word	0x0000a650
        /*023c*/ 	.word	0x00000012
        /*0240*/ 	.word	0x00031820
        /*0244*/ 	.short	0x010a
        /*0246*/ 	.byte	0x3f
	.zero		1


	//   ....[28]....
        /*0248*/ 	.word	0x0000a6a0
        /*024c*/ 	.word	0x00000007
        /*0250*/ 	.word	0x00031838
        /*0254*/ 	.short	0x010a
        /*0256*/ 	.byte	0x3f
	.zero		1


	//   ....[29]....
        /*0258*/ 	.word	0x0000a6f0
        /*025c*/ 	.word	0x00000004
        /*0260*/ 	.word	0x00000000
        /*0264*/ 	.short	0x010a
        /*0266*/ 	.byte	0x3f
	.zero		1


	//   ....[30]....
        /*0268*/ 	.word	0x0000a740
        /*026c*/ 	.word	0x00000011
        /*0270*/ 	.word	0x00000000
        /*0274*/ 	.short	0x010a
        /*0276*/ 	.byte	0x3f
	.zero		1


	//----- nvinfo : EIATTR_NUM_MBARRIERS
	.align		4
.L_224:
        /*0278*/ 	.byte	0x03, 0x38
        /*027a*/ 	.short	0x0007


	//----- nvinfo : EIATTR_EXIT_INSTR_OFFSETS
	.align		4
        /*027c*/ 	.byte	0x04, 0x1c
        /*027e*/ 	.short	(.L_226 - .L_225)


	//   ....[0]....
.L_225:
        /*0280*/ 	.word	0x0000a490


	//----- nvinfo : EIATTR_MAX_THREADS
	.align		4
.L_226:
        /*0284*/ 	.byte	0x04, 0x05
        /*0286*/ 	.short	(.L_228 - .L_227)
.L_227:
        /*0288*/ 	.word	0x00000180
        /*028c*/ 	.word	0x00000001
        /*0290*/ 	.word	0x00000001


	//----- nvinfo : EIATTR_CRS_STACK_SIZE
	.align		4
.L_228:
        /*0294*/ 	.byte	0x04, 0x1e
        /*0296*/ 	.short	(.L_230 - .L_229)
.L_229:
        /*0298*/ 	.word	0x00000000


	//----- nvinfo : EIATTR_CBANK_PARAM_SIZE
	.align		4
.L_230:
        /*029c*/ 	.byte	0x03, 0x19
        /*029e*/ 	.short	0x06f0


	//----- nvinfo : EIATTR_PARAM_CBANK
	.align		4
        /*02a0*/ 	.byte	0x04, 0x0a
        /*02a2*/ 	.short	(.L_232 - .L_231)
	.align		4
.L_231:
        /*02a4*/ 	.word	index@(.nv.constant0._ZN7cutlass13device_kernelIN5flash11enable_sm90INS1_16FlashAttnBwdSm90INS1_25CollectiveMainloopBwdSm90ILi2ELi1ELi1EN4cute5tupleIJNS5_1CILi1EEES8_S8_EEENS6_IJNS7_ILi64EEENS7_ILi80EEENS7_ILi256EEEEEENS_10bfloat16_tEfNS_4arch4Sm90ELb0ELb0ELb1ELb0ELb0ELb0ELb1ELb1ELi2ELi1ELi1ELi1ELb0EEENS1_24CollectiveEpilogueBwdGQAISD_fSG_Li256ELb0ELb0EEENS1_19SingleTileSchedulerILb0ELb0ELb0ELi80EEEEEEEEEvNT_6ParamsE)
        /*02a8*/ 	.short	0x0210
        /*02aa*/ 	.short	0x06f0


	//----- nvinfo : EIATTR_SW_WAR
	.align		4
.L_232:
        /*02ac*/ 	.byte	0x04, 0x36
        /*02ae*/ 	.short	(.L_234 - .L_233)
.L_233:
        /*02b0*/ 	.word	0x00000008
.L_234:


//--------------------- .nv.info._ZN7cutlass13device_kernelIN5flash11enable_sm90INS1_16FlashAttnBwdSm90INS1_25CollectiveMainloopBwdSm90ILi2ELi1ELi1EN4cute5tupleIJNS5_1CILi1EEES8_S8_EEENS6_IJNS7_ILi64EEENS7_ILi80EEENS7_ILi256EEEEEENS_10bfloat16_tEfNS_4arch4Sm90ELb0ELb0ELb1ELb1ELb0ELb0ELb1ELb1ELi2ELi1ELi1ELi1ELb0EEENS1_21CollectiveEpilogueBwdISD_SE_SG_Li256ELb1ELb1ELi2EEENS1_19SingleTileSchedulerILb1ELb0ELb0ELi80EEEEEEEEEvNT_6ParamsE --------------------------
	.section	.nv.info._ZN7cutlass13device_kernelIN5flash11enable_sm90INS1_16FlashAttnBwdSm90INS1_25CollectiveMainloopBwdSm90ILi2ELi1ELi1EN4cute5tupleIJNS5_1CILi1EEES8_S8_EEENS6_IJNS7_ILi64EEENS7_ILi80EEENS7_ILi256EEEEEENS_10bfloat16_tEfNS_4arch4Sm90ELb0ELb0ELb1ELb1ELb0ELb0ELb1ELb1ELi2ELi1ELi1ELi1ELb0EEENS1_21CollectiveEpilogueBwdISD_SE_SG_Li256ELb1ELb1ELi2EEENS1_19SingleTileSchedulerILb1ELb0ELb0ELi80EEEEEEEEEvNT_6ParamsE,"",@"SHT_CUDA_INFO"
	.sectionflags	@""
	.align	4


	//----- nvinfo : EIATTR_CUDA_API_VERSION
	.align		4
        /*0000*/ 	.byte	0x04, 0x37
        /*0002*/ 	.short	(.L_236 - .L_235)
.L_235:
        /*0004*/ 	.word	0x00000082


	//----- nvinfo : EIATTR_KPARAM_INFO
	.align		4
.L_236:
        /*0008*/ 	.byte	0x04, 0x17
        /*000a*/ 	.short	(.L_238 - .L_237)
.L_237:
        /*000c*/ 	.word	0x00000000
        /*0010*/ 	.short	0x0000
        /*0012*/ 	.short	0x0070
        /*0014*/ 	.byte	0x00, 0xf0, 0x01, 0x1a


	//----- nvinfo : EIATTR_SPARSE_MMA_MASK
	.align		4
.L_238:
        /*0018*/ 	.byte	0x03, 0x50
        /*001a*/ 	.short	0x0000


	//----- nvinfo : EIATTR_MAXREG_COUNT
	.align		4
        /*001c*/ 	.byte	0x03, 0x1b
        /*001e*/ 	.short	0x00a8


	//----- nvinfo : EIATTR_NUM_BARRIERS
	.align		4
        /*0020*/ 	.byte	0x02, 0x4c
        /*0022*/ 	.byte	0x0a
	.zero		1


	//----- nvinfo : EIATTR_ANNOTATIONS
	.align		4
        /*0024*/ 	.byte	0x04, 0x55
        /*0026*/ 	.short	(.L_240 - .L_239)


	//   ....[0]....
.L_239:
        /*0028*/ 	.word	0x00000001
        /*002c*/ 	.byte	0xc0, 0xde, 0x00, 0x00, 0x01, 0x00, 0x00, 0x00, 0x20, 0xdf, 0x00, 0x00


	//----- nvinfo : EIATTR_MERCURY_ISA_VERSION
	.align		4
.L_240:
        /*0038*/ 	.byte	0x03, 0x5f
        /*003a*/ 	.short	0x0101


	//----- nvinfo : EIATTR_INT_WARP_WIDE_INSTR_OFFSETS
	.align		4
        /*003c*/ 	.byte	0x04, 0x31
        /*003e*/ 	.short	(.L_242 - .L_241)


	//   ....[0]....
.L_241:
        /*0040*/ 	.word	0x00000180


	//   ....[1]....
        /*0044*/ 	.word	0x00000230


	//   ....[2]....
        /*0048*/ 	.word	0x0000d090


	//----- nvinfo : EIATTR_COOP_GROUP_MASK_REGIDS
	.align		4
.L_242:
        /*004c*/ 	.byte	0x04, 0x29
        /*004e*/ 	.short	(.L_244 - .L_243)


	//   ....[0]....
.L_243:
        /*0050*/ 	.word	0xffffffff


	//   ....[1]....
        /*0054*/ 	.word	0xffffffff


	//   ....[2]....
        /*0058*/ 	.word	0xffffffff


	//   ....[3]....
        /*005c*/ 	.word	0xffffffff


	//   ....[4]....
        /*0060*/ 	.word	0xffffffff


	//   ....[5]....
        /*0064*/ 	.word	0xffffffff


	//----- nvinfo : EIATTR_COOP_GROUP_INSTR_OFFSETS
	.align		4
.L_244:
        /*0068*/ 	.byte	0x04, 0x28
        /*006a*/ 	.short	(.L_246 - .L_245)


	//   ....[0]....
.L_245:
        /*006c*/ 	.word	0x00000060


	//   ....[1]....
        /*0070*/ 	.word	0x00000190


	//   ....[2]....
        /*0074*/ 	.word	0x00000240


	//   ....[3]....
        /*0078*/ 	.word	0x000003a0


	//   ....[4]....
        /*007c*/ 	.word	0x00001070


	//   ....[5]....
        /*0080*/ 	.word	0x0000cd00


	//----- nvinfo : EIATTR_REG_RECONFIG
	.align		4
.L_246:
        /*0084*/ 	.byte	0x01, 0x54
	.zero		2


	//----- nvinfo : EIATTR_MBARRIER_INSTR_OFFSETS
	.align		4
        /*0088*/ 	.byte	0x04, 0x39
        /*008a*/ 	.short	(.L_248 - .L_247)


	//   ....[0]....
.L_247:
        /*008c*/ 	.word	0x00000260
        /*0090*/ 	.word	0x000000ff
        /*0094*/ 	.word	0x00031600
        /*0098*/ 	.short	0x0100
        /*009a*/ 	.byte	0x06
	.zero		1


	//   ....[1]....
        /*009c*/ 	.word	0x00000350
        /*00a0*/ 	.word	0x000000ff
        /*00a4*/ 	.word	0x00031610
        /*00a8*/ 	.short	0x0100
        /*00aa*/ 	.byte	0x08
	.zero		1


	//   ....[2]....
        /*00ac*/ 	.word	0x00000360
        /*00b0*/ 	.word	0x000000ff
        /*00b4*/ 	.word	0x00031620
        /*00b8*/ 	.short	0x0100
        /*00ba*/ 	.byte	0x08
	.zero		1


	//   ....[3]....
        /*00bc*/ 	.word	0x00000370
        /*00c0*/ 	.word	0x000000ff
        /*00c4*/ 	.word	0x00031618
        /*00c8*/ 	.short	0x0100
        /*00ca*/ 	.byte	0x08
	.zero		1


	//   ....[4]....
        /*00cc*/ 	.word	0x00000380
        /*00d0*/ 	.word	0x000000ff
        /*00d4*/ 	.word	0x00031628
        /*00d8*/ 	.short	0x0100
        /*00da*/ 	.byte	0x08
	.zero		1


	//   ....[5]....
        /*00dc*/ 	.word	0x000004b0
        /*00e0*/ 	.word	0x000000ff
        /*00e4*/ 	.word	0x00031630
        /*00e8*/ 	.short	0x0100
        /*00ea*/ 	.byte	0x08
	.zero		1


	//   ....[6]....
        /*00ec*/ 	.word	0x000004c0
        /*00f0*/ 	.word	0x000000ff
        /*00f4*/ 	.word	0x00031638
        /*00f8*/ 	.short	0x0100
        /*00fa*/ 	.byte	0x08
	.zero		1


	//   ....[7]....
        /*00fc*/ 	.word	0x00001000
        /*0100*/ 	.word	0x00000012
        /*0104*/ 	.word	0x00031600
        /*0108*/ 	.short	0x010a
        /*010a*/ 	.byte	0x3f
	.zero		1


	//   ....[8]....
        /*010c*/ 	.word	0x00001090
        /*0110*/ 	.word	0x00000012
        /*0114*/ 	.word	0x00031600
        /*0118*/ 	.short	0x010a
        /*011a*/ 	.byte	0x3f
	.zero		1


	//   ....[9]....
        /*011c*/ 	.word	0x000019d0
        /*0120*/ 	.word	0x00000011
        /*0124*/ 	.word	0x00031610
        /*0128*/ 	.short	0x010a
        /*012a*/ 	.byte	0x3f
	.zero		1


	//   ....[10]....
        /*012c*/ 	.word	0x00001a90
        /*0130*/ 	.word	0x00000011
        /*0134*/ 	.word	0x00031610
        /*0138*/ 	.short	0x010a
        /*013a*/ 	.byte	0x3f
	.zero		1


	//   ....[11]....
        /*013c*/ 	.word	0x00003620
        /*0140*/ 	.word	0x00000012
        /*0144*/ 	.word	0x00031630
        /*0148*/ 	.short	0x010a
        /*014a*/ 	.byte	0x3f
	.zero		1


	//   ....[12]....
        /*014c*/ 	.word	0x000036e0
        /*0150*/ 	.word	0x00000012
        /*0154*/ 	.word	0x00031630
        /*0158*/ 	.short	0x010a
        /*015a*/ 	.byte	0x3f
	.zero		1


	//   ....[13]....
        /*015c*/ 	.word	0x00007da0
        /*0160*/ 	.word	0x00000018
        /*0164*/ 	.word	0x00000000
        /*0168*/ 	.short	0x0101
        /*016a*/ 	.byte	0x3f
	.zero		1


	//   ....[14]....
        /*016c*/ 	.word	0x00008490
        /*0170*/ 	.word	0x00000011
        /*0174*/ 	.word	0x00000000
        /*0178*/ 	.short	0x0101
        /*017a*/ 	.byte	0x3f
	.zero		1


	//   ....[15]....
        /*017c*/ 	.word	0x0000d400
        /*0180*/ 	.word	0x00000000
        /*0184*/ 	.word	0x00031620
        /*0188*/ 	.short	0x010a
        /*018a*/ 	.byte	0x3f
	.zero		1


	//   ....[16]....
        /*018c*/ 	.word	0x0000de40
        /*0190*/ 	.word	0x00000000
        /*0194*/ 	.word	0x00031638
        /*0198*/ 	.short	0x010a
        /*019a*/ 	.byte	0x3f
	.zero		1


	//   ....[17]....
        /*019c*/ 	.word	0x0000e1f0
        /*01a0*/ 	.word	0x00000013
        /*01a4*/ 	.word	0x00031620
        /*01a8*/ 	.short	0x010a
        /*01aa*/ 	.byte	0x3f
	.zero		1


	//   ....[18]....
        /*01ac*/ 	.word	0x0000e620
        /*01b0*/ 	.word	0x00000000
        /*01b4*/ 	.word	0x00031638
        /*01b8*/ 	.short	0x010a
        /*01ba*/ 	.byte	0x3f
	.zero		1


	//   ....[19]....
        /*01bc*/ 	.word	0x0000eb50
        /*01c0*/ 	.word	0x00000006
        /*01c4*/ 	.word	0x00000000
        /*01c8*/ 	.short	0x010a
        /*01ca*/ 	.byte	0x3f
	.zero		1


	//   ....[20]....
        /*01cc*/ 	.word	0x0000ebe0
        /*01d0*/ 	.word	0x00000005
        /*01d4*/ 	.word	0x00000000
        /*01d8*/ 	.short	0x010a
        /*01da*/ 	.byte	0x3f
	.zero		1


	//   ....[21]....
        /*01dc*/ 	.word	0x0000ec30
        /*01e0*/ 	.word	0x00000007
        /*01e4*/ 	.word	0x00031638
        /*01e8*/ 	.short	0x010a
        /*01ea*/ 	.byte	0x3f
	.zero		1


	//   ....[22]....
        /*01ec*/ 	.word	0x0000ec90
        /*01f0*/ 	.word	0x00000012
        /*01f4*/ 	.word	0x00031600
        /*01f8*/ 	.short	0x010a
        /*01fa*/ 	.byte	0x3f
	.zero		1


	//   ....[23]....
        /*01fc*/ 	.word	0x0000ece0
        /*0200*/ 	.word	0x00000011
        /*0204*/ 	.word	0x00031610
        /*0208*/ 	.short	0x010a
        /*020a*/ 	.byte	0x3f
	.zero		1


	//   ....[24]....
        /*020c*/ 	.word	0x0000ed30
        /*0210*/ 	.word	0x00000012
        /*0214*/ 	.word	0x00031630
        /*0218*/ 	.short	0x010a
        /*021a*/ 	.byte	0x3f
	.zero		1


	//   ....[25]....
        /*021c*/ 	.word	0x0000ed80
        /*0220*/ 	.word	0x00000000
        /*0224*/ 	.word	0x00031620
        /*0228*/ 	.short	0x010a
        /*022a*/ 	.byte	0x3f
	.zero		1


	//   ....[26]....
        /*022c*/ 	.word	0x0000edd0
        /*0230*/ 	.word	0x00000000
        /*0234*/ 	.word	0x00031638
        /*0238*/ 	.short	0x010a
        /*023a*/ 	.byte	0x3f
	.zero		1


	//   ....[27]....
        /*023c*/ 	.word	0x0000ee30
        /*0240*/ 	.word	0x00000013
        /*0244*/ 	.word	0x00031620
        /*0248*/ 	.short	0x010a
        /*024a*/ 	.byte	0x3f
	.zero		1


	//   ....[28]....
        /*024c*/ 	.word	0x0000ee80
        /*0250*/ 	.word	0x00000000
        /*0254*/ 	.word	0x00031638
        /*0258*/ 	.short	0x010a
        /*025a*/ 	.byte	0x3f
	.zero		1


	//   ....[29]....
        /*025c*/ 	.word	0x0000eed0
        /*0260*/ 	.word	0x00000006
        /*0264*/ 	.word	0x00000000
        /*0268*/ 	.short	0x010a
        /*026a*/ 	.byte	0x3f
	.zero		1


	//   ....[30]....
        /*026c*/ 	.word	0x0000ef20
        /*0270*/ 	.word	0x00000005
        /*0274*/ 	.word	0x00000000
        /*0278*/ 	.short	0x010a
        /*027a*/ 	.byte	0x3f
	.zero		1


	//----- nvinfo : EIATTR_NUM_MBARRIERS
	.align		4
.L_248:
        /*027c*/ 	.byte	0x03, 0x38
        /*027e*/ 	.short	0x0007


	//----- nvinfo : EIATTR_EXIT_INSTR_OFFSETS
	.align		4
        /*0280*/ 	.byte	0x04, 0x1c
        /*0282*/ 	.short	(.L_250 - .L_249)


	//   ....[0]....
.L_249:
        /*0284*/ 	.word	0x0000ec80


	//----- nvinfo : EIATTR_MAX_THREADS
	.align		4
.L_250:
        /*0288*/ 	.byte	0x04, 0x05
        /*028a*/ 	.short	(.L_252 - .L_251)
.L_251:
        /*028c*/ 	.word	0x00000180
        /*0290*/ 	.word	0x00000001
        /*0294*/ 	.word	0x00000001


	//----- nvinfo : EIATTR_CRS_STACK_SIZE
	.align		4
.L_252:
        /*0298*/ 	.byte	0x04, 0x1e
        /*029a*/ 	.short	(.L_254 - .L_253)
.L_253:
        /*029c*/ 	.word	0x00000000


	//----- nvinfo : EIATTR_CBANK_PARAM_SIZE
	.align		4
.L_254:
        /*02a0*/ 	.byte	0x03, 0x19
        /*02a2*/ 	.short	0x06f0


	//----- nvinfo : EIATTR_PARAM_CBANK
	.align		4
        /*02a4*/ 	.byte	0x04, 0x0a
        /*02a6*/ 	.short	(.L_256 - .L_255)
	.align		4
.L_255:
        /*02a8*/ 	.word	index@(.nv.constant0._ZN7cutlass13device_kernelIN5flash11enable_sm90INS1_16FlashAttnBwdSm90INS1_25CollectiveMainloopBwdSm90ILi2ELi1ELi1EN4cute5tupleIJNS5_1CILi1EEES8_S8_EEENS6_IJNS7_ILi64EEENS7_ILi80EEENS7_ILi256EEEEEENS_10bfloat16_tEfNS_4arch4Sm90ELb0ELb0ELb1ELb1ELb0ELb0ELb1ELb1ELi2ELi1ELi1ELi1ELb0EEENS1_21CollectiveEpilogueBwdISD_SE_SG_Li256ELb1ELb1ELi2EEENS1_19SingleTileSchedulerILb1ELb0ELb0ELi80EEEEEEEEEvNT_6ParamsE)
        /*02ac*/ 	.short	0x0210
        /*02ae*/ 	.short	0x06f0


	//----- nvinfo : EIATTR_SW_WAR
	.align		4
.L_256:
        /*02b0*/ 	.byte	0x04, 0x36
        /*02b2*/ 	.short	(.L_258 - .L_257)
.L_257:
        /*02b4*/ 	.word	0x00000008
.L_258:


//--------------------- .nv.info._ZN7cutlass13device_kernelIN5flash11enable_sm90INS1_16FlashAttnBwdSm90INS1_25CollectiveMainloopBwdSm90ILi2ELi1ELi1EN4cute5tupleIJNS5_1CILi1EEES8_S8_EEENS6_IJNS7_ILi64EEENS7_ILi80EEENS7_ILi256EEEEEENS_10bfloat16_tEfNS_4arch4Sm90ELb0ELb0ELb1ELb1ELb0ELb0ELb1ELb1ELi2ELi1ELi1ELi1ELb0EEENS1_24CollectiveEpilogueBwdGQAISD_fSG_Li256ELb1ELb0EEENS1_19SingleTileSchedulerILb1ELb0ELb0ELi80EEEEEEEEEvNT_6ParamsE --------------------------
	.section	.nv.info._ZN7cutlass13device_kernelIN5flash11enable_sm90INS1_16FlashAttnBwdSm90INS1_25CollectiveMainloopBwdSm90ILi2ELi1ELi1EN4cute5tupleIJNS5_1CILi1EEES8_S8_EEENS6_IJNS7_ILi64EEENS7_ILi80EEENS7_ILi256EEEEEENS_10bfloat16_tEfNS_4arch4Sm90ELb0ELb0ELb1ELb1ELb0ELb0ELb1ELb1ELi2ELi1ELi1ELi1ELb0EEENS1_24CollectiveEpilogueBwdGQAISD_fSG_Li256ELb1ELb0EEENS1_19SingleTileSchedulerILb1ELb0ELb0ELi80EEEEEEEEEvNT_6ParamsE,"",@"SHT_CUDA_INFO"
	.sectionflags	@""
	.align	4


	//----- nvinfo : EIATTR_CUDA_API_VERSION
	.align		4
        /*0000*/ 	.byte	0x04, 0x37
        /*0002*/ 	.short	(.L_260 - .L_259)
.L_259:
        /*0004*/ 	.word	0x00000082


	//----- nvinfo : EIATTR_KPARAM_INFO
	.align		4
.L_260:
        /*0008*/ 	.byte	0x04, 0x17
        /*000a*/ 	.short	(.L_262 - .L_261)
.L_261:
        /*000c*/ 	.word	0x00000000
        /*0010*/ 	.short	0x0000
        /*0012*/ 	.short	0x0070
        /*0014*/ 	.byte	0x00, 0xf0, 0x01, 0x1a


	//----- nvinfo : EIATTR_SPARSE_MMA_MASK
	.align		4
.L_262:
        /*0018*/ 	.byte	0x03, 0x50
        /*001a*/ 	.short	0x0000


	//----- nvinfo : EIATTR_MAXREG_COUNT
	.align		4
        /*001c*/ 	.byte	0x03, 0x1b
        /*001e*/ 	.short	0x00a8


	//----- nvinfo : EIATTR_NUM_BARRIERS
	.align		4
        /*0020*/ 	.byte	0x02, 0x4c
        /*0022*/ 	.byte	0x0a
	.zero		1


	//----- nvinfo : EIATTR_ANNOTATIONS
	.align		4
        /*0024*/ 	.byte	0x04, 0x55
        /*0026*/ 	.short	(.L_264 - .L_263)


	//   ....[0]....
.L_263:
        /*0028*/ 	.word	0x00000001
        /*002c*/ 	.byte	0x60, 0xa5, 0x00, 0x00, 0x01, 0x00, 0x00, 0x00, 0xc0, 0xa5, 0x00, 0x00


	//----- nvinfo : EIATTR_MERCURY_ISA_VERSION
	.align		4
.L_264:
        /*0038*/ 	.byte	0x03, 0x5f
        /*003a*/ 	.short	0x0101


	//----- nvinfo : EIATTR_INT_WARP_WIDE_INSTR_OFFSETS
	.align		4
        /*003c*/ 	.byte	0x04, 0x31
        /*003e*/ 	.short	(.L_266 - .L_265)


	//   ....[0]....
.L_265:
        /*0040*/ 	.word	0x00000180


	//   ....[1]....
        /*0044*/ 	.word	0x00000230


	//   ....[2]....
        /*0048*/ 	.word	0x00009730


	//----- nvinfo : EIATTR_COOP_GROUP_MASK_REGIDS
	.align		4
.L_266:
        /*004c*/ 	.byte	0x04, 0x29
        /*004e*/ 	.short	(.L_268 - .L_267)


	//   ....[0]....
.L_267:
        /*0050*/ 	.word	0xffffffff


	//   ....[1]....
        /*0054*/ 	.word	0xffffffff


	//   ....[2]....
        /*0058*/ 	.word	0xffffffff


	//   ....[3]....
        /*005c*/ 	.word	0xffffffff


	//   ....[4]....
        /*0060*/ 	.word	0xffffffff


	//   ....[5]....
        /*0064*/ 	.word	0xffffffff


	//----- nvinfo : EIATTR_COOP_GROUP_INSTR_OFFSETS
	.align		4
.L_268:
        /*0068*/ 	.byte	0x04, 0x28
        /*006a*/ 	.short	(.L_270 - .L_269)


	//   ....[0]....
.L_269:
        /*006c*/ 	.word	0x00000060


	//   ....[1]....
        /*0070*/ 	.word	0x00000190


	//   ....[2]....
        /*0074*/ 	.word	0x00000240


	//   ....[3]....
        /*0078*/ 	.word	0x000003a0


	//   ....[4]....
        /*007c*/ 	.word	0x000010a0


	//   ....[5]....
        /*0080*/ 	.word	0x000093a0


	//----- nvinfo : EIATTR_REG_RECONFIG
	.align		4
.L_270:
        /*0084*/ 	.byte	0x01, 0x54
	.zero		2


	//----- nvinfo : EIATTR_MBARRIER_INSTR_OFFSETS
	.align		4
        /*0088*/ 	.byte	0x04, 0x39
        /*008a*/ 	.short	(.L_272 - .L_271)


	//   ....[0]....
.L_271:
        /*008c*/ 	.word	0x00000260
        /*0090*/ 	.word	0x000000ff
        /*0094*/ 	.word	0x00031800
        /*0098*/ 	.short	0x0100
        /*009a*/ 	.byte	0x06
	.zero		1


	//   ....[1]....
        /*009c*/ 	.word	0x00000350
        /*00a0*/ 	.word	0x000000ff
        /*00a4*/ 	.word	0x00031810
        /*00a8*/ 	.short	0x0100
        /*00aa*/ 	.byte	0x08
	.zero		1


	//   ....[2]....
        /*00ac*/ 	.word	0x00000360
        /*00b0*/ 	.word	0x000000ff
        /*00b4*/ 	.word	0x00031820
        /*00b8*/ 	.short	0x0100
        /*00ba*/ 	.byte	0x08
	.zero		1


	//   ....[3]....
        /*00bc*/ 	.word	0x00000370
        /*00c0*/ 	.word	0x000000ff
        /*00c4*/ 	.word	0x00031818
        /*00c8*/ 	.short	0x0100
        /*00ca*/ 	.byte	0x08
	.zero		1


	//   ....[4]....
        /*00cc*/ 	.word	0x00000380
        /*00d0*/ 	.word	0x000000ff
        /*00d4*/ 	.word	0x00031828
        /*00d8*/ 	.short	0x0100
        /*00da*/ 	.byte	0x08
	.zero		1


	//   ....[5]....
        /*00dc*/ 	.word	0x000004b0
        /*00e0*/ 	.word	0x000000ff
        /*00e4*/ 	.word	0x00031830
        /*00e8*/ 	.short	0x0100
        /*00ea*/ 	.byte	0x08
	.zero		1


	//   ....[6]....
        /*00ec*/ 	.word	0x000004c0
        /*00f0*/ 	.word	0x000000ff
        /*00f4*/ 	.word	0x00031838
        /*00f8*/ 	.short	0x0100
        /*00fa*/ 	.byte	0x08
	.zero		1


	//   ....[7]....
        /*00fc*/ 	.word	0x00001030
        /*0100*/ 	.word	0x00000012
        /*0104*/ 	.word	0x00031800
        /*0108*/ 	.short	0x010a
        /*010a*/ 	.byte	0x3f
	.zero		1


	//   ....[8]....
        /*010c*/ 	.word	0x000010c0
        /*0110*/ 	.word	0x00000012
        /*0114*/ 	.word	0x00031800
        /*0118*/ 	.short	0x010a
        /*011a*/ 	.byte	0x3f
	.zero		1


	//   ....[9]....
        /*011c*/ 	.word	0x000019f0
        /*0120*/ 	.word	0x00000011
        /*0124*/ 	.word	0x00031810
        /*0128*/ 	.short	0x010a
        /*012a*/ 	.byte	0x3f
	.zero		1


	//   ....[10]....
        /*012c*/ 	.word	0x00001ab0
        /*0130*/ 	.word	0x00000011
        /*0134*/ 	.word	0x00031810
        /*0138*/ 	.short	0x010a
        /*013a*/ 	.byte	0x3f
	.zero		1


	//   ....[11]....
        /*013c*/ 	.word	0x00003640
        /*0140*/ 	.word	0x00000012
        /*0144*/ 	.word	0x00031830
        /*0148*/ 	.short	0x010a
        /*014a*/ 	.byte	0x3f
	.zero		1


	//   ....[12]....
        /*014c*/ 	.word	0x00003700
        /*0150*/ 	.word	0x00000012
        /*0154*/ 	.word	0x00031830
        /*0158*/ 	.short	0x010a
        /*015a*/ 	.byte	0x3f
	.zero		1


	//   ....[13]....
        /*015c*/ 	.word	0x00007dc0
        /*0160*/ 	.word	0x00000018
        /*0164*/ 	.word	0x00000000
        /*0168*/ 	.short	0x0101
        /*016a*/ 	.byte	0x3f
	.zero		1


	//   ....[14]....
        /*016c*/ 	.word	0x000084b0
        /*0170*/ 	.word	0x00000011
        /*0174*/ 	.word	0x00000000
        /*0178*/ 	.short	0x0101
        /*017a*/ 	.byte	0x3f
	.zero		1


	//   ....[15]....
        /*017c*/ 	.word	0x00009aa0
        /*0180*/ 	.word	0x00000000
        /*0184*/ 	.word	0x00031820
        /*0188*/ 	.short	0x010a
        /*018a*/ 	.byte	0x3f
	.zero		1


	//   ....[16]....
        /*018c*/ 	.word	0x0000a4e0
        /*0190*/ 	.word	0x00000000
        /*0194*/ 	.word	0x00031838
        /*0198*/ 	.short	0x010a
        /*019a*/ 	.byte	0x3f
	.zero		1


	//   ....[17]....
        /*019c*/ 	.word	0x0000a890
        /*01a0*/ 	.word	0x00000013
        /*01a4*/ 	.word	0x00031820
        /*01a8*/ 	.short	0x010a
        /*01aa*/ 	.byte	0x3f
	.zero		1


	//   ....[18]....
        /*01ac*/ 	.word	0x0000acc0
        /*01b0*/ 	.word	0x00000000
        /*01b4*/ 	.word	0x00031838
        /*01b8*/ 	.short	0x010a
        /*01ba*/ 	.byte	0x3f
	.zero		1


	//   ....[19]....
        /*01bc*/ 	.word	0x0000b1f0
        /*01c0*/ 	.word	0x00000006
        /*01c4*/ 	.word	0x00000000
        /*01c8*/ 	.short	0x010a
        /*01ca*/ 	.byte	0x3f
	.zero		1


	//   ....[20]....
        /*01cc*/ 	.word	0x0000b280
        /*01d0*/ 	.word	0x00000005
        /*01d4*/ 	.word	0x00000000
        /*01d8*/ 	.short	0x010a
        /*01da*/ 	.byte	0x3f
	.zero		1


	//   ....[21]....
        /*01dc*/ 	.word	0x0000b2d0
        /*01e0*/ 	.word	0x00000007
        /*01e4*/ 	.word	0x00031838
        /*01e8*/ 	.short	0x010a
        /*01ea*/ 	.byte	0x3f
	.zero		1


	//   ....[22]....
        /*01ec*/ 	.word	0x0000b330
        /*01f0*/ 	.word	0x00000012
        /*01f4*/ 	.word	0x00031800
        /*01f8*/ 	.short	0x010a
        /*01fa*/ 	.byte	0x3f
	.zero		1


	//   ....[23]....
        /*01fc*/ 	.word	0x0000b380
        /*0200*/ 	.word	0x00000011
        /*0204*/ 	.word	0x00031810
        /*0208*/ 	.short	0x010a
        /*020a*/ 	.byte	0x3f
	.zero		1


	//   ....[24]....
        /*020c*/ 	.word	0x0000b3d0
        /*0210*/ 	.word	0x00000012
        /*0214*/ 	.word	0x00031830
        /*0218*/ 	.short	0x010a
        /*021a*/ 	.byte	0x3f
	.zero		1


	//   ....[25]....
        /*021c*/ 	.word	0x0000b420
        /*0220*/ 	.word	0x00000000
        /*0224*/ 	.word	0x00031820
        /*0228*/ 	.short	0x010a
        /*022a*/ 	.byte	0x3f
	.zero		1


	//   ....[26]....
        /*022c*/ 	.word	0x0000b470
        /*0230*/ 	.word	0x00000000
        /*0234*/ 	.word	0x00031838
        /*0238*/ 	.short	0x010a
        /*023a*/ 	.byte	0x3f
	.zero		1


	//   ....[27]....
        /*023c*/ 	.word	0x0000b4d0
        /*0240*/ 	.word	0x00000013
        /*0244*/ 	.word	0x00031820
        /*0248*/ 	.short	0x010a
        /*024a*/ 	.byte	0x3f
	.zero		1


	//   ....[28]....
        /*024c*/ 	.word	0x0000b520
        /*0250*/ 	.word	0x00000000
        /*0254*/ 	.word	0x00031838
        /*0258*/ 	.short	0x010a
        /*025a*/ 	.byte	0x3f
	.zero		1


	//   ....[29]....
        /*025c*/ 	.word	0x0000b570
        /*0260*/ 	.word	0x00000006
        /*0264*/ 	.word	0x00000000
        /*0268*/ 	.short	0x010a
        /*026a*/ 	.byte	0x3f
	.zero		1


	//   ....[30]....
        /*026c*/ 	.word	0x0000b5c0
        /*0270*/ 	.word	0x00000005
        /*0274*/ 	.word	0x00000000
        /*0278*/ 	.short	0x010a
        /*027a*/ 	.byte	0x3f
	.zero		1


	//----- nvinfo : EIATTR_NUM_MBARRIERS
	.align		4
.L_272:
        /*027c*/ 	.byte	0x03, 0x38
        /*027e*/ 	.short	0x0007


	//----- nvinfo : EIATTR_EXIT_INSTR_OFFSETS
	.align		4
        /*0280*/ 	.byte	0x04, 0x1c
        /*0282*/ 	.short	(.L_274 - .L_273)


	//   ....[0]....
.L_273:
        /*0284*/ 	.word	0x0000b320


	//----- nvinfo : EIATTR_MAX_THREADS
	.align		4
.L_274:
        /*0288*/ 	.byte	0x04, 0x05
        /*028a*/ 	.short	(.L_276 - .L_275)
.L_275:
        /*028c*/ 	.word	0x00000180
        /*0290*/ 	.word	0x00000001
        /*0294*/ 	.word	0x00000001


	//----- nvinfo : EIATTR_CRS_STACK_SIZE
	.align		4
.L_276:
        /*0298*/ 	.byte	0x04, 0x1e
        /*029a*/ 	.short	(.L_278 - .L_277)
.L_277:
        /*029c*/ 	.word	0x00000000


	//----- nvinfo : EIATTR_CBANK_PARAM_SIZE
	.align		4
.L_278:
        /*02a0*/ 	.byte	0x03, 0x19
        /*02a2*/ 	.short	0x06f0


	//----- nvinfo : EIATTR_PARAM_CBANK
	.align		4
        /*02a4*/ 	.byte	0x04, 0x0a
        /*02a6*/ 	.short	(.L_280 - .L_279)
	.align		4
.L_279:
        /*02a8*/ 	.word	index@(.nv.constant0._ZN7cutlass13device_kernelIN5flash11enable_sm90INS1_16FlashAttnBwdSm90INS1_25CollectiveMainloopBwdSm90ILi2ELi1ELi1EN4cute5tupleIJNS5_1CILi1EEES8_S8_EEENS6_IJNS7_ILi64EEENS7_ILi80EEENS7_ILi256EEEEEENS_10bfloat16_tEfNS_4arch4Sm90ELb0ELb0ELb1ELb1ELb0ELb0ELb1ELb1ELi2ELi1ELi1ELi1ELb0EEENS1_24CollectiveEpilogueBwdGQAISD_fSG_Li256ELb1ELb0EEENS1_19SingleTileSchedulerILb1ELb0ELb0ELi80EEEEEEEEEvNT_6ParamsE)
        /*02ac*/ 	.short	0x0210
        /*02ae*/ 	.short	0x06f0


	//----- nvinfo : EIATTR_SW_WAR
	.align		4
.L_280:
        /*02b0*/ 	.byte	0x04, 0x36
        /*02b2*/ 	.short	(.L_282 - .L_281)
.L_281:
        /*02b4*/ 	.word	0x00000008
.L_282:


//--------------------- .nv.info._ZN7cutlass13device_kernelIN5flash11enable_sm90INS1_16FlashAttnBwdSm90INS1_25CollectiveMainloopBwdSm90ILi2ELi1ELi1EN4cute5tupleIJNS5_1CILi1EEES8_S8_EEENS6_IJNS7_ILi64EEENS7_ILi80EEENS7_ILi256EEEEEENS_10bfloat16_tEfNS_4arch4Sm90ELb0ELb1ELb1ELb0ELb0ELb0ELb1ELb1ELi2ELi1ELi1ELi1ELb0EEENS1_21CollectiveEpilogueBwdISD_SE_SG_Li256ELb0ELb1ELi2EEENS1_19SingleTileSchedulerILb0ELb0ELb0ELi80EEEEEEEEEvNT_6ParamsE --------------------------
	.section	.nv.info._ZN7cutlass13device_kernelIN5flash11enable_sm90INS1_16FlashAttnBwdSm90INS1_25CollectiveMainloopBwdSm90ILi2ELi1ELi1EN4cute5tupleIJNS5_1CILi1EEES8_S8_EEENS6_IJNS7_ILi64EEENS7_ILi80EEENS7_ILi256EEEEEENS_10bfloat16_tEfNS_4arch4Sm90ELb0ELb1ELb1ELb0ELb0ELb0ELb1ELb1ELi2ELi1ELi1ELi1ELb0EEENS1_21CollectiveEpilogueBwdISD_SE_SG_Li256ELb0ELb1ELi2EEENS1_19SingleTileSchedulerILb0ELb0ELb0ELi80EEEEEEEEEvNT_6ParamsE,"",@"SHT_CUDA_INFO"
	.sectionflags	@""
	.align	4


	//----- nvinfo : EIATTR_CUDA_API_VERSION
	.align		4
        /*0000*/ 	.byte	0x04, 0x37
        /*0002*/ 	.short	(.L_284 - .L_283)
.L_283:
        /*0004*/ 	.word	0x00000082


	//----- nvinfo : EIATTR_KPARAM_INFO
	.align		4
.L_284:
        /*0008*/ 	.byte	0x04, 0x17
        /*000a*/ 	.short	(.L_286 - .L_285)
.L_285:
        /*000c*/ 	.word	0x00000000
        /*0010*/ 	.short	0x0000
        /*0012*/ 	.short	0x0070
        /*0014*/ 	.byte	0x00, 0xf0, 0x01, 0x24


	//----- nvinfo : EIATTR_SPARSE_MMA_MASK
	.align		4
.L_286:
        /*0018*/ 	.byte	0x03, 0x50
        /*001a*/ 	.short	0x0000


	//----- nvinfo : EIATTR_MAXREG_COUNT
	.align		4
        /*001c*/ 	.byte	0x03, 0x1b
        /*001e*/ 	.short	0x00a8


	//----- nvinfo : EIATTR_NUM_BARRIERS
	.align		4
        /*0020*/ 	.byte	0x02, 0x4c
        /*0022*/ 	.byte	0x0a
	.zero		1


	//----- nvinfo : EIATTR_EXTERNS
	.align		4
        /*0024*/ 	.byte	0x04, 0x0f
        /*0026*/ 	.short	(.L_288 - .L_287)


	//   ....[0]....
	.align		4
.L_287:
        /*0028*/ 	.word	index@(__assertfail)


	//----- nvinfo : EIATTR_ANNOTATIONS
	.align		4
.L_288:
        /*002c*/ 	.byte	0x04, 0x55
        /*002e*/ 	.short	(.L_290 - .L_289)


	//   ....[0]....
.L_289:
        /*0030*/ 	.word	0x00000001
        /*0034*/ 	.byte	0x20, 0x03, 0x00, 0x00, 0x01, 0x00, 0x00, 0x00, 0x40, 0x0e, 0x00, 0x00, 0x01, 0x00, 0x00, 0x00
        /*0044*/ 	.byte	0x50, 0xf4, 0x00, 0x00


	//----- nvinfo : EIATTR_MERCURY_ISA_VERSION
	.align		4
.L_290:
        /*0048*/ 	.byte	0x03, 0x5f
        /*004a*/ 	.short	0x0101


	//----- nvinfo : EIATTR_INT_WARP_WIDE_INSTR_OFFSETS
	.align		4
        /*004c*/ 	.byte	0x04, 0x31
        /*004e*/ 	.short	(.L_292 - .L_291)


	//   ....[0]....
.L_291:
        /*0050*/ 	.word	0x000001f0


	//   ....[1]....
        /*0054*/ 	.word	0x00000220


	//----- nvinfo : EIATTR_COOP_GROUP_MASK_REGIDS
	.align		4
.L_292:
        /*0058*/ 	.byte	0x04, 0x29
        /*005a*/ 	.short	(.L_294 - .L_293)


	//   ....[0]....
.L_293:
        /*005c*/ 	.word	0xffffffff


	//   ....[1]....
        /*0060*/ 	.word	0xffffffff


	//   ....[2]....
        /*0064*/ 	.word	0xffffffff


	//   ....[3]....
        /*0068*/ 	.word	0xffffffff


	//   ....[4]....
        /*006c*/ 	.word	0xffffffff


	//   ....[5]....
        /*0070*/ 	.word	0xffffffff


	//   ....[6]....
        /*0074*/ 	.word	0xffffffff


	//----- nvinfo : EIATTR_COOP_GROUP_INSTR_OFFSETS
	.align		4
.L_294:
        /*0078*/ 	.byte	0x04, 0x28
        /*007a*/ 	.short	(.L_296 - .L_295)


	//   ....[0]....
.L_295:
        /*007c*/ 	.word	0x00000060


	//   ....[1]....
        /*0080*/ 	.word	0x00000200


	//   ....[2]....
        /*0084*/ 	.word	0x00000280


	//   ....[3]....
        /*0088*/ 	.word	0x00000460


	//   ....[4]....
        /*008c*/ 	.word	0x00000e00


	//   ....[5]....
        /*0090*/ 	.word	0x0000b8b0


	//   ....[6]....
        /*0094*/ 	.word	0x0000db60


	//----- nvinfo : EIATTR_REG_RECONFIG
	.align		4
.L_296:
        /*0098*/ 	.byte	0x01, 0x54
	.zero		2


	//----- nvinfo : EIATTR_SYSCALL_OFFSETS
	.align		4
        /*009c*/ 	.byte	0x04, 0x46
        /*009e*/ 	.short	(.L_298 - .L_297)


	//   ....[0]....
.L_297:
        /*00a0*/ 	.word	0x0000b2d0


	//   ....[1]....
        /*00a4*/ 	.word	0x0000b410


	//   ....[2]....
        /*00a8*/ 	.word	0x0000b530


	//   ....[3]....
        /*00ac*/ 	.word	0x0000b650


	//----- nvinfo : EIATTR_MBARRIER_INSTR_OFFSETS
	.align		4
.L_298:
        /*00b0*/ 	.byte	0x04, 0x39
        /*00b2*/ 	.short	(.L_300 - .L_299)


	//   ....[0]....
.L_299:
        /*00b4*/ 	.word	0x000002f0
        /*00b8*/ 	.word	0x000000ff
        /*00bc*/ 	.word	0x00031800
        /*00c0*/ 	.short	0x0100
        /*00c2*/ 	.byte	0x06
	.zero		1


	//   ....[1]....
        /*00c4*/ 	.word	0x00000410
        /*00c8*/ 	.word	0x000000ff
        /*00cc*/ 	.word	0x00031810
        /*00d0*/ 	.short	0x0100
        /*00d2*/ 	.byte	0x08
	.zero		1


	//   ....[2]....
        /*00d4*/ 	.word	0x00000420
        /*00d8*/ 	.word	0x000000ff
        /*00dc*/ 	.word	0x00031820
        /*00e0*/ 	.short	0x0100
        /*00e2*/ 	.byte	0x08
	.zero		1


	//   ....[3]....
        /*00e4*/ 	.word	0x00000430
        /*00e8*/ 	.word	0x000000ff
        /*00ec*/ 	.word	0x00031818
        /*00f0*/ 	.short	0x0100
        /*00f2*/ 	.byte	0x08
	.zero		1


	//   ....[4]....
        /*00f4*/ 	.word	0x00000440
        /*00f8*/ 	.word	0x000000ff
        /*00fc*/ 	.word	0x00031828
        /*0100*/ 	.short	0x0100
        /*0102*/ 	.byte	0x08
	.zero		1


	//   ....[5]....
        /*0104*/ 	.word	0x00000570
        /*0108*/ 	.word	0x000000ff
        /*010c*/ 	.word	0x00031830
        /*0110*/ 	.short	0x0100
        /*0112*/ 	.byte	0x08
	.zero		1


	//   ....[6]....
        /*0114*/ 	.word	0x00000580
        /*0118*/ 	.word	0x000000ff
        /*011c*/ 	.word	0x00031838
        /*0120*/ 	.short	0x0100
        /*0122*/ 	.byte	0x08
	.zero		1


	//   ....[7]....
        /*0124*/ 	.word	0x00000d90
        /*0128*/ 	.word	0x00000011
        /*012c*/ 	.word	0x00031800
        /*0130*/ 	.short	0x010a
        /*0132*/ 	.byte	0x3f
	.zero		1


	//   ....[8]....
        /*0134*/ 	.word	0x00000e20
        /*0138*/ 	.word	0x00000011
        /*013c*/ 	.word	0x00031800
        /*0140*/ 	.short	0x010a
        /*0142*/ 	.byte	0x3f
	.zero		1


	//   ....[9]....
        /*0144*/ 	.word	0x00001790
        /*0148*/ 	.word	0x00000010
        /*014c*/ 	.word	0x00031810
        /*0150*/ 	.short	0x010a
        /*0152*/ 	.byte	0x3f
	.zero		1


	//   ....[10]....
        /*0154*/ 	.word	0x00001860
        /*0158*/ 	.word	0x00000010
        /*015c*/ 	.word	0x00031810
        /*0160*/ 	.short	0x010a
        /*0162*/ 	.byte	0x3f
	.zero		1


	//   ....[11]....
        /*0164*/ 	.word	0x00003e10
        /*0168*/ 	.word	0x00000011
        /*016c*/ 	.word	0x00031830
        /*0170*/ 	.short	0x010a
        /*0172*/ 	.byte	0x3f
	.zero		1


	//   ....[12]....
        /*0174*/ 	.word	0x00003ed0
        /*0178*/ 	.word	0x00000011
        /*017c*/ 	.word	0x00031830
        /*0180*/ 	.short	0x010a
        /*0182*/ 	.byte	0x3f
	.zero		1


	//   ....[13]....
        /*0184*/ 	.word	0x0000a210
        /*0188*/ 	.word	0x00000018
        /*018c*/ 	.word	0x00000000
        /*0190*/ 	.short	0x0101
        /*0192*/ 	.byte	0x3f
	.zero		1


	//   ....[14]....
        /*0194*/ 	.word	0x0000ac00
        /*0198*/ 	.word	0x00000010
        /*019c*/ 	.word	0x00000000
        /*01a0*/ 	.short	0x0101
        /*01a2*/ 	.byte	0x3f
	.zero		1


	//   ....[15]....
        /*01a4*/ 	.word	0x0000e050
        /*01a8*/ 	.word	0x00000005
        /*01ac*/ 	.word	0x00031820
        /*01b0*/ 	.short	0x010a
        /*01b2*/ 	.byte	0x3f
	.zero		1


	//   ....[16]....
        /*01b4*/ 	.word	0x0000e920
        /*01b8*/ 	.word	0x00000005
        /*01bc*/ 	.word	0x00031838
        /*01c0*/ 	.short	0x010a
        /*01c2*/ 	.byte	0x3f
	.zero		1


	//   ....[17]....
        /*01c4*/ 	.word	0x0000ec80
        /*01c8*/ 	.word	0x00000013
        /*01cc*/ 	.word	0x00031820
        /*01d0*/ 	.short	0x010a
        /*01d2*/ 	.byte	0x3f
	.zero		1


	//   ....[18]....
        /*01d4*/ 	.word	0x0000f060
        /*01d8*/ 	.word	0x00000005
        /*01dc*/ 	.word	0x00031838
        /*01e0*/ 	.short	0x010a
        /*01e2*/ 	.byte	0x3f
	.zero		1


	//   ....[19]....
        /*01e4*/ 	.word	0x0000f520
        /*01e8*/ 	.word	0x00000005
        /*01ec*/ 	.word	0x00000000
        /*01f0*/ 	.short	0x010a
        /*01f2*/ 	.byte	0x3f
	.zero		1


	//   ....[20]....
        /*01f4*/ 	.word	0x0000f5b0
        /*01f8*/ 	.word	0x00000003
        /*01fc*/ 	.word	0x00000000
        /*0200*/ 	.short	0x010a
        /*0202*/ 	.byte	0x3f
	.zero		1


	//   ....[21]....
        /*0204*/ 	.word	0x0000f600
        /*0208*/ 	.word	0x00000004
        /*020c*/ 	.word	0x00031838
        /*0210*/ 	.short	0x010a
        /*0212*/ 	.byte	0x3f
	.zero		1


	//   ....[22]....
        /*0214*/ 	.word	0x0000f660
        /*0218*/ 	.word	0x00000011
        /*021c*/ 	.word	0x00031800
        /*0220*/ 	.short	0x010a
        /*0222*/ 	.byte	0x3f
	.zero		1


	//   ....[23]....
        /*0224*/ 	.word	0x0000f6b0
        /*0228*/ 	.word	0x00000010
        /*022c*/ 	.word	0x00031810
        /*0230*/ 	.short	0x010a
        /*0232*/ 	.byte	0x3f
	.zero		1


	//   ....[24]....
        /*0234*/ 	.word	0x0000f700
        /*0238*/ 	.word	0x00000011
        /*023c*/ 	.word	0x00031830
        /*0240*/ 	.short	0x010a
        /*0242*/ 	.byte	0x3f
	.zero		1


	//   ....[25]....
        /*0244*/ 	.word	0x0000f750
        /*0248*/ 	.word	0x00000005
        /*024c*/ 	.word	0x00031820
        /*0250*/ 	.short	0x010a
        /*0252*/ 	.byte	0x3f
	.zero		1


	//   ....[26]....
        /*0254*/ 	.word	0x0000f7a0
        /*0258*/ 	.word	0x00000005
        /*025c*/ 	.word	0x00031838
        /*0260*/ 	.short	0x010a
        /*0262*/ 	.byte	0x3f
	.zero		1


	//   ....[27]....
        /*0264*/ 	.word	0x0000f800
        /*0268*/ 	.word	0x00000013
        /*026c*/ 	.word	0x00031820
        /*0270*/ 	.short	0x010a
        /*0272*/ 	.byte	0x3f
	.zero		1


	//   ....[28]....
        /*0274*/ 	.word	0x0000f850
        /*0278*/ 	.word	0x00000005
        /*027c*/ 	.word	0x00031838
        /*0280*/ 	.short	0x010a
        /*0282*/ 	.byte	0x3f
	.zero		1


	//   ....[29]....
        /*0284*/ 	.word	0x0000f920
        /*0288*/ 	.word	0x00000005
        /*028c*/ 	.word	0x00000000
        /*0290*/ 	.short	0x010a
        /*0292*/ 	.byte	0x3f
	.zero		1


	//   ....[30]....
        /*0294*/ 	.word	0x0000f970
        /*0298*/ 	.word	0x00000003
        /*029c*/ 	.word	0x00000000
        /*02a0*/ 	.short	0x010a
        /*02a2*/ 	.byte	0x3f
	.zero		1


	//----- nvinfo : EIATTR_NUM_MBARRIERS
	.align		4
.L_300:
        /*02a4*/ 	.byte	0x03, 0x38
        /*02a6*/ 	.short	0x0007


	//----- nvinfo : EIATTR_EXIT_INSTR_OFFSETS
	.align		4
        /*02a8*/ 	.byte	0x04, 0x1c
        /*02aa*/ 	.short	(.L_302 - .L_301)


	//   ....[0]....
.L_301:
        /*02ac*/ 	.word	0x00000650


	//   ....[1]....
        /*02b0*/ 	.word	0x0000c1f0


	//   ....[2]....
        /*02b4*/ 	.word	0x0000db10


	//   ....[3]....
        /*02b8*/ 	.word	0x0000f650


	//----- nvinfo : EIATTR_MAX_THREADS
	.align		4
.L_302:
        /*02bc*/ 	.byte	0x04, 0x05
        /*02be*/ 	.short	(.L_304 - .L_303)
.L_303:
        /*02c0*/ 	.word	0x00000180
        /*02c4*/ 	.word	0x00000001
        /*02c8*/ 	.word	0x00000001


	//----- nvinfo : EIATTR_CRS_STACK_SIZE
	.align		4
.L_304:
        /*02cc*/ 	.byte	0x04, 0x1e
        /*02ce*/ 	.short	(.L_306 - .L_305)
.L_305:
        /*02d0*/ 	.word	0x00000000


	//----- nvinfo : EIATTR_CBANK_PARAM_SIZE
	.align		4
.L_306:
        /*02d4*/ 	.byte	0x03, 0x19
        /*02d6*/ 	.short	0x0970


	//----- nvinfo : EIATTR_PARAM_CBANK
	.align		4
        /*02d8*/ 	.byte	0x04, 0x0a
        /*02da*/ 	.short	(.L_308 - .L_307)
	.align		4
.L_307:
        /*02dc*/ 	.word	index@(.nv.constant0._ZN7cutlass13device_kernelIN5flash11enable_sm90INS1_16FlashAttnBwdSm90INS1_25CollectiveMainloopBwdSm90ILi2ELi1ELi1EN4cute5tupleIJNS5_1CILi1EEES8_S8_EEENS6_IJNS7_ILi64EEENS7_ILi80EEENS7_ILi256EEEEEENS_10bfloat16_tEfNS_4arch4Sm90ELb0ELb1ELb1ELb0ELb0ELb0ELb1ELb1ELi2ELi1ELi1ELi1ELb0EEENS1_21CollectiveEpilogueBwdISD_SE_SG_Li256ELb0ELb1ELi2EEENS1_19SingleTileSchedulerILb0ELb0ELb0ELi80EEEEEEEEEvNT_6ParamsE)
        /*02e0*/ 	.short	0x0210
        /*02e2*/ 	.short	0x0970


	//----- nvinfo : EIATTR_SW_WAR
	.align		4
.L_308:
        /*02e4*/ 	.byte	0x04, 0x36
        /*02e6*/ 	.short	(.L_310 - .L_309)
.L_309:
        /*02e8*/ 	.word	0x00000008
.L_310:


//--------------------- .nv.info._ZN7cutlass13device_kernelIN5flash11enable_sm90INS1_16FlashAttnBwdSm90INS1_25CollectiveMainloopBwdSm90ILi2ELi1ELi1EN4cute5tupleIJNS5_1CILi1EEES8_S8_EEENS6_IJNS7_ILi64EEENS7_ILi80EEENS7_ILi256EEEEEENS_10bfloat16_tEfNS_4arch4Sm90ELb0ELb1ELb1ELb0ELb0ELb0ELb1ELb1ELi2ELi1ELi1ELi1ELb0EEENS1_24CollectiveEpilogueBwdGQAISD_fSG_Li256ELb0ELb0EEENS1_19SingleTileSchedulerILb0ELb0ELb0ELi80EEEEEEEEEvNT_6ParamsE --------------------------
	.section	.nv.info._ZN7cutlass13device_kernelIN5flash11enable_sm90INS1_16FlashAttnBwdSm90INS1_25CollectiveMainloopBwdSm90ILi2ELi1ELi1EN4cute5tupleIJNS5_1CILi1EEES8_S8_EEENS6_IJNS7_ILi64EEENS7_ILi80EEENS7_ILi256EEEEEENS_10bfloat16_tEfNS_4arch4Sm90ELb0ELb1ELb1ELb0ELb0ELb0ELb1ELb1ELi2ELi1ELi1ELi1ELb0EEENS1_24CollectiveEpilogueBwdGQAISD_fSG_Li256ELb0ELb0EEENS1_19SingleTileSchedulerILb0ELb0ELb0ELi80EEEEEEEEEvNT_6ParamsE,"",@"SHT_CUDA_INFO"
	.sectionflags	@""
	.align	4


	//----- nvinfo : EIATTR_CUDA_API_VERSION
	.align		4
        /*0000*/ 	.byte	0x04, 0x37
        /*0002*/ 	.short	(.L_312 - .L_311)
.L_311:
        /*0004*/ 	.word	0x00000082


	//----- nvinfo : EIATTR_KPARAM_INFO
	.align		4
.L_312:
        /*0008*/ 	.byte	0x04, 0x17
        /*000a*/ 	.short	(.L_314 - .L_313)
.L_313:
        /*000c*/ 	.word	0x00000000
        /*0010*/ 	.short	0x0000
        /*0012*/ 	.short	0x0070
        /*0014*/ 	.byte	0x00, 0xf0, 0x01, 0x1a


	//----- nvinfo : EIATTR_SPARSE_MMA_MASK
	.align		4
.L_314:
        /*0018*/ 	.byte	0x03, 0x50
        /*001a*/ 	.short	0x0000


	//----- nvinfo : EIATTR_MAXREG_COUNT
	.align		4
        /*001c*/ 	.byte	0x03, 0x1b
        /*001e*/ 	.short	0x00a8


	//----- nvinfo : EIATTR_NUM_BARRIERS
	.align		4
        /*0020*/ 	.byte	0x02, 0x4c
        /*0022*/ 	.byte	0x0a
	.zero		1


	//----- nvinfo : EIATTR_ANNOTATIONS
	.align		4
        /*0024*/ 	.byte	0x04, 0x55
        /*0026*/ 	.short	(.L_316 - .L_315)


	//   ....[0]....
.L_315:
        /*0028*/ 	.word	0x00000001
        /*002c*/ 	.byte	0xc0, 0x02, 0x00, 0x00, 0x01, 0x00, 0x00, 0x00, 0xe0, 0x0d, 0x00, 0x00, 0x01, 0x00, 0x00, 0x00
        /*003c*/ 	.byte	0xb0, 0xb1, 0x00, 0x00


	//----- nvinfo : EIATTR_MERCURY_ISA_VERSION
	.align		4
.L_316:
        /*0040*/ 	.byte	0x03, 0x5f
        /*0042*/ 	.short	0x0101


	//----- nvinfo : EIATTR_INT_WARP_WIDE_INSTR_OFFSETS
	.align		4
        /*0044*/ 	.byte	0x04, 0x31
        /*0046*/ 	.short	(.L_318 - .L_317)


	//   ....[0]....
.L_317:
        /*0048*/ 	.word	0x00000190


	//   ....[1]....
        /*004c*/ 	.word	0x000001c0


	//----- nvinfo : EIATTR_COOP_GROUP_MASK_REGIDS
	.align		4
.L_318:
        /*0050*/ 	.byte	0x04, 0x29
        /*0052*/ 	.short	(.L_320 - .L_319)


	//   ....[0]....
.L_319:
        /*0054*/ 	.word	0xffffffff


	//   ....[1]....
        /*0058*/ 	.word	0xffffffff


	//   ....[2]....
        /*005c*/ 	.word	0xffffffff


	//   ....[3]....
        /*0060*/ 	.word	0xffffffff


	//   ....[4]....
        /*0064*/ 	.word	0xffffffff


	//   ....[5]....
        /*0068*/ 	.word	0xffffffff


	//----- nvinfo : EIATTR_COOP_GROUP_INSTR_OFFSETS
	.align		4
.L_320:
        /*006c*/ 	.byte	0x04, 0x28
        /*006e*/ 	.short	(.L_322 - .L_321)


	//   ....[0]....
.L_321:
        /*0070*/ 	.word	0x00000060


	//   ....[1]....
        /*0074*/ 	.word	0x000001a0


	//   ....[2]....
        /*0078*/ 	.word	0x00000220


	//   ....[3]....
        /*007c*/ 	.word	0x00000400


	//   ....[4]....
        /*0080*/ 	.word	0x00000da0


	//   ....[5]....
        /*0084*/ 	.word	0x000098f0


	//----- nvinfo : EIATTR_REG_RECONFIG
	.align		4
.L_322:
        /*0088*/ 	.byte	0x01, 0x54
	.zero		2


	//----- nvinfo : EIATTR_MBARRIER_INSTR_OFFSETS
	.align		4
        /*008c*/ 	.byte	0x04, 0x39
        /*008e*/ 	.short	(.L_324 - .L_323)


	//   ....[0]....
.L_323:
        /*0090*/ 	.word	0x00000290
        /*0094*/ 	.word	0x000000ff
        /*0098*/ 	.word	0x00031800
        /*009c*/ 	.short	0x0100
        /*009e*/ 	.byte	0x06
	.zero		1


	//   ....[1]....
        /*00a0*/ 	.word	0x000003b0
        /*00a4*/ 	.word	0x000000ff
        /*00a8*/ 	.word	0x00031810
        /*00ac*/ 	.short	0x0100
        /*00ae*/ 	.byte	0x08
	.zero		1


	//   ....[2]....
        /*00b0*/ 	.word	0x000003c0
        /*00b4*/ 	.word	0x000000ff
        /*00b8*/ 	.word	0x00031820
        /*00bc*/ 	.short	0x0100
        /*00be*/ 	.byte	0x08
	.zero		1


	//   ....[3]....
        /*00c0*/ 	.word	0x000003d0
        /*00c4*/ 	.word	0x000000ff
        /*00c8*/ 	.word	0x00031818
        /*00cc*/ 	.short	0x0100
        /*00ce*/ 	.byte	0x08
	.zero		1


	//   ....[4]....
        /*00d0*/ 	.word	0x000003e0
        /*00d4*/ 	.word	0x000000ff
        /*00d8*/ 	.word	0x00031828
        /*00dc*/ 	.short	0x0100
        /*00de*/ 	.byte	0x08
	.zero		1


	//   ....[5]....
        /*00e0*/ 	.word	0x00000510
        /*00e4*/ 	.word	0x000000ff
        /*00e8*/ 	.word	0x00031830
        /*00ec*/ 	.short	0x0100
        /*00ee*/ 	.byte	0x08
	.zero		1


	//   ....[6]....
        /*00f0*/ 	.word	0x00000520
        /*00f4*/ 	.word	0x000000ff
        /*00f8*/ 	.word	0x00031838
        /*00fc*/ 	.short	0x0100
        /*00fe*/ 	.byte	0x08
	.zero		1


	//   ....[7]....
        /*0100*/ 	.word	0x00000d30
        /*0104*/ 	.word	0x00000011
        /*0108*/ 	.word	0x00031800
        /*010c*/ 	.short	0x010a
        /*010e*/ 	.byte	0x3f
	.zero		1


	//   ....[8]....
        /*0110*/ 	.word	0x00000dc0
        /*0114*/ 	.word	0x00000011
        /*0118*/ 	.word	0x00031800
        /*011c*/ 	.short	0x010a
        /*011e*/ 	.byte	0x3f
	.zero		1


	//   ....[9]....
        /*0120*/ 	.word	0x00001740
        /*0124*/ 	.word	0x00000010
        /*0128*/ 	.word	0x00031810
        /*012c*/ 	.short	0x010a
        /*012e*/ 	.byte	0x3f
	.zero		1


	//   ....[10]....
        /*0130*/ 	.word	0x00001800
        /*0134*/ 	.word	0x00000010
        /*0138*/ 	.word	0x00031810
        /*013c*/ 	.short	0x010a
        /*013e*/ 	.byte	0x3f
	.zero		1


	//   ....[11]....
        /*0140*/ 	.word	0x000033d0
        /*0144*/ 	.word	0x00000011
        /*0148*/ 	.word	0x00031830
        /*014c*/ 	.short	0x010a
        /*014e*/ 	.byte	0x3f
	.zero		1


	//   ....[12]....
        /*0150*/ 	.word	0x00003490
        /*0154*/ 	.word	0x00000011
        /*0158*/ 	.word	0x00031830
        /*015c*/ 	.short	0x010a
        /*015e*/ 	.byte	0x3f
	.zero		1


	//   ....[13]....
        /*0160*/ 	.word	0x000083f0
        /*0164*/ 	.word	0x00000018
        /*0168*/ 	.word	0x00000000
        /*016c*/ 	.short	0x0101
        /*016e*/ 	.byte	0x3f
	.zero		1


	//   ....[14]....
        /*0170*/ 	.word	0x00008b00
        /*0174*/ 	.word	0x00000010
        /*0178*/ 	.word	0x00000000
        /*017c*/ 	.short	0x0101
        /*017e*/ 	.byte	0x3f
	.zero		1


	//   ....[15]....
        /*0180*/ 	.word	0x00009dd0
        /*0184*/ 	.word	0x00000006
        /*0188*/ 	.word	0x00031820
        /*018c*/ 	.short	0x010a
        /*018e*/ 	.byte	0x3f
	.zero		1


	//   ....[16]....
        /*0190*/ 	.word	0x0000a6a0
        /*0194*/ 	.word	0x00000006
        /*0198*/ 	.word	0x00031838
        /*019c*/ 	.short	0x010a
        /*019e*/ 	.byte	0x3f
	.zero		1


	//   ....[17]....
        /*01a0*/ 	.word	0x0000aa00
        /*01a4*/ 	.word	0x00000014
        /*01a8*/ 	.word	0x00031820
        /*01ac*/ 	.short	0x010a
        /*01ae*/ 	.byte	0x3f
	.zero		1


	//   ....[18]....
        /*01b0*/ 	.word	0x0000ade0
        /*01b4*/ 	.word	0x00000006
        /*01b8*/ 	.word	0x00031838
        /*01bc*/ 	.short	0x010a
        /*01be*/ 	.byte	0x3f
	.zero		1


	//   ....[19]....
        /*01c0*/ 	.word	0x0000b280
        /*01c4*/ 	.word	0x00000005
        /*01c8*/ 	.word	0x00000000
        /*01cc*/ 	.short	0x010a
        /*01ce*/ 	.byte	0x3f
	.zero		1


	//   ....[20]....
        /*01d0*/ 	.word	0x0000b310
        /*01d4*/ 	.word	0x00000003
        /*01d8*/ 	.word	0x00000000
        /*01dc*/ 	.short	0x010a
        /*01de*/ 	.byte	0x3f
	.zero		1


	//   ....[21]....
        /*01e0*/ 	.word	0x0000b360
        /*01e4*/ 	.word	0x00000007
        /*01e8*/ 	.word	0x00031838
        /*01ec*/ 	.short	0x010a
        /*01ee*/ 	.byte	0x3f
	.zero		1


	//   ....[22]....
        /*01f0*/ 	.word	0x0000b3c0
        /*01f4*/ 	.word	0x00000011
        /*01f8*/ 	.word	0x00031800
        /*01fc*/ 	.short	0x010a
        /*01fe*/ 	.byte	0x3f
	.zero		1


	//   ....[23]....
        /*0200*/ 	.word	0x0000b410
        /*0204*/ 	.word	0x00000010
        /*0208*/ 	.word	0x00031810
        /*020c*/ 	.short	0x010a
        /*020e*/ 	.byte	0x3f
	.zero		1


	//   ....[24]....
        /*0210*/ 	.word	0x0000b460
        /*0214*/ 	.word	0x00000011
        /*0218*/ 	.word	0x00031830
        /*021c*/ 	.short	0x010a
        /*021e*/ 	.byte	0x3f
	.zero		1


	//   ....[25]....
        /*0220*/ 	.word	0x0000b4b0
        /*0224*/ 	.word	0x00000006
        /*0228*/ 	.word	0x00031820
        /*022c*/ 	.short	0x010a
        /*022e*/ 	.byte	0x3f
	.zero		1


	//   ....[26]....
        /*0230*/ 	.word	0x0000b500
        /*0234*/ 	.word	0x00000006
        /*0238*/ 	.word	0x00031838
        /*023c*/ 	.short	0x010a
        /*023e*/ 	.byte	0x3f
	.zero		1


	//   ....[27]....
        /*0240*/ 	.word	0x0000b560
        /*0244*/ 	.word	0x00000014
        /*0248*/ 	.word	0x00031820
        /*024c*/ 	.short	0x010a
        /*024e*/ 	.byte	0x3f
	.zero		1


	//   ....[28]....
        /*0250*/ 	.word	0x0000b5b0
        /*0254*/ 	.word	0x00000006
        /*0258*/ 	.word	0x00031838
        /*025c*/ 	.short	0x010a
        /*025e*/ 	.byte	0x3f
	.zero		1


	//   ....[29]....
        /*0260*/ 	.word	0x0000b600
        /*0264*/ 	.word	0x00000005
        /*0268*/ 	.word	0x00000000
        /*026c*/ 	.short	0x010a
        /*026e*/ 	.byte	0x3f
	.zero		1


	//   ....[30]....
        /*0270*/ 	.word	0x0000b650
        /*0274*/ 	.word	0x00000003
        /*0278*/ 	.word	0x00000000
        /*027c*/ 	.short	0x010a
        /*027e*/ 	.byte	0x3f
	.zero		1


	//----- nvinfo : EIATTR_NUM_MBARRIERS
	.align		4
.L_324:
        /*0280*/ 	.byte	0x03, 0x38
        /*0282*/ 	.short	0x0007


	//----- nvinfo : EIATTR_EXIT_INSTR_OFFSETS
	.align		4
        /*0284*/ 	.byte	0x04, 0x1c
        /*0286*/ 	.short	(.L_326 - .L_325)


	//   ....[0]....
.L_325:
        /*0288*/ 	.word	0x0000b3b0


	//----- nvinfo : EIATTR_MAX_THREADS
	.align		4
.L_326:
        /*028c*/ 	.byte	0x04, 0x05
        /*028e*/ 	.short	(.L_328 - .L_327)
.L_327:
        /*0290*/ 	.word	0x00000180
        /*0294*/ 	.word	0x00000001
        /*0298*/ 	.word	0x00000001


	//----- nvinfo : EIATTR_CRS_STACK_SIZE
	.align		4
.L_328:
        /*029c*/ 	.byte	0x04, 0x1e
        /*029e*/ 	.short	(.L_330 - .L_329)
.L_329:
        /*02a0*/ 	.word	0x00000000


	//----- nvinfo : EIATTR_CBANK_PARAM_SIZE
	.align		4
.L_330:
        /*02a4*/ 	.byte	0x03, 0x19
        /*02a6*/ 	.short	0x06f0


	//----- nvinfo : EIATTR_PARAM_CBANK
	.align		4
        /*02a8*/ 	.byte	0x04, 0x0a
        /*02aa*/ 	.short	(.L_332 - .L_331)
	.align		4
.L_331:
        /*02ac*/ 	.word	index@(.nv.constant0._ZN7cutlass13device_kernelIN5flash11enable_sm90INS1_16FlashAttnBwdSm90INS1_25CollectiveMainloopBwdSm90ILi2ELi1ELi1EN4cute5tupleIJNS5_1CILi1EEES8_S8_EEENS6_IJNS7_ILi64EEENS7_ILi80EEENS7_ILi256EEEEEENS_10bfloat16_tEfNS_4arch4Sm90ELb0ELb1ELb1ELb0ELb0ELb0ELb1ELb1ELi2ELi1ELi1ELi1ELb0EEENS1_24CollectiveEpilogueBwdGQAISD_fSG_Li256ELb0ELb0EEENS1_19SingleTileSchedulerILb0ELb0ELb0ELi80EEEEEEEEEvNT_6ParamsE)
        /*02b0*/ 	.short	0x0210
        /*02b2*/ 	.short	0x06f0


	//----- nvinfo : EIATTR_SW_WAR
	.align		4
.L_332:
        /*02b4*/ 	.byte	0x04, 0x36
        /*02b6*/ 	.short	(.L_334 - .L_333)
.L_333:
        /*02b8*/ 	.word	0x00000008
.L_334:


//--------------------- .nv.info._ZN7cutlass13device_kernelIN5flash11enable_sm90INS1_16FlashAttnBwdSm90INS1_25CollectiveMainloopBwdSm90ILi2ELi1ELi1EN4cute5tupleIJNS5_1CILi1EEES8_S8_EEENS6_IJNS7_ILi64EEENS7_ILi80EEENS7_ILi256EEEEEENS_10bfloat16_tEfNS_4arch4Sm90ELb0ELb1ELb1ELb1ELb0ELb0ELb1ELb1ELi2ELi1ELi1ELi1ELb0EEENS1_21CollectiveEpilogueBwdISD_SE_SG_Li256ELb1ELb1ELi2EEENS1_19SingleTileSchedulerILb1ELb0ELb0ELi80EEEEEEEEEvNT_6ParamsE --------------------------
	.section	.nv.info._ZN7cutlass13device_kernelIN5flash11enable_sm90INS1_16FlashAttnBwdSm90INS1_25CollectiveMainloopBwdSm90ILi2ELi1ELi1EN4cute5tupleIJNS5_1CILi1EEES8_S8_EEENS6_IJNS7_ILi64EEENS7_ILi80EEENS7_ILi256EEEEEENS_10bfloat16_tEfNS_4arch4Sm90ELb0ELb1ELb1ELb1ELb0ELb0ELb1ELb1ELi2ELi1ELi1ELi1ELb0EEENS1_21CollectiveEpilogueBwdISD_SE_SG_Li256ELb1ELb1ELi2EEENS1_19SingleTileSchedulerILb1ELb0ELb0ELi80EEEEEEEEEvNT_6ParamsE,"",@"SHT_CUDA_INFO"
	.sectionflags	@""
	.align	4


	//----- nvinfo : EIATTR_CUDA_API_VERSION
	.align		4
        /*0000*/ 	.byte	0x04, 0x37
        /*0002*/ 	.short	(.L_336 - .L_335)
.L_335:
        /*0004*/ 	.word	0x00000082


	//----- nvinfo : EIATTR_KPARAM_INFO
	.align		4
.L_336:
        /*0008*/ 	.byte	0x04, 0x17
        /*000a*/ 	.short	(.L_338 - .L_337)
.L_337:
        /*000c*/ 	.word	0x00000000
        /*0010*/ 	.short	0x0000
        /*0012*/ 	.short	0x0070
        /*0014*/ 	.byte	0x00, 0xf0, 0x01, 0x1a


	//----- nvinfo : EIATTR_SPARSE_MMA_MASK
	.align		4
.L_338:
        /*0018*/ 	.byte	0x03, 0x50
        /*001a*/ 	.short	0x0000


	//----- nvinfo : EIATTR_MAXREG_COUNT
	.align		4
        /*001c*/ 	.byte	0x03, 0x1b
        /*001e*/ 	.short	0x00a8


	//----- nvinfo : EIATTR_NUM_BARRIERS
	.align		4
        /*0020*/ 	.byte	0x02, 0x4c
        /*0022*/ 	.byte	0x0a
	.zero		1


	//----- nvinfo : EIATTR_ANNOTATIONS
	.align		4
        /*0024*/ 	.byte	0x04, 0x55
        /*0026*/ 	.short	(.L_340 - .L_339)


	//   ....[0]....
.L_339:
        /*0028*/ 	.word	0x00000001
        /*002c*/ 	.byte	0xc0, 0x02, 0x00, 0x00, 0x01, 0x00, 0x00, 0x00, 0x20, 0x12, 0x00, 0x00, 0x01, 0x00, 0x00, 0x00
        /*003c*/ 	.byte	0x00, 0xf9, 0x00, 0x00


	//----- nvinfo : EIATTR_MERCURY_ISA_VERSION
	.align		4
.L_340:
        /*0040*/ 	.byte	0x03, 0x5f
        /*0042*/ 	.short	0x0101


	//----- nvinfo : EIATTR_INT_WARP_WIDE_INSTR_OFFSETS
	.align		4
        /*0044*/ 	.byte	0x04, 0x31
        /*0046*/ 	.short	(.L_342 - .L_341)


	//   ....[0]....
.L_341:
        /*0048*/ 	.word	0x00000190


	//   ....[1]....
        /*004c*/ 	.word	0x000001c0


	//----- nvinfo : EIATTR_COOP_GROUP_MASK_REGIDS
	.align		4
.L_342:
        /*0050*/ 	.byte	0x04, 0x29
        /*0052*/ 	.short	(.L_344 - .L_343)


	//   ....[0]....
.L_343:
        /*0054*/ 	.word	0xffffffff


	//   ....[1]....
        /*0058*/ 	.word	0xffffffff


	//   ....[2]....
        /*005c*/ 	.word	0xffffffff


	//   ....[3]....
        /*0060*/ 	.word	0xffffffff


	//   ....[4]....
        /*0064*/ 	.word	0xffffffff


	//   ....[5]....
        /*0068*/ 	.word	0xffffffff


	//----- nvinfo : EIATTR_COOP_GROUP_INSTR_OFFSETS
	.align		4
.L_344:
        /*006c*/ 	.byte	0x04, 0x28
        /*006e*/ 	.short	(.L_346 - .L_345)


	//   ....[0]....
.L_345:
        /*0070*/ 	.word	0x00000060


	//   ....[1]....
        /*0074*/ 	.word	0x000001a0


	//   ....[2]....
        /*0078*/ 	.word	0x00000220


	//   ....[3]....
        /*007c*/ 	.word	0x00000400


	//   ....[4]....
        /*0080*/ 	.word	0x000011e0


	//   ....[5]....
        /*0084*/ 	.word	0x0000d7e0


	//----- nvinfo : EIATTR_REG_RECONFIG
	.align		4
.L_346:
        /*0088*/ 	.byte	0x01, 0x54
	.zero		2


	//----- nvinfo : EIATTR_MBARRIER_INSTR_OFFSETS
	.align		4
        /*008c*/ 	.byte	0x04, 0x39
        /*008e*/ 	.short	(.L_348 - .L_347)


	//   ....[0]....
.L_347:
        /*0090*/ 	.word	0x00000290
        /*0094*/ 	.word	0x000000ff
        /*0098*/ 	.word	0x00031600
        /*009c*/ 	.short	0x0100
        /*009e*/ 	.byte	0x06
	.zero		1


	//   ....[1]....
        /*00a0*/ 	.word	0x000003b0
        /*00a4*/ 	.word	0x000000ff
        /*00a8*/ 	.word	0x00031610
        /*00ac*/ 	.short	0x0100
        /*00ae*/ 	.byte	0x08
	.zero		1


	//   ....[2]....
        /*00b0*/ 	.word	0x000003c0
        /*00b4*/ 	.word	0x000000ff
        /*00b8*/ 	.word	0x00031620
        /*00bc*/ 	.short	0x0100
        /*00be*/ 	.byte	0x08
	.zero		1


	//   ....[3]....
        /*00c0*/ 	.word	0x000003d0
        /*00c4*/ 	.word	0x000000ff
        /*00c8*/ 	.word	0x00031618
        /*00cc*/ 	.short	0x0100
        /*00ce*/ 	.byte	0x08
	.zero		1


	//   ....[4]....
        /*00d0*/ 	.word	0x000003e0
        /*00d4*/ 	.word	0x000000ff
        /*00d8*/ 	.word	0x00031628
        /*00dc*/ 	.short	0x0100
        /*00de*/ 	.byte	0x08
	.zero		1


	//   ....[5]....
        /*00e0*/ 	.word	0x00000510
        /*00e4*/ 	.word	0x000000ff
        /*00e8*/ 	.word	0x00031630
        /*00ec*/ 	.short	0x0100
        /*00ee*/ 	.byte	0x08
	.zero		1


	//   ....[6]....
        /*00f0*/ 	.word	0x00000520
        /*00f4*/ 	.word	0x000000ff
        /*00f8*/ 	.word	0x00031638
        /*00fc*/ 	.short	0x0100
        /*00fe*/ 	.byte	0x08
	.zero		1


	//   ....[7]....
        /*0100*/ 	.word	0x00001190
        /*0104*/ 	.word	0x00000011
        /*0108*/ 	.word	0x00031600
        /*010c*/ 	.short	0x010a
        /*010e*/ 	.byte	0x3f
	.zero		1


	//   ....[8]....
        /*0110*/ 	.word	0x00001200
        /*0114*/ 	.word	0x00000011
        /*0118*/ 	.word	0x00031600
        /*011c*/ 	.short	0x010a
        /*011e*/ 	.byte	0x3f
	.zero		1


	//   ....[9]....
        /*0120*/ 	.word	0x00001be0
        /*0124*/ 	.word	0x00000010
        /*0128*/ 	.word	0x00031610
        /*012c*/ 	.short	0x010a
        /*012e*/ 	.byte	0x3f
	.zero		1


	//   ....[10]....
        /*0130*/ 	.word	0x00001ca0
        /*0134*/ 	.word	0x00000010
        /*0138*/ 	.word	0x00031610
        /*013c*/ 	.short	0x010a
        /*013e*/ 	.byte	0x3f
	.zero		1


	//   ....[11]....
        /*0140*/ 	.word	0x00003860
        /*0144*/ 	.word	0x00000011
        /*0148*/ 	.word	0x00031630
        /*014c*/ 	.short	0x010a
        /*014e*/ 	.byte	0x3f
	.zero		1


	//   ....[12]....
        /*0150*/ 	.word	0x00003920
        /*0154*/ 	.word	0x00000011
        /*0158*/ 	.word	0x00031630
        /*015c*/ 	.short	0x010a
        /*015e*/ 	.byte	0x3f
	.zero		1


	//   ....[13]....
        /*0160*/ 	.word	0x00008870
        /*0164*/ 	.word	0x00000018
        /*0168*/ 	.word	0x00000000
        /*016c*/ 	.short	0x0101
        /*016e*/ 	.byte	0x3f
	.zero		1


	//   ....[14]....
        /*0170*/ 	.word	0x00008f70
        /*0174*/ 	.word	0x00000010
        /*0178*/ 	.word	0x00000000
        /*017c*/ 	.short	0x0101
        /*017e*/ 	.byte	0x3f
	.zero		1


	//   ....[15]....
        /*0180*/ 	.word	0x0000e290
        /*0184*/ 	.word	0x00000006
        /*0188*/ 	.word	0x00031620
        /*018c*/ 	.short	0x010a
        /*018e*/ 	.byte	0x3f
	.zero		1


	//   ....[16]....
        /*0190*/ 	.word	0x0000ecd0
        /*0194*/ 	.word	0x00000006
        /*0198*/ 	.word	0x00031638
        /*019c*/ 	.short	0x010a
        /*019e*/ 	.byte	0x3f
	.zero		1


	//   ....[17]....
        /*01a0*/ 	.word	0x0000f020
        /*01a4*/ 	.word	0x00000014
        /*01a8*/ 	.word	0x00031620
        /*01ac*/ 	.short	0x010a
        /*01ae*/ 	.byte	0x3f
	.zero		1


	//   ....[18]....
        /*01b0*/ 	.word	0x0000f460
        /*01b4*/ 	.word	0x00000006
        /*01b8*/ 	.word	0x00031638
        /*01bc*/ 	.short	0x010a
        /*01be*/ 	.byte	0x3f
	.zero		1


	//   ....[19]....
        /*01c0*/ 	.word	0x0000f9d0
        /*01c4*/ 	.word	0x00000005
        /*01c8*/ 	.word	0x00000000
        /*01cc*/ 	.short	0x010a
        /*01ce*/ 	.byte	0x3f
	.zero		1


	//   ....[20]....
        /*01d0*/ 	.word	0x0000fa60
        /*01d4*/ 	.word	0x00000003
        /*01d8*/ 	.word	0x00000000
        /*01dc*/ 	.short	0x010a
        /*01de*/ 	.byte	0x3f
	.zero		1


	//   ....[21]....
        /*01e0*/ 	.word	0x0000fab0
        /*01e4*/ 	.word	0x00000002
        /*01e8*/ 	.word	0x00031638
        /*01ec*/ 	.short	0x010a
        /*01ee*/ 	.byte	0x3f
	.zero		1


	//   ....[22]....
        /*01f0*/ 	.word	0x0000fb10
        /*01f4*/ 	.word	0x00000011
        /*01f8*/ 	.word	0x00031600
        /*01fc*/ 	.short	0x010a
        /*01fe*/ 	.byte	0x3f
	.zero		1


	//   ....[23]....
        /*0200*/ 	.word	0x0000fb60
        /*0204*/ 	.word	0x00000010
        /*0208*/ 	.word	0x00031610
        /*020c*/ 	.short	0x010a
        /*020e*/ 	.byte	0x3f
	.zero		1


	//   ....[24]....
        /*0210*/ 	.word	0x0000fbb0
        /*0214*/ 	.word	0x00000011
        /*0218*/ 	.word	0x00031630
        /*021c*/ 	.short	0x010a
        /*021e*/ 	.byte	0x3f
	.zero		1


	//   ....[25]....
        /*0220*/ 	.word	0x0000fc00
        /*0224*/ 	.word	0x00000006
        /*0228*/ 	.word	0x00031620
        /*022c*/ 	.short	0x010a
        /*022e*/ 	.byte	0x3f
	.zero		1


	//   ....[26]....
        /*0230*/ 	.word	0x0000fc50
        /*0234*/ 	.word	0x00000006
        /*0238*/ 	.word	0x00031638
        /*023c*/ 	.short	0x010a
        /*023e*/ 	.byte	0x3f
	.zero		1


	//   ....[27]....
        /*0240*/ 	.word	0x0000fcb0
        /*0244*/ 	.word	0x00000014
        /*0248*/ 	.word	0x00031620
        /*024c*/ 	.short	0x010a
        /*024e*/ 	.byte	0x3f
	.zero		1


	//   ....[28]....
        /*0250*/ 	.word	0x0000fd00
        /*0254*/ 	.word	0x00000006
        /*0258*/ 	.word	0x00031638
        /*025c*/ 	.short	0x010a
        /*025e*/ 	.byte	0x3f
	.zero		1


	//   ....[29]....
        /*0260*/ 	.word	0x0000fd50
        /*0264*/ 	.word	0x00000005
        /*0268*/ 	.word	0x00000000
        /*026c*/ 	.short	0x010a
        /*026e*/ 	.byte	0x3f
	.zero		1


	//   ....[30]....
        /*0270*/ 	.word	0x0000fda0
        /*0274*/ 	.word	0x00000003
        /*0278*/ 	.word	0x00000000
        /*027c*/ 	.short	0x010a
        /*027e*/ 	.byte	0x3f
	.zero		1


	//----- nvinfo : EIATTR_NUM_MBARRIERS
	.align		4
.L_348:
        /*0280*/ 	.byte	0x03, 0x38
        /*0282*/ 	.short	0x0007


	//----- nvinfo : EIATTR_EXIT_INSTR_OFFSETS
	.align		4
        /*0284*/ 	.byte	0x04, 0x1c
        /*0286*/ 	.short	(.L_350 - .L_349)


	//   ....[0]....
.L_349:
        /*0288*/ 	.word	0x0000fb00


	//----- nvinfo : EIATTR_MAX_THREADS
	.align		4
.L_350:
        /*028c*/ 	.byte	0x04, 0x05
        /*028e*/ 	.short	(.L_352 - .L_351)
.L_351:
        /*0290*/ 	.word	0x00000180
        /*0294*/ 	.word	0x00000001
        /*0298*/ 	.word	0x00000001


	//----- nvinfo : EIATTR_CRS_STACK_SIZE
	.align		4
.L_352:
        /*029c*/ 	.byte	0x04, 0x1e
        /*029e*/ 	.short	(.L_354 - .L_353)
.L_353:
        /*02a0*/ 	.word	0x00000000


	//----- nvinfo : EIATTR_CBANK_PARAM_SIZE
	.align		4
.L_354:
        /*02a4*/ 	.byte	0x03, 0x19
        /*02a6*/ 	.short	0x06f0


	//----- nvinfo : EIATTR_PARAM_CBANK
	.align		4
        /*02a8*/ 	.byte	0x04, 0x0a
        /*02aa*/ 	.short	(.L_356 - .L_355)
	.align		4
.L_355:
        /*02ac*/ 	.word	index@(.nv.constant0._ZN7cutlass13device_kernelIN5flash11enable_sm90INS1_16FlashAttnBwdSm90INS1_25CollectiveMainloopBwdSm90ILi2ELi1ELi1EN4cute5tupleIJNS5_1CILi1EEES8_S8_EEENS6_IJNS7_ILi64EEENS7_ILi80EEENS7_ILi256EEEEEENS_10bfloat16_tEfNS_4arch4Sm90ELb0ELb1ELb1ELb1ELb0ELb0ELb1ELb1ELi2ELi1ELi1ELi1ELb0EEENS1_21CollectiveEpilogueBwdISD_SE_SG_Li256ELb1ELb1ELi2EEENS1_19SingleTileSchedulerILb1ELb0ELb0ELi80EEEEEEEEEvNT_6ParamsE)
        /*02b0*/ 	.short	0x0210
        /*02b2*/ 	.short	0x06f0


	//----- nvinfo : EIATTR_SW_WAR
	.align		4
.L_356:
        /*02b4*/ 	.byte	0x04, 0x36
        /*02b6*/ 	.short	(.L_358 - .L_357)
.L_357:
        /*02b8*/ 	.word	0x00000008
.L_358:


//--------------------- .nv.info._ZN7cutlass13device_kernelIN5flash11enable_sm90INS1_16FlashAttnBwdSm90INS1_25CollectiveMainloopBwdSm90ILi2ELi1ELi1EN4cute5tupleIJNS5_1CILi1EEES8_S8_EEENS6_IJNS7_ILi64EEENS7_ILi80EEENS7_ILi256EEEEEENS_10bfloat16_tEfNS_4arch4Sm90ELb0ELb1ELb1ELb1ELb0ELb0ELb1ELb1ELi2ELi1ELi1ELi1ELb0EEENS1_24CollectiveEpilogueBwdGQAISD_fSG_Li256ELb1ELb0EEENS1_19SingleTileSchedulerILb1ELb0ELb0ELi80EEEEEEEEEvNT_6ParamsE --------------------------
	.section	.nv.info._ZN7cutlass13device_kernelIN5flash11enable_sm90INS1_16FlashAttnBwdSm90INS1_25CollectiveMainloopBwdSm90ILi2ELi1ELi1EN4cute5tupleIJNS5_1CILi1EEES8_S8_EEENS6_IJNS7_ILi64EEENS7_ILi80EEENS7_ILi256EEEEEENS_10bfloat16_tEfNS_4arch4Sm90ELb0ELb1ELb1ELb1ELb0ELb0ELb1ELb1ELi2ELi1ELi1ELi1ELb0EEENS1_24CollectiveEpilogueBwdGQAISD_fSG_Li256ELb1ELb0EEENS1_19SingleTileSchedulerILb1ELb0ELb0ELi80EEEEEEEEEvNT_6ParamsE,"",@"SHT_CUDA_INFO"
	.sectionflags	@""
	.align	4


	//----- nvinfo : EIATTR_CUDA_API_VERSION
	.align		4
        /*0000*/ 	.byte	0x04, 0x37
        /*0002*/ 	.short	(.L_360 - .L_359)
.L_359:
        /*0004*/ 	.word	0x00000082


	//----- nvinfo : EIATTR_KPARAM_INFO
	.align		4
.L_360:
        /*0008*/ 	.byte	0x04, 0x17
        /*000a*/ 	.short	(.L_362 - .L_361)
.L_361:
        /*000c*/ 	.word	0x00000000
        /*0010*/ 	.short	0x0000
        /*0012*/ 	.short	0x0070
        /*0014*/ 	.byte	0x00, 0xf0, 0x01, 0x1a


	//----- nvinfo : EIATTR_SPARSE_MMA_MASK
	.align		4
.L_362:
        /*0018*/ 	.byte	0x03, 0x50
        /*001a*/ 	.short	0x0000


	//----- nvinfo : EIATTR_MAXREG_COUNT
	.align		4
        /*001c*/ 	.byte	0x03, 0x1b
        /*001e*/ 	.short	0x00a8


	//----- nvinfo : EIATTR_NUM_BARRIERS
	.align		4
        /*0020*/ 	.byte	0x02, 0x4c
        /*0022*/ 	.byte	0x0a
	.zero		1


	//----- nvinfo : EIATTR_ANNOTATIONS
	.align		4
        /*0024*/ 	.byte	0x04, 0x55
        /*0026*/ 	.short	(.L_364 - .L_363)


	//   ....[0]....
.L_363:
        /*0028*/ 	.word	0x00000001
        /*002c*/ 	.byte	0xc0, 0x02, 0x00, 0x00, 0x01, 0x00, 0x00, 0x00, 0x50, 0x12, 0x00, 0x00, 0x01, 0x00, 0x00, 0x00
        /*003c*/ 	.byte	0x90, 0xbf, 0x00, 0x00


	//----- nvinfo : EIATTR_MERCURY_ISA_VERSION
	.align		4
.L_364:
        /*0040*/ 	.byte	0x03, 0x5f
        /*0042*/ 	.short	0x0101


	//----- nvinfo : EIATTR_INT_WARP_WIDE_INSTR_OFFSETS
	.align		4
        /*0044*/ 	.byte	0x04, 0x31
        /*0046*/ 	.short	(.L_366 - .L_365)


	//   ....[0]....
.L_365:
        /*0048*/ 	.word	0x00000190


	//   ....[1]....
        /*004c*/ 	.word	0x000001c0


	//----- nvinfo : EIATTR_COOP_GROUP_MASK_REGIDS
	.align		4
.L_366:
        /*0050*/ 	.byte	0x04, 0x29
        /*0052*/ 	.short	(.L_368 - .L_367)


	//   ....[0]....
.L_367:
        /*0054*/ 	.word	0xffffffff


	//   ....[1]....
        /*0058*/ 	.word	0xffffffff


	//   ....[2]....
        /*005c*/ 	.word	0xffffffff


	//   ....[3]....
        /*0060*/ 	.word	0xffffffff


	//   ....[4]....
        /*0064*/ 	.word	0xffffffff


	//   ....[5]....
        /*0068*/ 	.word	0xffffffff


	//----- nvinfo : EIATTR_COOP_GROUP_INSTR_OFFSETS
	.align		4
.L_368:
        /*006c*/ 	.byte	0x04, 0x28
        /*006e*/ 	.short	(.L_370 - .L_369)


	//   ....[0]....
.L_369:
        /*0070*/ 	.word	0x00000060


	//   ....[1]....
        /*0074*/ 	.word	0x000001a0


	//   ....[2]....
        /*0078*/ 	.word	0x00000220


	//   ....[3]....
        /*007c*/ 	.word	0x00000400


	//   ....[4]....
        /*0080*/ 	.word	0x00001210


	//   ....[5]....
        /*0084*/ 	.word	0x00009e70


	//----- nvinfo : EIATTR_REG_RECONFIG
	.align		4
.L_370:
        /*0088*/ 	.byte	0x01, 0x54
	.zero		2


	//----- nvinfo : EIATTR_MBARRIER_INSTR_OFFSETS
	.align		4
        /*008c*/ 	.byte	0x04, 0x39
        /*008e*/ 	.short	(.L_372 - .L_371)


	//   ....[0]....
.L_371:
        /*0090*/ 	.word	0x00000290
        /*0094*/ 	.word	0x000000ff
        /*0098*/ 	.word	0x00031800
        /*009c*/ 	.short	0x0100
        /*009e*/ 	.byte	0x06
	.zero		1


	//   ....[1]....
        /*00a0*/ 	.word	0x000003b0
        /*00a4*/ 	.word	0x000000ff
        /*00a8*/ 	.word	0x00031810
        /*00ac*/ 	.short	0x0100
        /*00ae*/ 	.byte	0x08
	.zero		1


	//   ....[2]....
        /*00b0*/ 	.word	0x000003c0
        /*00b4*/ 	.word	0x000000ff
        /*00b8*/ 	.word	0x00031820
        /*00bc*/ 	.short	0x0100
        /*00be*/ 	.byte	0x08
	.zero		1


	//   ....[3]....
        /*00c0*/ 	.word	0x000003d0
        /*00c4*/ 	.word	0x000000ff
        /*00c8*/ 	.word	0x00031818
        /*00cc*/ 	.short	0x0100
        /*00ce*/ 	.byte	0x08
	.zero		1


	//   ....[4]....
        /*00d0*/ 	.word	0x000003e0
        /*00d4*/ 	.word	0x000000ff
        /*00d8*/ 	.word	0x00031828
        /*00dc*/ 	.short	0x0100
        /*00de*/ 	.byte	0x08
	.zero		1


	//   ....[5]....
        /*00e0*/ 	.word	0x00000510
        /*00e4*/ 	.word	0x000000ff
        /*00e8*/ 	.word	0x00031830
        /*00ec*/ 	.short	0x0100
        /*00ee*/ 	.byte	0x08
	.zero		1


	//   ....[6]....
        /*00f0*/ 	.word	0x00000520
        /*00f4*/ 	.word	0x000000ff
        /*00f8*/ 	.word	0x00031838
        /*00fc*/ 	.short	0x0100
        /*00fe*/ 	.byte	0x08
	.zero		1


	//   ....[7]....
        /*0100*/ 	.word	0x000011f0
        /*0104*/ 	.word	0x00000011
        /*0108*/ 	.word	0x00031800
        /*010c*/ 	.short	0x010a
        /*010e*/ 	.byte	0x3f
	.zero		1


	//   ....[8]....
        /*0110*/ 	.word	0x00001230
        /*0114*/ 	.word	0x00000011
        /*0118*/ 	.word	0x00031800
        /*011c*/ 	.short	0x010a
        /*011e*/ 	.byte	0x3f
	.zero		1


	//   ....[9]....
        /*0120*/ 	.word	0x00001c00
        /*0124*/ 	.word	0x00000010
        /*0128*/ 	.word	0x00031810
        /*012c*/ 	.short	0x010a
        /*012e*/ 	.byte	0x3f
	.zero		1


	//   ....[10]....
        /*0130*/ 	.word	0x00001cc0
        /*0134*/ 	.word	0x00000010
        /*0138*/ 	.word	0x00031810
        /*013c*/ 	.short	0x010a
        /*013e*/ 	.byte	0x3f
	.zero		1


	//   ....[11]....
        /*0140*/ 	.word	0x00003880
        /*0144*/ 	.word	0x00000011
        /*0148*/ 	.word	0x00031830
        /*014c*/ 	.short	0x010a
        /*014e*/ 	.byte	0x3f
	.zero		1


	//   ....[12]....
        /*0150*/ 	.word	0x00003940
        /*0154*/ 	.word	0x00000011
        /*0158*/ 	.word	0x00031830
        /*015c*/ 	.short	0x010a
        /*015e*/ 	.byte	0x3f
	.zero		1


	//   ....[13]....
        /*0160*/ 	.word	0x00008880
        /*0164*/ 	.word	0x00000018
        /*0168*/ 	.word	0x00000000
        /*016c*/ 	.short	0x0101
        /*016e*/ 	.byte	0x3f
	.zero		1


	//   ....[14]....
        /*0170*/ 	.word	0x00008f80
        /*0174*/ 	.word	0x00000010
        /*0178*/ 	.word	0x00000000
        /*017c*/ 	.short	0x0101
        /*017e*/ 	.byte	0x3f
	.zero		1


	//   ....[15]....
        /*0180*/ 	.word	0x0000a920
        /*0184*/ 	.word	0x00000006
        /*0188*/ 	.word	0x00031820
        /*018c*/ 	.short	0x010a
        /*018e*/ 	.byte	0x3f
	.zero		1


	//   ....[16]....
        /*0190*/ 	.word	0x0000b360
        /*0194*/ 	.word	0x00000006
        /*0198*/ 	.word	0x00031838
        /*019c*/ 	.short	0x010a
        /*019e*/ 	.byte	0x3f
	.zero		1


	//   ....[17]....
        /*01a0*/ 	.word	0x0000b6b0
        /*01a4*/ 	.word	0x00000014
        /*01a8*/ 	.word	0x00031820
        /*01ac*/ 	.short	0x010a
        /*01ae*/ 	.byte	0x3f
	.zero		1


	//   ....[18]....
        /*01b0*/ 	.word	0x0000baf0
        /*01b4*/ 	.word	0x00000006
        /*01b8*/ 	.word	0x00031838
        /*01bc*/ 	.short	0x010a
        /*01be*/ 	.byte	0x3f
	.zero		1


	//   ....[19]....
        /*01c0*/ 	.word	0x0000c060
        /*01c4*/ 	.word	0x00000005
        /*01c8*/ 	.word	0x00000000
        /*01cc*/ 	.short	0x010a
        /*01ce*/ 	.byte	0x3f
	.zero		1


	//   ....[20]....
        /*01d0*/ 	.word	0x0000c0f0
        /*01d4*/ 	.word	0x00000003
        /*01d8*/ 	.word	0x00000000
        /*01dc*/ 	.short	0x010a
        /*01de*/ 	.byte	0x3f
	.zero		1


	//   ....[21]....
        /*01e0*/ 	.word	0x0000c140
        /*01e4*/ 	.word	0x00000002
        /*01e8*/ 	.word	0x00031838
        /*01ec*/ 	.short	0x010a
        /*01ee*/ 	.byte	0x3f
	.zero		1


	//   ....[22]....
        /*01f0*/ 	.word	0x0000c1a0
        /*01f4*/ 	.word	0x00000011
        /*01f8*/ 	.word	0x00031800
        /*01fc*/ 	.short	0x010a
        /*01fe*/ 	.byte	0x3f
	.zero		1


	//   ....[23]....
        /*0200*/ 	.word	0x0000c1f0
        /*0204*/ 	.word	0x00000010
        /*0208*/ 	.word	0x00031810
        /*020c*/ 	.short	0x010a
        /*020e*/ 	.byte	0x3f
	.zero		1


	//   ....[24]....
        /*0210*/ 	.word	0x0000c240
        /*0214*/ 	.word	0x00000011
        /*0218*/ 	.word	0x00031830
        /*021c*/ 	.short	0x010a
        /*021e*/ 	.byte	0x3f
	.zero		1


	//   ....[25]....
        /*0220*/ 	.word	0x0000c290
        /*0224*/ 	.word	0x00000006
        /*0228*/ 	.word	0x00031820
        /*022c*/ 	.short	0x010a
        /*022e*/ 	.byte	0x3f
	.zero		1


	//   ....[26]....
        /*0230*/ 	.word	0x0000c2e0
        /*0234*/ 	.word	0x00000006
        /*0238*/ 	.word	0x00031838
        /*023c*/ 	.short	0x010a
        /*023e*/ 	.byte	0x3f
	.zero		1


	//   ....[27]....
        /*0240*/ 	.word	0x0000c340
        /*0244*/ 	.word	0x00000014
        /*0248*/ 	.word	0x00031820
        /*024c*/ 	.short	0x010a
        /*024e*/ 	.byte	0x3f
	.zero		1


	//   ....[28]....
        /*0250*/ 	.word	0x0000c390
        /*0254*/ 	.word	0x00000006
        /*0258*/ 	.word	0x00031838
        /*025c*/ 	.short	0x010a
        /*025e*/ 	.byte	0x3f
	.zero		1


	//   ....[29]....
        /*0260*/ 	.word	0x0000c3e0
        /*0264*/ 	.word	0x00000005
        /*0268*/ 	.word	0x00000000
        /*026c*/ 	.short	0x010a
        /*026e*/ 	.byte	0x3f
	.zero		1


	//   ....[30]....
        /*0270*/ 	.word	0x0000c430
        /*0274*/ 	.word	0x00000003
        /*0278*/ 	.word	0x00000000
        /*027c*/ 	.short	0x010a
        /*027e*/ 	.byte	0x3f
	.zero		1


	//----- nvinfo : EIATTR_NUM_MBARRIERS
	.align		4
.L_372:
        /*0280*/ 	.byte	0x03, 0x38
        /*0282*/ 	.short	0x0007


	//----- nvinfo : EIATTR_EXIT_INSTR_OFFSETS
	.align		4
        /*0284*/ 	.byte	0x04, 0x1c
        /*0286*/ 	.short	(.L_374 - .L_373)


	//   ....[0]....
.L_373:
        /*0288*/ 	.word	0x0000c190


	//----- nvinfo : EIATTR_MAX_THREADS
	.align		4
.L_374:
        /*028c*/ 	.byte	0x04, 0x05
        /*028e*/ 	.short	(.L_376 - .L_375)
.L_375:
        /*0290*/ 	.word	0x00000180
        /*0294*/ 	.word	0x00000001
        /*0298*/ 	.word	0x00000001


	//----- nvinfo : EIATTR_CRS_STACK_SIZE
	.align		4
.L_376:
        /*029c*/ 	.byte	0x04, 0x1e
        /*029e*/ 	.short	(.L_378 - .L_377)
.L_377:
        /*02a0*/ 	.word	0x00000000


	//----- nvinfo : EIATTR_CBANK_PARAM_SIZE
	.align		4
.L_378:
        /*02a4*/ 	.byte	0x03, 0x19
        /*02a6*/ 	.short	0x06f0


	//----- nvinfo : EIATTR_PARAM_CBANK
	.align		4
        /*02a8*/ 	.byte	0x04, 0x0a
        /*02aa*/ 	.short	(.L_380 - .L_379)
	.align		4
.L_379:
        /*02ac*/ 	.word	index@(.nv.constant0._ZN7cutlass13device_kernelIN5flash11enable_sm90INS1_16FlashAttnBwdSm90INS1_25CollectiveMainloopBwdSm90ILi2ELi1ELi1EN4cute5tupleIJNS5_1CILi1EEES8_S8_EEENS6_IJNS7_ILi64EEENS7_ILi80EEENS7_ILi256EEEEEENS_10bfloat16_tEfNS_4arch4Sm90ELb0ELb1ELb1ELb1ELb0ELb0ELb1ELb1ELi2ELi1ELi1ELi1ELb0EEENS1_24CollectiveEpilogueBwdGQAISD_fSG_Li256ELb1ELb0EEENS1_19SingleTileSchedulerILb1ELb0ELb0ELi80EEEEEEEEEvNT_6ParamsE)
        /*02b0*/ 	.short	0x0210
        /*02b2*/ 	.short	0x06f0


	//----- nvinfo : EIATTR_SW_WAR
	.align		4
.L_380:
        /*02b4*/ 	.byte	0x04, 0x36
        /*02b6*/ 	.short	(.L_382 - .L_381)
.L_381:
        /*02b8*/ 	.word	0x00000008
.L_382:


//--------------------- .nv.info._ZN7cutlass13device_kernelIN5flash11enable_sm90INS1_16FlashAttnBwdSm90INS1_25CollectiveMainloopBwdSm90ILi2ELi1ELi1EN4cute5tupleIJNS5_1CILi1EEES8_S8_EEENS6_IJNS7_ILi64EEENS7_ILi80EEENS7_ILi256EEEEEENS_10bfloat16_tEfNS_4arch4Sm90ELb1ELb0ELb1ELb0ELb0ELb0ELb1ELb1ELi2ELi1ELi1ELi1ELb0EEENS1_21CollectiveEpilogueBwdISD_SE_SG_Li256ELb0ELb1ELi2EEENS1_25SingleTileBwdLPTSchedulerILb0ELi80ELb0EEEEEEEEEvNT_6ParamsE --------------------------
	.section	.nv.info._ZN7cutlass13device_kernelIN5flash11enable_sm90INS1_16FlashAttnBwdSm90INS1_25CollectiveMainloopBwdSm90ILi2ELi1ELi1EN4cute5tupleIJNS5_1CILi1EEES8_S8_EEENS6_IJNS7_ILi64EEENS7_ILi80EEENS7_ILi256EEEEEENS_10bfloat16_tEfNS_4arch4Sm90ELb1ELb0ELb1ELb0ELb0ELb0ELb1ELb1ELi2ELi1ELi1ELi1ELb0EEENS1_21CollectiveEpilogueBwdISD_SE_SG_Li256ELb0ELb1ELi2EEENS1_25SingleTileBwdLPTSchedulerILb0ELi80ELb0EEEEEEEEEvNT_6ParamsE,"",@"SHT_CUDA_INFO"
	.sectionflags	@""
	.align	4


	//----- nvinfo : EIATTR_CUDA_API_VERSION
	.align		4
        /*0000*/ 	.byte	0x04, 0x37
        /*0002*/ 	.short	(.L_384 - .L_383)
.L_383:
        /*0004*/ 	.word	0x00000082


	//----- nvinfo : EIATTR_KPARAM_INFO
	.align		4
.L_384:
        /*0008*/ 	.byte	0x04, 0x17
        /*000a*/ 	.short	(.L_386 - .L_385)
.L_385:
        /*000c*/ 	.word	0x00000000
        /*0010*/ 	.short	0x0000
        /*0012*/ 	.short	0x0070
        /*0014*/ 	.byte	0x00, 0xf0, 0x01, 0x24


	//----- nvinfo : EIATTR_SPARSE_MMA_MASK
	.align		4
.L_386:
        /*0018*/ 	.byte	0x03, 0x50
        /*001a*/ 	.short	0x0000


	//----- nvinfo : EIATTR_MAXREG_COUNT
	.align		4
        /*001c*/ 	.byte	0x03, 0x1b
        /*001e*/ 	.short	0x00a8


	//----- nvinfo : EIATTR_NUM_BARRIERS
	.align		4
        /*0020*/ 	.byte	0x02, 0x4c
        /*0022*/ 	.byte	0x0a
	.zero		1


	//----- nvinfo : EIATTR_EXTERNS
	.align		4
        /*0024*/ 	.byte	0x04, 0x0f
        /*0026*/ 	.short	(.L_388 - .L_387)


	//   ....[0]....
	.align		4
.L_387:
        /*0028*/ 	.word	index@(__assertfail)


	//----- nvinfo : EIATTR_ANNOTATIONS
	.align		4
.L_388:
        /*002c*/ 	.byte	0x04, 0x55
        /*002e*/ 	.short	(.L_390 - .L_389)


	//   ....[0]....
.L_389:
        /*0030*/ 	.word	0x00000001
        /*0034*/ 	.byte	0xa0, 0x12, 0x00, 0x00, 0x01, 0x00, 0x00, 0x00, 0x20, 0x13, 0x00, 0x00, 0x01, 0x00, 0x00, 0x00
        /*0044*/ 	.byte	0xb0, 0x41, 0x00, 0x00, 0x01, 0x00, 0x00, 0x00, 0xf0, 0x41, 0x00, 0x00, 0x01, 0x00, 0x00, 0x00
        /*0054*/ 	.byte	0x30, 0x42, 0x00, 0x00, 0x01, 0x00, 0x00, 0x00, 0x30, 0x71, 0x00, 0x00, 0x01, 0x00, 0x00, 0x00
        /*0064*/ 	.byte	0x40, 0x72, 0x00, 0x00, 0x01, 0x00, 0x00, 0x00, 0xa0, 0x74, 0x00, 0x00, 0x01, 0x00, 0x00, 0x00
        /*0074*/ 	.byte	0x70, 0x79, 0x00, 0x00, 0x01, 0x00, 0x00, 0x00, 0xa0, 0x79, 0x00, 0x00, 0x01, 0x00, 0x00, 0x00
        /*0084*/ 	.byte	0xb0, 0xe6, 0x00, 0x00, 0x01, 0x00, 0x00, 0x00, 0x30, 0xe7, 0x00, 0x00


	//----- nvinfo : EIATTR_MERCURY_ISA_VERSION
	.align		4
.L_390:
        /*0090*/ 	.byte	0x03, 0x5f
        /*0092*/ 	.short	0x0101


	//----- nvinfo : EIATTR_INT_WARP_WIDE_INSTR_OFFSETS
	.align		4
        /*0094*/ 	.byte	0x04, 0x31
        /*0096*/ 	.short	(.L_392 - .L_391)


	//   ....[0]....
.L_391:
        /*0098*/ 	.word	0x000001e0


	//   ....[1]....
        /*009c*/ 	.word	0x00000290


	//----- nvinfo : EIATTR_COOP_GROUP_MASK_REGIDS
	.align		4
.L_392:
        /*00a0*/ 	.byte	0x04, 0x29
        /*00a2*/ 	.short	(.L_394 - .L_393)


	//   ....[0]....
.L_393:
        /*00a4*/ 	.word	0xffffffff


	//   ....[1]....
        /*00a8*/ 	.word	0xffffffff


	//   ....[2]....
        /*00ac*/ 	.word	0xffffffff


	//   ....[3]....
        /*00b0*/ 	.word	0xffffffff


	//   ....[4]....
        /*00b4*/ 	.word	0xffffffff


	//   ....[5]....
        /*00b8*/ 	.word	0xffffffff


	//   ....[6]....
        /*00bc*/ 	.word	0xffffffff


	//----- nvinfo : EIATTR_COOP_GROUP_INSTR_OFFSETS
	.align		4
.L_394:
        /*00c0*/ 	.byte	0x04, 0x28
        /*00c2*/ 	.short	(.L_396 - .L_395)


	//   ....[0]....
.L_395:
        /*00c4*/ 	.word	0x00000060


	//   ....[1]....
        /*00c8*/ 	.word	0x000001f0


	//   ....[2]....
        /*00cc*/ 	.word	0x000002a0


	//   ....[3]....
        /*00d0*/ 	.word	0x00000400


	//   ....[4]....
        /*00d4*/ 	.word	0x00000f80


	//   ....[5]....
        /*00d8*/ 	.word	0x0000b4d0


	//   ....[6]....
        /*00dc*/ 	.word	0x0000d710


	//----- nvinfo : EIATTR_REG_RECONFIG
	.align		4
.L_396:
        /*00e0*/ 	.byte	0x01, 0x54
	.zero		2


	//----- nvinfo : EIATTR_SYSCALL_OFFSETS
	.align		4
        /*00e4*/ 	.byte	0x04, 0x46
        /*00e6*/ 	.short	(.L_398 - .L_397)


	//   ....[0]....
.L_397:
        /*00e8*/ 	.word	0x0000aef0


	//   ....[1]....
        /*00ec*/ 	.word	0x0000b030


	//   ....[2]....
        /*00f0*/ 	.word	0x0000b150


	//   ....[3]....
        /*00f4*/ 	.word	0x0000b270


	//----- nvinfo : EIATTR_MBARRIER_INSTR_OFFSETS
	.align		4
.L_398:
        /*00f8*/ 	.byte	0x04, 0x39
        /*00fa*/ 	.short	(.L_400 - .L_399)


	//   ....[0]....
.L_399:
        /*00fc*/ 	.word	0x000002c0
        /*0100*/ 	.word	0x000000ff
        /*0104*/ 	.word	0x00031800
        /*0108*/ 	.short	0x0100
        /*010a*/ 	.byte	0x06
	.zero		1


	//   ....[1]....
        /*010c*/ 	.word	0x000003b0
        /*0110*/ 	.word	0x000000ff
        /*0114*/ 	.word	0x00031810
        /*0118*/ 	.short	0x0100
        /*011a*/ 	.byte	0x08
	.zero		1


	//   ....[2]....
        /*011c*/ 	.word	0x000003c0
        /*0120*/ 	.word	0x000000ff
        /*0124*/ 	.word	0x00031820
        /*0128*/ 	.short	0x0100
        /*012a*/ 	.byte	0x08
	.zero		1


	//   ....[3]....
        /*012c*/ 	.word	0x000003d0
        /*0130*/ 	.word	0x000000ff
        /*0134*/ 	.word	0x00031818
        /*0138*/ 	.short	0x0100
        /*013a*/ 	.byte	0x08
	.zero		1


	//   ....[4]....
        /*013c*/ 	.word	0x000003e0
        /*0140*/ 	.word	0x000000ff
        /*0144*/ 	.word	0x00031828
        /*0148*/ 	.short	0x0100
        /*014a*/ 	.byte	0x08
	.zero		1


	//   ....[5]....
        /*014c*/ 	.word	0x00000510
        /*0150*/ 	.word	0x000000ff
        /*0154*/ 	.word	0x00031830
        /*0158*/ 	.short	0x0100
        /*015a*/ 	.byte	0x08
	.zero		1


	//   ....[6]....
        /*015c*/ 	.word	0x00000520
        /*0160*/ 	.word	0x000000ff
        /*0164*/ 	.word	0x00031838
        /*0168*/ 	.short	0x0100
        /*016a*/ 	.byte	0x08
	.zero		1


	//   ....[7]....
        /*016c*/ 	.word	0x00000f00
        /*0170*/ 	.word	0x00000011
        /*0174*/ 	.word	0x00031800
        /*0178*/ 	.short	0x010a
        /*017a*/ 	.byte	0x3f
	.zero		1


	//   ....[8]....
        /*017c*/ 	.word	0x00001000
        /*0180*/ 	.word	0x00000011
        /*0184*/ 	.word	0x00031800
        /*0188*/ 	.short	0x010a
        /*018a*/ 	.byte	0x3f
	.zero		1


	//   ....[9]....
        /*018c*/ 	.word	0x000018a0
        /*0190*/ 	.word	0x00000010
        /*0194*/ 	.word	0x00031810
        /*0198*/ 	.short	0x010a
        /*019a*/ 	.byte	0x3f
	.zero		1


	//   ....[10]....
        /*019c*/ 	.word	0x00001970
        /*01a0*/ 	.word	0x00000010
        /*01a4*/ 	.word	0x00031810
        /*01a8*/ 	.short	0x010a
        /*01aa*/ 	.byte	0x3f
	.zero		1


	//   ....[11]....
        /*01ac*/ 	.word	0x00003ee0
        /*01b0*/ 	.word	0x00000011
        /*01b4*/ 	.word	0x00031830
        /*01b8*/ 	.short	0x010a
        /*01ba*/ 	.byte	0x3f
	.zero		1


	//   ....[12]....
        /*01bc*/ 	.word	0x00003f20
        /*01c0*/ 	.word	0x00000011
        /*01c4*/ 	.word	0x00031830
        /*01c8*/ 	.short	0x010a
        /*01ca*/ 	.byte	0x3f
	.zero		1


	//   ....[13]....
        /*01cc*/ 	.word	0x00009e60
        /*01d0*/ 	.word	0x00000018
        /*01d4*/ 	.word	0x00000000
        /*01d8*/ 	.short	0x0101
        /*01da*/ 	.byte	0x3f
	.zero		1


	//   ....[14]....
        /*01dc*/ 	.word	0x0000a830
        /*01e0*/ 	.word	0x00000010
        /*01e4*/ 	.word	0x00000000
        /*01e8*/ 	.short	0x0101
        /*01ea*/ 	.byte	0x3f
	.zero		1


	//   ....[15]....
        /*01ec*/ 	.word	0x0000dd90
        /*01f0*/ 	.word	0x00000007
        /*01f4*/ 	.word	0x00031820
        /*01f8*/ 	.short	0x010a
        /*01fa*/ 	.byte	0x3f
	.zero		1


	//   ....[16]....
        /*01fc*/ 	.word	0x0000e630
        /*0200*/ 	.word	0x00000007
        /*0204*/ 	.word	0x00031838
        /*0208*/ 	.short	0x010a
        /*020a*/ 	.byte	0x3f
	.zero		1


	//   ....[17]....
        /*020c*/ 	.word	0x0000e9c0
        /*0210*/ 	.word	0x00000013
        /*0214*/ 	.word	0x00031820
        /*0218*/ 	.short	0x010a
        /*021a*/ 	.byte	0x3f
	.zero		1


	//   ....[18]....
        /*021c*/ 	.word	0x0000eda0
        /*0220*/ 	.word	0x00000007
        /*0224*/ 	.word	0x00031838
        /*0228*/ 	.short	0x010a
        /*022a*/ 	.byte	0x3f
	.zero		1


	//   ....[19]....
        /*022c*/ 	.word	0x0000f260
        /*0230*/ 	.word	0x00000003
        /*0234*/ 	.word	0x00000000
        /*0238*/ 	.short	0x010a
        /*023a*/ 	.byte	0x3f
	.zero		1


	//   ....[20]....
        /*023c*/ 	.word	0x0000f2f0
        /*0240*/ 	.word	0x00000011
        /*0244*/ 	.word	0x00000000
        /*0248*/ 	.short	0x010a
        /*024a*/ 	.byte	0x3f
	.zero		1


	//   ....[21]....
        /*024c*/ 	.word	0x0000f340
        /*0250*/ 	.word	0x00000005
        /*0254*/ 	.word	0x00031838
        /*0258*/ 	.short	0x010a
        /*025a*/ 	.byte	0x3f
	.zero		1


	//   ....[22]....
        /*025c*/ 	.word	0x0000f3a0
        /*0260*/ 	.word	0x00000011
        /*0264*/ 	.word	0x00031800
        /*0268*/ 	.short	0x010a
        /*026a*/ 	.byte	0x3f
	.zero		1


	//   ....[23]....
        /*026c*/ 	.word	0x0000f3f0
        /*0270*/ 	.word	0x00000010
        /*0274*/ 	.word	0x00031810
        /*0278*/ 	.short	0x010a
        /*027a*/ 	.byte	0x3f
	.zero		1


	//   ....[24]....
        /*027c*/ 	.word	0x0000f440
        /*0280*/ 	.word	0x00000011
        /*0284*/ 	.word	0x00031830
        /*0288*/ 	.short	0x010a
        /*028a*/ 	.byte	0x3f
	.zero		1


	//   ....[25]....
        /*028c*/ 	.word	0x0000f490
        /*0290*/ 	.word	0x00000007
        /*0294*/ 	.word	0x00031820
        /*0298*/ 	.short	0x010a
        /*029a*/ 	.byte	0x3f
	.zero		1


	//   ....[26]....
        /*029c*/ 	.word	0x0000f4e0
        /*02a0*/ 	.word	0x00000007
        /*02a4*/ 	.word	0x00031838
        /*02a8*/ 	.short	0x010a
        /*02aa*/ 	.byte	0x3f
	.zero		1


	//   ....[27]....
        /*02ac*/ 	.word	0x0000f540
        /*02b0*/ 	.word	0x00000013
        /*02b4*/ 	.word	0x00031820
        /*02b8*/ 	.short	0x010a
        /*02ba*/ 	.byte	0x3f
	.zero		1


	//   ....[28]....
        /*02bc*/ 	.word	0x0000f590
        /*02c0*/ 	.word	0x00000007
        /*02c4*/ 	.word	0x00031838
        /*02c8*/ 	.short	0x010a
        /*02ca*/ 	.byte	0x3f
	.zero		1


	//   ....[29]....
        /*02cc*/ 	.word	0x0000f660
        /*02d0*/ 	.word	0x00000003
        /*02d4*/ 	.word	0x00000000
        /*02d8*/ 	.short	0x010a
        /*02da*/ 	.byte	0x3f
	.zero		1


	//   ....[30]....
        /*02dc*/ 	.word	0x0000f6b0
        /*02e0*/ 	.word	0x00000011
        /*02e4*/ 	.word	0x00000000
        /*02e8*/ 	.short	0x010a
        /*02ea*/ 	.byte	0x3f
	.zero		1


	//----- nvinfo : EIATTR_NUM_MBARRIERS
	.align		4
.L_400:
        /*02ec*/ 	.byte	0x03, 0x38
        /*02ee*/ 	.short	0x0007


	//----- nvinfo : EIATTR_EXIT_INSTR_OFFSETS
	.align		4
        /*02f0*/ 	.byte	0x04, 0x1c
        /*02f2*/ 	.short	(.L_402 - .L_401)


	//   ....[0]....
.L_401:
        /*02f4*/ 	.word	0x00000880


	//   ....[1]....
        /*02f8*/ 	.word	0x0000bdc0


	//   ....[2]....
        /*02fc*/ 	.word	0x0000d6c0


	//   ....[3]....
        /*0300*/ 	.word	0x0000f390


	//----- nvinfo : EIATTR_MAX_THREADS
	.align		4
.L_402:
        /*0304*/ 	.byte	0x04, 0x05
        /*0306*/ 	.short	(.L_404 - .L_403)
.L_403:
        /*0308*/ 	.word	0x00000180
        /*030c*/ 	.word	0x00000001
        /*0310*/ 	.word	0x00000001


	//----- nvinfo : EIATTR_CRS_STACK_SIZE
	.align		4
.L_404:
        /*0314*/ 	.byte	0x04, 0x1e
        /*0316*/ 	.short	(.L_406 - .L_405)
.L_405:
        /*0318*/ 	.word	0x00000000


	//----- nvinfo : EIATTR_CBANK_PARAM_SIZE
	.align		4
.L_406:
        /*031c*/ 	.byte	0x03, 0x19
        /*031e*/ 	.short	0x0970


	//----- nvinfo : EIATTR_PARAM_CBANK
	.align		4
        /*0320*/ 	.byte	0x04, 0x0a
        /*0322*/ 	.short	(.L_408 - .L_407)
	.align		4
.L_407:
        /*0324*/ 	.word	index@(.nv.constant0._ZN7cutlass13device_kernelIN5flash11enable_sm90INS1_16FlashAttnBwdSm90INS1_25CollectiveMainloopBwdSm90ILi2ELi1ELi1EN4cute5tupleIJNS5_1CILi1EEES8_S8_EEENS6_IJNS7_ILi64EEENS7_ILi80EEENS7_ILi256EEEEEENS_10bfloat16_tEfNS_4arch4Sm90ELb1ELb0ELb1ELb0ELb0ELb0ELb1ELb1ELi2ELi1ELi1ELi1ELb0EEENS1_21CollectiveEpilogueBwdISD_SE_SG_Li256ELb0ELb1ELi2EEENS1_25SingleTileBwdLPTSchedulerILb0ELi80ELb0EEEEEEEEEvNT_6ParamsE)
        /*0328*/ 	.short	0x0210
        /*032a*/ 	.short	0x0970


	//----- nvinfo : EIATTR_SW_WAR
	.align		4
.L_408:
        /*032c*/ 	.byte	0x04, 0x36
        /*032e*/ 	.short	(.L_410 - .L_409)
.L_409:
        /*0330*/ 	.word	0x00000008
.L_410:


//--------------------- .nv.info._ZN7cutlass13device_kernelIN5flash11enable_sm90INS1_16FlashAttnBwdSm90INS1_25CollectiveMainloopBwdSm90ILi2ELi1ELi1EN4cute5tupleIJNS5_1CILi1EEES8_S8_EEENS6_IJNS7_ILi64EEENS7_ILi80EEENS7_ILi256EEEEEENS_10bfloat16_tEfNS_4arch4Sm90ELb1ELb0ELb1ELb0ELb0ELb0ELb1ELb1ELi2ELi1ELi1ELi1ELb0EEENS1_24CollectiveEpilogueBwdGQAISD_fSG_Li256ELb0ELb0EEENS1_25SingleTileBwdLPTSchedulerILb0ELi80ELb0EEEEEEEEEvNT_6ParamsE --------------------------
	.section	.nv.info._ZN7cutlass13device_kernelIN5flash11enable_sm90INS1_16FlashAttnBwdSm90INS1_25CollectiveMainloopBwdSm90ILi2ELi1ELi1EN4cute5tupleIJNS5_1CILi1EEES8_S8_EEENS6_IJNS7_ILi64EEENS7_ILi80EEENS7_ILi256EEEEEENS_10bfloat16_tEfNS_4arch4Sm90ELb1ELb0ELb1ELb0ELb0ELb0ELb1ELb1ELi2ELi1ELi1ELi1ELb0EEENS1_24CollectiveEpilogueBwdGQAISD_fSG_Li256ELb0ELb0EEENS1_25SingleTileBwdLPTSchedulerILb0ELi80ELb0EEEEEEEEEvNT_6ParamsE,"",@"SHT_CUDA_INFO"
	.sectionflags	@""
	.align	4


	//----- nvinfo : EIATTR_CUDA_API_VERSION
	.align		4
        /*0000*/ 	.byte	0x04, 0x37
        /*0002*/ 	.short	(.L_412 - .L_411)
.L_411:
        /*0004*/ 	.word	0x00000082


	//----- nvinfo : EIATTR_KPARAM_INFO
	.align		4
.L_412:
        /*0008*/ 	.byte	0x04, 0x17
        /*000a*/ 	.short	(.L_414 - .L_413)
.L_413:
        /*000c*/ 	.word	0x00000000
        /*0010*/ 	.short	0x0000
        /*0012*/ 	.short	0x0070
        /*0014*/ 	.byte	0x00, 0xf0, 0x01, 0x1c


	//----- nvinfo : EIATTR_SPARSE_MMA_MASK
	.align		4
.L_414:
        /*0018*/ 	.byte	0x03, 0x50
        /*001a*/ 	.short	0x0000


	//----- nvinfo : EIATTR_MAXREG_COUNT
	.align		4
        /*001c*/ 	.byte	0x03, 0x1b
        /*001e*/ 	.short	0x00a8


	//----- nvinfo : EIATTR_NUM_BARRIERS
	.align		4
        /*0020*/ 	.byte	0x02, 0x4c
        /*0022*/ 	.byte	0x0a
	.zero		1


	//----- nvinfo : EIATTR_ANNOTATIONS
	.align		4
        /*0024*/ 	.byte	0x04, 0x55
        /*0026*/ 	.short	(.L_416 - .L_415)


	//   ....[0]....
.L_415:
        /*0028*/ 	.word	0x00000001
        /*002c*/ 	.byte	0xf0, 0x06, 0x00, 0x00, 0x01, 0x00, 0x00, 0x00, 0x90, 0x07, 0x00, 0x00, 0x01, 0x00, 0x00, 0x00
        /* <DEDUP_REMOVED lines=8> */
        /*00bc*/ 	.byte	0xb0, 0xa4, 0x00, 0x00, 0x01, 0x00, 0x00, 0x00, 0x30, 0xa5, 0x00, 0x00


	//----- nvinfo : EIATTR_MERCURY_ISA_VERSION
	.align		4
.L_416:
        /*00c8*/ 	.byte	0x03, 0x5f
        /*00ca*/ 	.short	0x0101


	//----- nvinfo : EIATTR_INT_WARP_WIDE_INSTR_OFFSETS
	.align		4
        /*00cc*/ 	.byte	0x04, 0x31
        /*00ce*/ 	.short	(.L_418 - .L_417)


	//   ....[0]....
.L_417:
        /*00d0*/ 	.word	0x00000180


	//   ....[1]....
        /*00d4*/ 	.word	0x00000230


	//----- nvinfo : EIATTR_COOP_GROUP_MASK_REGIDS
	.align		4
.L_418:
        /*00d8*/ 	.byte	0x04, 0x29
        /*00da*/ 	.short	(.L_420 - .L_419)


	//   ....[0]....
.L_419:
        /*00dc*/ 	.word	0xffffffff


	//   ....[1]....
        /*00e0*/ 	.word	0xffffffff


	//   ....[2]....
        /*00e4*/ 	.word	0xffffffff


	//   ....[3]....
        /*00e8*/ 	.word	0xffffffff


	//   ....[4]....
        /*00ec*/ 	.word	0xffffffff


	//   ....[5]....
        /*00f0*/ 	.word	0xffffffff


	//----- nvinfo : EIATTR_COOP_GROUP_INSTR_OFFSETS
	.align		4
.L_420:
        /*00f4*/ 	.byte	0x04, 0x28
        /*00f6*/ 	.short	(.L_422 - .L_421)


	//   ....[0]....
.L_421:
        /*00f8*/ 	.word	0x00000060


	//   ....[1]....
        /*00fc*/ 	.word	0x00000190


	//   ....[2]....
        /*0100*/ 	.word	0x00000240


	//   ....[3]....
        /*0104*/ 	.word	0x000003a0


	//   ....[4]....
        /*0108*/ 	.word	0x00000fe0


	//   ....[5]....
        /*010c*/ 	.word	0x00009520


	//----- nvinfo : EIATTR_REG_RECONFIG
	.align		4
.L_422:
        /*0110*/ 	.byte	0x01, 0x54
	.zero		2


	//----- nvinfo : EIATTR_MBARRIER_INSTR_OFFSETS
	.align		4
        /*0114*/ 	.byte	0x04, 0x39
        /*0116*/ 	.short	(.L_424 - .L_423)


	//   ....[0]....
.L_423:
        /*0118*/ 	.word	0x00000260
        /*011c*/ 	.word	0x000000ff
        /*0120*/ 	.word	0x00031800
        /*0124*/ 	.short	0x0100
        /*0126*/ 	.byte	0x06
	.zero		1


	//   ....[1]....
        /*0128*/ 	.word	0x00000350
        /*012c*/ 	.word	0x000000ff
        /*0130*/ 	.word	0x00031810
        /*0134*/ 	.short	0x0100
        /*0136*/ 	.byte	0x08
	.zero		1


	//   ....[2]....
        /*0138*/ 	.word	0x00000360
        /*013c*/ 	.word	0x000000ff
        /*0140*/ 	.word	0x00031820
        /*0144*/ 	.short	0x0100
        /*0146*/ 	.byte	0x08
	.zero		1


	//   ....[3]....
        /*0148*/ 	.word	0x00000370
        /*014c*/ 	.word	0x000000ff
        /*0150*/ 	.word	0x00031818
        /*0154*/ 	.short	0x0100
        /*0156*/ 	.byte	0x08
	.zero		1


	//   ....[4]....
        /*0158*/ 	.word	0x00000380
        /*015c*/ 	.word	0x000000ff
        /*0160*/ 	.word	0x00031828
        /*0164*/ 	.short	0x0100
        /*0166*/ 	.byte	0x08
	.zero		1


	//   ....[5]....
        /*0168*/ 	.word	0x000004b0
        /*016c*/ 	.word	0x000000ff
        /*0170*/ 	.word	0x00031830
        /*0174*/ 	.short	0x0100
        /*0176*/ 	.byte	0x08
	.zero		1


	//   ....[6]....
        /*0178*/ 	.word	0x000004c0
        /*017c*/ 	.word	0x000000ff
        /*0180*/ 	.word	0x00031838
        /*0184*/ 	.short	0x0100
        /*0186*/ 	.byte	0x08
	.zero		1


	//   ....[7]....
        /*0188*/ 	.word	0x00000f60
        /*018c*/ 	.word	0x00000011
        /*0190*/ 	.word	0x00031800
        /*0194*/ 	.short	0x010a
        /*0196*/ 	.byte	0x3f
	.zero		1


	//   ....[8]....
        /*0198*/ 	.word	0x00001060
        /*019c*/ 	.word	0x00000011
        /*01a0*/ 	.word	0x00031800
        /*01a4*/ 	.short	0x010a
        /*01a6*/ 	.byte	0x3f
	.zero		1


	//   ....[9]....
        /*01a8*/ 	.word	0x00001960
        /*01ac*/ 	.word	0x00000010
        /*01b0*/ 	.word	0x00031810
        /*01b4*/ 	.short	0x010a
        /*01b6*/ 	.byte	0x3f
	.zero		1


	//   ....[10]....
        /*01b8*/ 	.word	0x00001a20
        /*01bc*/ 	.word	0x00000010
        /*01c0*/ 	.word	0x00031810
        /*01c4*/ 	.short	0x010a
        /*01c6*/ 	.byte	0x3f
	.zero		1


	//   ....[11]....
        /*01c8*/ 	.word	0x000035b0
        /*01cc*/ 	.word	0x00000011
        /*01d0*/ 	.word	0x00031830
        /*01d4*/ 	.short	0x010a
        /*01d6*/ 	.byte	0x3f
	.zero		1


	//   ....[12]....
        /*01d8*/ 	.word	0x00003670
        /*01dc*/ 	.word	0x00000011
        /*01e0*/ 	.word	0x00031830
        /*01e4*/ 	.short	0x010a
        /*01e6*/ 	.byte	0x3f
	.zero		1


	//   ....[13]....
        /*01e8*/ 	.word	0x00007fe0
        /*01ec*/ 	.word	0x00000018
        /*01f0*/ 	.word	0x00000000
        /*01f4*/ 	.short	0x0101
        /*01f6*/ 	.byte	0x3f
	.zero		1


	//   ....[14]....
        /*01f8*/ 	.word	0x000086d0
        /*01fc*/ 	.word	0x00000010
        /*0200*/ 	.word	0x00000000
        /*0204*/ 	.short	0x0101
        /*0206*/ 	.byte	0x3f
	.zero		1


	//   ....[15]....
        /*0208*/ 	.word	0x00009b90
        /*020c*/ 	.word	0x00000007
        /*0210*/ 	.word	0x00031820
        /*0214*/ 	.short	0x010a
        /*0216*/ 	.byte	0x3f
	.zero		1


	//   ....[16]....
        /*0218*/ 	.word	0x0000a430
        /*021c*/ 	.word	0x00000007
        /*0220*/ 	.word	0x00031838
        /*0224*/ 	.short	0x010a
        /*0226*/ 	.byte	0x3f
	.zero		1


	//   ....[17]....
        /*0228*/ 	.word	0x0000a7c0
        /*022c*/ 	.word	0x00000013
        /*0230*/ 	.word	0x00031820
        /*0234*/ 	.short	0x010a
        /*0236*/ 	.byte	0x3f
	.zero		1


	//   ....[18]....
        /*0238*/ 	.word	0x0000aba0
        /*023c*/ 	.word	0x00000007
        /*0240*/ 	.word	0x00031838
        /*0244*/ 	.short	0x010a
        /*0246*/ 	.byte	0x3f
	.zero		1


	//   ....[19]....
        /*0248*/ 	.word	0x0000b040
        /*024c*/ 	.word	0x00000003
        /*0250*/ 	.word	0x00000000
        /*0254*/ 	.short	0x010a
        /*0256*/ 	.byte	0x3f
	.zero		1


	//   ....[20]....
        /*0258*/ 	.word	0x0000b0d0
        /*025c*/ 	.word	0x00000011
        /*0260*/ 	.word	0x00000000
        /*0264*/ 	.short	0x010a
        /*0266*/ 	.byte	0x3f
	.zero		1


	//   ....[21]....
        /*0268*/ 	.word	0x0000b120
        /*026c*/ 	.word	0x00000004
        /*0270*/ 	.word	0x00031838
        /*0274*/ 	.short	0x010a
        /*0276*/ 	.byte	0x3f
	.zero		1


	//   ....[22]....
        /*0278*/ 	.word	0x0000b180
        /*027c*/ 	.word	0x00000011
        /*0280*/ 	.word	0x00031800
        /*0284*/ 	.short	0x010a
        /*0286*/ 	.byte	0x3f
	.zero		1


	//   ....[23]....
        /*0288*/ 	.word	0x0000b1d0
        /*028c*/ 	.word	0x00000010
        /*0290*/ 	.word	0x00031810
        /*0294*/ 	.short	0x010a
        /*0296*/ 	.byte	0x3f
	.zero		1


	//   ....[24]....
        /*0298*/ 	.word	0x0000b220
        /*029c*/ 	.word	0x00000011
        /*02a0*/ 	.word	0x00031830
        /*02a4*/ 	.short	0x010a
        /*02a6*/ 	.byte	0x3f
	.zero		1


	//   ....[25]....
        /*02a8*/ 	.word	0x0000b270
        /*02ac*/ 	.word	0x00000007
        /*02b0*/ 	.word	0x00031820
        /*02b4*/ 	.short	0x010a
        /*02b6*/ 	.byte	0x3f
	.zero		1


	//   ....[26]....
        /*02b8*/ 	.word	0x0000b2c0
        /*02bc*/ 	.word	0x00000007
        /*02c0*/ 	.word	0x00031838
        /*02c4*/ 	.short	0x010a
        /*02c6*/ 	.byte	0x3f
	.zero		1


	//   ....[27]....
        /*02c8*/ 	.word	0x0000b320
        /*02cc*/ 	.word	0x00000013
        /*02d0*/ 	.word	0x00031820
        /*02d4*/ 	.short	0x010a
        /*02d6*/ 	.byte	0x3f
	.zero		1


	//   ....[28]....
        /*02d8*/ 	.word	0x0000b370
        /*02dc*/ 	.word	0x00000007
        /*02e0*/ 	.word	0x00031838
        /*02e4*/ 	.short	0x010a
        /*02e6*/ 	.byte	0x3f
	.zero		1


	//   ....[29]....
        /*02e8*/ 	.word	0x0000b3c0
        /*02ec*/ 	.word	0x00000003
        /*02f0*/ 	.word	0x00000000
        /*02f4*/ 	.short	0x010a
        /*02f6*/ 	.byte	0x3f
	.zero		1


	//   ....[30]....
        /*02f8*/ 	.word	0x0000b410
        /*02fc*/ 	.word	0x00000011
        /*0300*/ 	.word	0x00000000
        /*0304*/ 	.short	0x010a
        /*0306*/ 	.byte	0x3f
	.zero		1


	//----- nvinfo : EIATTR_NUM_MBARRIERS
	.align		4
.L_424:
        /*0308*/ 	.byte	0x03, 0x38
        /*030a*/ 	.short	0x0007


	//----- nvinfo : EIATTR_EXIT_INSTR_OFFSETS
	.align		4
        /*030c*/ 	.byte	0x04, 0x1c
        /*030e*/ 	.short	(.L_426 - .L_425)


	//   ....[0]....
.L_425:
        /*0310*/ 	.word	0x0000b170


	//----- nvinfo : EIATTR_MAX_THREADS
	.align		4
.L_426:
        /*0314*/ 	.byte	0x04, 0x05
        /*0316*/ 	.short	(.L_428 - .L_427)
.L_427:
        /*0318*/ 	.word	0x00000180
        /*031c*/ 	.word	0x00000001
        /*0320*/ 	.word	0x00000001


	//----- nvinfo : EIATTR_CRS_STACK_SIZE
	.align		4
.L_428:
        /*0324*/ 	.byte	0x04, 0x1e
        /*0326*/ 	.short	(.L_430 - .L_429)
.L_429:
        /*0328*/ 	.word	0x00000000


	//----- nvinfo : EIATTR_CBANK_PARAM_SIZE
	.align		4
.L_430:
        /*032c*/ 	.byte	0x03, 0x19
        /*032e*/ 	.short	0x0770


	//----- nvinfo : EIATTR_PARAM_CBANK
	.align		4
        /*0330*/ 	.byte	0x04, 0x0a
        /*0332*/ 	.short	(.L_432 - .L_431)
	.align		4
.L_431:
        /*0334*/ 	.word	index@(.nv.constant0._ZN7cutlass13device_kernelIN5flash11enable_sm90INS1_16FlashAttnBwdSm90INS1_25CollectiveMainloopBwdSm90ILi2ELi1ELi1EN4cute5tupleIJNS5_1CILi1EEES8_S8_EEENS6_IJNS7_ILi64EEENS7_ILi80EEENS7_ILi256EEEEEENS_10bfloat16_tEfNS_4arch4Sm90ELb1ELb0ELb1ELb0ELb0ELb0ELb1ELb1ELi2ELi1ELi1ELi1ELb0EEENS1_24CollectiveEpilogueBwdGQAISD_fSG_Li256ELb0ELb0EEENS1_25SingleTileBwdLPTSchedulerILb0ELi80ELb0EEEEEEEEEvNT_6ParamsE)
        /*0338*/ 	.short	0x0210
        /*033a*/ 	.short	0x0770


	//----- nvinfo : EIATTR_SW_WAR
	.align		4
.L_432:
        /*033c*/ 	.byte	0x04, 0x36
        /*033e*/ 	.short	(.L_434 - .L_433)
.L_433:
        /*0340*/ 	.word	0x00000008
.L_434:


//--------------------- .nv.info._ZN7cutlass13device_kernelIN5flash11enable_sm90INS1_16FlashAttnBwdSm90INS1_25CollectiveMainloopBwdSm90ILi2ELi1ELi1EN4cute5tupleIJNS5_1CILi1EEES8_S8_EEENS6_IJNS7_ILi64EEENS7_ILi80EEENS7_ILi256EEEEEENS_10bfloat16_tEfNS_4arch4Sm90ELb1ELb0ELb1ELb1ELb0ELb0ELb1ELb1ELi2ELi1ELi1ELi1ELb0EEENS1_21CollectiveEpilogueBwdISD_SE_SG_Li256ELb1ELb1ELi2EEENS1_25SingleTileBwdLPTSchedulerILb1ELi80ELb0EEEEEEEEEvNT_6ParamsE --------------------------
	.section	.nv.info._ZN7cutlass13device_kernelIN5flash11enable_sm90INS1_16FlashAttnBwdSm90INS1_25CollectiveMainloopBwdSm90ILi2ELi1ELi1EN4cute5tupleIJNS5_1CILi1EEES8_S8_EEENS6_IJNS7_ILi64EEENS7_ILi80EEENS7_ILi256EEEEEENS_10bfloat16_tEfNS_4arch4Sm90ELb1ELb0ELb1ELb1ELb0ELb0ELb1ELb1ELi2ELi1ELi1ELi1ELb0EEENS1_21CollectiveEpilogueBwdISD_SE_SG_Li256ELb1ELb1ELi2EEENS1_25SingleTileBwdLPTSchedulerILb1ELi80ELb0EEEEEEEEEvNT_6ParamsE,"",@"SHT_CUDA_INFO"
	.sectionflags	@""
	.align	4


	//----- nvinfo : EIATTR_CUDA_API_VERSION
	.align		4
        /*0000*/ 	.byte	0x04, 0x37
        /*0002*/ 	.short	(.L_436 - .L_435)
.L_435:
        /*0004*/ 	.word	0x00000082


	//----- nvinfo : EIATTR_KPARAM_INFO
	.align		4
.L_436:
        /*0008*/ 	.byte	0x04, 0x17
        /*000a*/ 	.short	(.L_438 - .L_437)
.L_437:
        /*000c*/ 	.word	0x00000000
        /*0010*/ 	.short	0x0000
        /*0012*/ 	.short	0x0070
        /*0014*/ 	.byte	0x00, 0xf0, 0x01, 0x1a


	//----- nvinfo : EIATTR_SPARSE_MMA_MASK
	.align		4
.L_438:
        /*0018*/ 	.byte	0x03, 0x50
        /*001a*/ 	.short	0x0000


	//----- nvinfo : EIATTR_MAXREG_COUNT
	.align		4
        /*001c*/ 	.byte	0x03, 0x1b
        /*001e*/ 	.short	0x00a8


	//----- nvinfo : EIATTR_NUM_BARRIERS
	.align		4
        /*0020*/ 	.byte	0x02, 0x4c
        /*0022*/ 	.byte	0x0a
	.zero		1


	//----- nvinfo : EIATTR_ANNOTATIONS
	.align		4
        /*0024*/ 	.byte	0x04, 0x55
        /*0026*/ 	.short	(.L_440 - .L_439)


	//   ....[0]....
.L_439:
        /* <DEDUP_REMOVED lines=11> */
        /*00cc*/ 	.byte	0xc0, 0xf8, 0x00, 0x00


	//----- nvinfo : EIATTR_MERCURY_ISA_VERSION
	.align		4
.L_440:
        /*00d0*/ 	.byte	0x03, 0x5f
        /*00d2*/ 	.short	0x0101


	//----- nvinfo : EIATTR_INT_WARP_WIDE_INSTR_OFFSETS
	.align		4
        /*00d4*/ 	.byte	0x04, 0x31
        /*00d6*/ 	.short	(.L_442 - .L_441)


	//   ....[0]....
.L_441:
        /*00d8*/ 	.word	0x00000190


	//   ....[1]....
        /*00dc*/ 	.word	0x000001c0


	//----- nvinfo : EIATTR_COOP_GROUP_MASK_REGIDS
	.align		4
.L_442:
        /*00e0*/ 	.byte	0x04, 0x29
        /*00e2*/ 	.short	(.L_444 - .L_443)


	//   ....[0]....
.L_443:
        /*00e4*/ 	.word	0xffffffff


	//   ....[1]....
        /*00e8*/ 	.word	0xffffffff


	//   ....[2]....
        /*00ec*/ 	.word	0xffffffff


	//   ....[3]....
        /*00f0*/ 	.word	0xffffffff


	//   ....[4]....
        /*00f4*/ 	.word	0xffffffff


	//   ....[5]....
        /*00f8*/ 	.word	0xffffffff


	//----- nvinfo : EIATTR_COOP_GROUP_INSTR_OFFSETS
	.align		4
.L_444:
        /*00fc*/ 	.byte	0x04, 0x28
        /*00fe*/ 	.short	(.L_446 - .L_445)


	//   ....[0]....
.L_445:
        /*0100*/ 	.word	0x00000060


	//   ....[1]....
        /*0104*/ 	.word	0x000001a0


	//   ....[2]....
        /*0108*/ 	.word	0x00000220


	//   ....[3]....
        /*010c*/ 	.word	0x00000400


	//   ....[4]....
        /*0110*/ 	.word	0x00001540


	//   ....[5]....
        /*0114*/ 	.word	0x0000d5c0


	//----- nvinfo : EIATTR_REG_RECONFIG
	.align		4
.L_446:
        /*0118*/ 	.byte	0x01, 0x54
	.zero		2


	//----- nvinfo : EIATTR_MBARRIER_INSTR_OFFSETS
	.align		4
        /*011c*/ 	.byte	0x04, 0x39
        /*011e*/ 	.short	(.L_448 - .L_447)


	//   ....[0]....
.L_447:
        /*0120*/ 	.word	0x00000290
        /*0124*/ 	.word	0x000000ff
        /*0128*/ 	.word	0x00031600
        /*012c*/ 	.short	0x0100
        /*012e*/ 	.byte	0x06
	.zero		1


	//   ....[1]....
        /*0130*/ 	.word	0x000003b0
        /*0134*/ 	.word	0x000000ff
        /*0138*/ 	.word	0x00031610
        /*013c*/ 	.short	0x0100
        /*013e*/ 	.byte	0x08
	.zero		1


	//   ....[2]....
        /*0140*/ 	.word	0x000003c0
        /*0144*/ 	.word	0x000000ff
        /*0148*/ 	.word	0x00031620
        /*014c*/ 	.short	0x0100
        /*014e*/ 	.byte	0x08
	.zero		1


	//   ....[3]....
        /*0150*/ 	.word	0x000003d0
        /*0154*/ 	.word	0x000000ff
        /*0158*/ 	.word	0x00031618
        /*015c*/ 	.short	0x0100
        /*015e*/ 	.byte	0x08
	.zero		1


	//   ....[4]....
        /*0160*/ 	.word	0x000003e0
        /*0164*/ 	.word	0x000000ff
        /*0168*/ 	.word	0x00031628
        /*016c*/ 	.short	0x0100
        /*016e*/ 	.byte	0x08
	.zero		1


	//   ....[5]....
        /*0170*/ 	.word	0x00000510
        /*0174*/ 	.word	0x000000ff
        /*0178*/ 	.word	0x00031630
        /*017c*/ 	.short	0x0100
        /*017e*/ 	.byte	0x08
	.zero		1


	//   ....[6]....
        /*0180*/ 	.word	0x00000520
        /*0184*/ 	.word	0x000000ff
        /*0188*/ 	.word	0x00031638
        /*018c*/ 	.short	0x0100
        /*018e*/ 	.byte	0x08
	.zero		1


	//   ....[7]....
        /*0190*/ 	.word	0x00001520
        /*0194*/ 	.word	0x000000e1
        /*0198*/ 	.word	0x00031600
        /*019c*/ 	.short	0x010a
        /*019e*/ 	.byte	0x3f
	.zero		1


	//   ....[8]....
        /*01a0*/ 	.word	0x00001640
        /*01a4*/ 	.word	0x000000e1
        /*01a8*/ 	.word	0x00031600
        /*01ac*/ 	.short	0x010a
        /*01ae*/ 	.byte	0x3f
	.zero		1


	//   ....[9]....
        /*01b0*/ 	.word	0x00001ef0
        /*01b4*/ 	.word	0x000000e0
        /*01b8*/ 	.word	0x00031610
        /*01bc*/ 	.short	0x010a
        /*01be*/ 	.byte	0x3f
	.zero		1


	//   ....[10]....
        /*01c0*/ 	.word	0x00001fb0
        /*01c4*/ 	.word	0x000000e0
        /*01c8*/ 	.word	0x00031610
        /*01cc*/ 	.short	0x010a
        /*01ce*/ 	.byte	0x3f
	.zero		1


	//   ....[11]....
        /*01d0*/ 	.word	0x00003b40
        /*01d4*/ 	.word	0x000000e1
        /*01d8*/ 	.word	0x00031630
        /*01dc*/ 	.short	0x010a
        /*01de*/ 	.byte	0x3f
	.zero		1


	//   ....[12]....
        /*01e0*/ 	.word	0x00003c00
        /*01e4*/ 	.word	0x000000e1
        /*01e8*/ 	.word	0x00031630
        /*01ec*/ 	.short	0x010a
        /*01ee*/ 	.byte	0x3f
	.zero		1


	//   ....[13]....
        /*01f0*/ 	.word	0x000085d0
        /*01f4*/ 	.word	0x00000018
        /*01f8*/ 	.word	0x00000000
        /*01fc*/ 	.short	0x0101
        /*01fe*/ 	.byte	0x3f
	.zero		1


	//   ....[14]....
        /*0200*/ 	.word	0x00008cd0
        /*0204*/ 	.word	0x000000e0
        /*0208*/ 	.word	0x00000000
        /*020c*/ 	.short	0x0101
        /*020e*/ 	.byte	0x3f
	.zero		1


	//   ....[15]....
        /*0210*/ 	.word	0x0000e220
        /*0214*/ 	.word	0x00000006
        /*0218*/ 	.word	0x00031620
        /*021c*/ 	.short	0x010a
        /*021e*/ 	.byte	0x3f
	.zero		1


	//   ....[16]....
        /*0220*/ 	.word	0x0000ec90
        /*0224*/ 	.word	0x00000006
        /*0228*/ 	.word	0x00031638
        /*022c*/ 	.short	0x010a
        /*022e*/ 	.byte	0x3f
	.zero		1


	//   ....[17]....
        /*0230*/ 	.word	0x0000efe0
        /*0234*/ 	.word	0x00000014
        /*0238*/ 	.word	0x00031620
        /*023c*/ 	.short	0x010a
        /*023e*/ 	.byte	0x3f
	.zero		1


	//   ....[18]....
        /*0240*/ 	.word	0x0000f420
        /*0244*/ 	.word	0x00000006
        /*0248*/ 	.word	0x00031638
        /*024c*/ 	.short	0x010a
        /*024e*/ 	.byte	0x3f
	.zero		1


	//   ....[19]....
        /*0250*/ 	.word	0x0000f990
        /*0254*/ 	.word	0x00000005
        /*0258*/ 	.word	0x00000000
        /*025c*/ 	.short	0x010a
        /*025e*/ 	.byte	0x3f
	.zero		1


	//   ....[20]....
        /*0260*/ 	.word	0x0000fa20
        /*0264*/ 	.word	0x00000003
        /*0268*/ 	.word	0x00000000
        /*026c*/ 	.short	0x010a
        /*026e*/ 	.byte	0x3f
	.zero		1


	//   ....[21]....
        /*0270*/ 	.word	0x0000fa70
        /*0274*/ 	.word	0x00000002
        /*0278*/ 	.word	0x00031638
        /*027c*/ 	.short	0x010a
        /*027e*/ 	.byte	0x3f
	.zero		1


	//   ....[22]....
        /*0280*/ 	.word	0x0000fad0
        /*0284*/ 	.word	0x000000e1
        /*0288*/ 	.word	0x00031600
        /*028c*/ 	.short	0x010a
        /*028e*/ 	.byte	0x3f
	.zero		1


	//   ....[23]....
        /*0290*/ 	.word	0x0000fb20
        /*0294*/ 	.word	0x000000e0
        /*0298*/ 	.word	0x00031610
        /*029c*/ 	.short	0x010a
        /*029e*/ 	.byte	0x3f
	.zero		1


	//   ....[24]....
        /*02a0*/ 	.word	0x0000fb70
        /*02a4*/ 	.word	0x000000e1
        /*02a8*/ 	.word	0x00031630
        /*02ac*/ 	.short	0x010a
        /*02ae*/ 	.byte	0x3f
	.zero		1


	//   ....[25]....
        /*02b0*/ 	.word	0x0000fbc0
        /*02b4*/ 	.word	0x00000006
        /*02b8*/ 	.word	0x00031620
        /*02bc*/ 	.short	0x010a
        /*02be*/ 	.byte	0x3f
	.zero		1


	//   ....[26]....
        /*02c0*/ 	.word	0x0000fc10
        /*02c4*/ 	.word	0x00000006
        /*02c8*/ 	.word	0x00031638
        /*02cc*/ 	.short	0x010a
        /*02ce*/ 	.byte	0x3f
	.zero		1


	//   ....[27]....
        /*02d0*/ 	.word	0x0000fc70
        /*02d4*/ 	.word	0x00000014
        /*02d8*/ 	.word	0x00031620
        /*02dc*/ 	.short	0x010a
        /*02de*/ 	.byte	0x3f
	.zero		1


	//   ....[28]....
        /*02e0*/ 	.word	0x0000fcc0
        /*02e4*/ 	.word	0x00000006
        /*02e8*/ 	.word	0x00031638
        /*02ec*/ 	.short	0x010a
        /*02ee*/ 	.byte	0x3f
	.zero		1


	//   ....[29]....
        /*02f0*/ 	.word	0x0000fd10
        /*02f4*/ 	.word	0x00000005
        /*02f8*/ 	.word	0x00000000
        /*02fc*/ 	.short	0x010a
        /*02fe*/ 	.byte	0x3f
	.zero		1


	//   ....[30]....
        /*0300*/ 	.word	0x0000fd60
        /*0304*/ 	.word	0x00000003
        /*0308*/ 	.word	0x00000000
        /*030c*/ 	.short	0x010a
        /*030e*/ 	.byte	0x3f
	.zero		1


	//----- nvinfo : EIATTR_NUM_MBARRIERS
	.align		4
.L_448:
        /*0310*/ 	.byte	0x03, 0x38
        /*0312*/ 	.short	0x0007


	//----- nvinfo : EIATTR_EXIT_INSTR_OFFSETS
	.align		4
        /*0314*/ 	.byte	0x04, 0x1c
        /*0316*/ 	.short	(.L_450 - .L_449)


	//   ....[0]....
.L_449:
        /*0318*/ 	.word	0x0000fac0


	//----- nvinfo : EIATTR_MAX_THREADS
	.align		4
.L_450:
        /*031c*/ 	.byte	0x04, 0x05
        /*031e*/ 	.short	(.L_452 - .L_451)
.L_451:
        /*0320*/ 	.word	0x00000180
        /*0324*/ 	.word	0x00000001
        /*0328*/ 	.word	0x00000001


	//----- nvinfo : EIATTR_CRS_STACK_SIZE
	.align		4
.L_452:
        /*032c*/ 	.byte	0x04, 0x1e
        /*032e*/ 	.short	(.L_454 - .L_453)
.L_453:
        /*0330*/ 	.word	0x00000000


	//----- nvinfo : EIATTR_CBANK_PARAM_SIZE
	.align		4
.L_454:
        /*0334*/ 	.byte	0x03, 0x19
        /*0336*/ 	.short	0x06f0


	//----- nvinfo : EIATTR_PARAM_CBANK
	.align		4
        /*0338*/ 	.byte	0x04, 0x0a
        /*033a*/ 	.short	(.L_456 - .L_455)
	.align		4
.L_455:
        /*033c*/ 	.word	index@(.nv.constant0._ZN7cutlass13device_kernelIN5flash11enable_sm90INS1_16FlashAttnBwdSm90INS1_25CollectiveMainloopBwdSm90ILi2ELi1ELi1EN4cute5tupleIJNS5_1CILi1EEES8_S8_EEENS6_IJNS7_ILi64EEENS7_ILi80EEENS7_ILi256EEEEEENS_10bfloat16_tEfNS_4arch4Sm90ELb1ELb0ELb1ELb1ELb0ELb0ELb1ELb1ELi2ELi1ELi1ELi1ELb0EEENS1_21CollectiveEpilogueBwdISD_SE_SG_Li256ELb1ELb1ELi2EEENS1_25SingleTileBwdLPTSchedulerILb1ELi80ELb0EEEEEEEEEvNT_6ParamsE)
        /*0340*/ 	.short	0x0210
        /*0342*/ 	.short	0x06f0


	//----- nvinfo : EIATTR_SW_WAR
	.align		4
.L_456:
        /*0344*/ 	.byte	0x04, 0x36
        /*0346*/ 	.short	(.L_458 - .L_457)
.L_457:
        /*0348*/ 	.word	0x00000008
.L_458:


//--------------------- .nv.info._ZN7cutlass13device_kernelIN5flash11enable_sm90INS1_16FlashAttnBwdSm90INS1_25CollectiveMainloopBwdSm90ILi2ELi1ELi1EN4cute5tupleIJNS5_1CILi1EEES8_S8_EEENS6_IJNS7_ILi64EEENS7_ILi80EEENS7_ILi256EEEEEENS_10bfloat16_tEfNS_4arch4Sm90ELb1ELb0ELb1ELb1ELb0ELb0ELb1ELb1ELi2ELi1ELi1ELi1ELb0EEENS1_24CollectiveEpilogueBwdGQAISD_fSG_Li256ELb1ELb0EEENS1_25SingleTileBwdLPTSchedulerILb1ELi80ELb0EEEEEEEEEvNT_6ParamsE --------------------------
	.section	.nv.info._ZN7cutlass13device_kernelIN5flash11enable_sm90INS1_16FlashAttnBwdSm90INS1_25CollectiveMainloopBwdSm90ILi2ELi1ELi1EN4cute5tupleIJNS5_1CILi1EEES8_S8_EEENS6_IJNS7_ILi64EEENS7_ILi80EEENS7_ILi256EEEEEENS_10bfloat16_tEfNS_4arch4Sm90ELb1ELb0ELb1ELb1ELb0ELb0ELb1ELb1ELi2ELi1ELi1ELi1ELb0EEENS1_24CollectiveEpilogueBwdGQAISD_fSG_Li256ELb1ELb0EEENS1_25SingleTileBwdLPTSchedulerILb1ELi80ELb0EEEEEEEEEvNT_6ParamsE,"",@"SHT_CUDA_INFO"
	.sectionflags	@""
	.align	4


	//----- nvinfo : EIATTR_CUDA_API_VERSION
	.align		4
        /*0000*/ 	.byte	0x04, 0x37
        /*0002*/ 	.short	(.L_460 - .L_459)
.L_459:
        /*0004*/ 	.word	0x00000082


	//----- nvinfo : EIATTR_KPARAM_INFO
	.align		4
.L_460:
        /*0008*/ 	.byte	0x04, 0x17
        /*000a*/ 	.short	(.L_462 - .L_461)
.L_461:
        /*000c*/ 	.word	0x00000000
        /*0010*/ 	.short	0x0000
        /*0012*/ 	.short	0x0070
        /*0014*/ 	.byte	0x00, 0xf0, 0x01, 0x1c


	//----- nvinfo : EIATTR_SPARSE_MMA_MASK
	.align		4
.L_462:
        /*0018*/ 	.byte	0x03, 0x50
        /*001a*/ 	.short	0x0000


	//----- nvinfo : EIATTR_MAXREG_COUNT
	.align		4
        /*001c*/ 	.byte	0x03, 0x1b
        /*001e*/ 	.short	0x00a8


	//----- nvinfo : EIATTR_NUM_BARRIERS
	.align		4
        /*0020*/ 	.byte	0x02, 0x4c
        /*0022*/ 	.byte	0x0a
	.zero		1


	//----- nvinfo : EIATTR_ANNOTATIONS
	.align		4
        /*0024*/ 	.byte	0x04, 0x55
        /*0026*/ 	.short	(.L_464 - .L_463)


	//   ....[0]....
.L_463:
        /* <DEDUP_REMOVED lines=11> */


	//----- nvinfo : EIATTR_MERCURY_ISA_VERSION
	.align		4
.L_464:
        /*00c0*/ 	.byte	0x03, 0x5f
        /*00c2*/ 	.short	0x0101


	//----- nvinfo : EIATTR_INT_WARP_WIDE_INSTR_OFFSETS
	.align		4
        /*00c4*/ 	.byte	0x04, 0x31
        /*00c6*/ 	.short	(.L_466 - .L_465)


	//   ....[0]....
.L_465:
        /*00c8*/ 	.word	0x00000190


	//   ....[1]....
        /*00cc*/ 	.word	0x000001c0


	//----- nvinfo : EIATTR_COOP_GROUP_MASK_REGIDS
	.align		4
.L_466:
        /*00d0*/ 	.byte	0x04, 0x29
        /*00d2*/ 	.short	(.L_468 - .L_467)


	//   ....[0]....
.L_467:
        /*00d4*/ 	.word	0xffffffff


	//   ....[1]....
        /*00d8*/ 	.word	0xffffffff


	//   ....[2]....
        /*00dc*/ 	.word	0xffffffff


	//   ....[3]....
        /*00e0*/ 	.word	0xffffffff


	//   ....[4]....
        /*00e4*/ 	.word	0xffffffff


	//   ....[5]....
        /*00e8*/ 	.word	0xffffffff


	//----- nvinfo : EIATTR_COOP_GROUP_INSTR_OFFSETS
	.align		4
.L_468:
        /*00ec*/ 	.byte	0x04, 0x28
        /*00ee*/ 	.short	(.L_470 - .L_469)


	//   ....[0]....
.L_469:
        /*00f0*/ 	.word	0x00000060


	//   ....[1]....
        /*00f4*/ 	.word	0x000001a0


	//   ....[2]....
        /*00f8*/ 	.word	0x00000220


	//   ....[3]....
        /*00fc*/ 	.word	0x00000400


	//   ....[4]....
        /*0100*/ 	.word	0x000014c0


	//   ....[5]....
        /*0104*/ 	.word	0x00009ac0


	//----- nvinfo : EIATTR_REG_RECONFIG
	.align		4
.L_470:
        /*0108*/ 	.byte	0x01, 0x54
	.zero		2


	//----- nvinfo : EIATTR_MBARRIER_INSTR_OFFSETS
	.align		4
        /*010c*/ 	.byte	0x04, 0x39
        /*010e*/ 	.short	(.L_472 - .L_471)


	//   ....[0]....
.L_471:
        /*0110*/ 	.word	0x00000290
        /*0114*/ 	.word	0x000000ff
        /*0118*/ 	.word	0x00031800
        /*011c*/ 	.short	0x0100
        /*011e*/ 	.byte	0x06
	.zero		1


	//   ....[1]....
        /*0120*/ 	.word	0x000003b0
        /*0124*/ 	.word	0x000000ff
        /*0128*/ 	.word	0x00031810
        /*012c*/ 	.short	0x0100
        /*012e*/ 	.byte	0x08
	.zero		1


	//   ....[2]....
        /*0130*/ 	.word	0x000003c0
        /*0134*/ 	.word	0x000000ff
        /*0138*/ 	.word	0x00031820
        /*013c*/ 	.short	0x0100
        /*013e*/ 	.byte	0x08
	.zero		1


	//   ....[3]....
        /*0140*/ 	.word	0x000003d0
        /*0144*/ 	.word	0x000000ff
        /*0148*/ 	.word	0x00031818
        /*014c*/ 	.short	0x0100
        /*014e*/ 	.byte	0x08
	.zero		1


	//   ....[4]....
        /*0150*/ 	.word	0x000003e0
        /*0154*/ 	.word	0x000000ff
        /*0158*/ 	.word	0x00031828
        /*015c*/ 	.short	0x0100
        /*015e*/ 	.byte	0x08
	.zero		1


	//   ....[5]....
        /*0160*/ 	.word	0x00000510
        /*0164*/ 	.word	0x000000ff
        /*0168*/ 	.word	0x00031830
        /*016c*/ 	.short	0x0100
        /*016e*/ 	.byte	0x08
	.zero		1


	//   ....[6]....
        /*0170*/ 	.word	0x00000520
        /*0174*/ 	.word	0x000000ff
        /*0178*/ 	.word	0x00031838
        /*017c*/ 	.short	0x0100
        /*017e*/ 	.byte	0x08
	.zero		1


	//   ....[7]....
        /*0180*/ 	.word	0x000014e0
        /*0184*/ 	.word	0x00000011
        /*0188*/ 	.word	0x00031800
        /*018c*/ 	.short	0x010a
        /*018e*/ 	.byte	0x3f
	.zero		1


	//   ....[8]....
        /*0190*/ 	.word	0x000015a0
        /*0194*/ 	.word	0x00000011
        /*0198*/ 	.word	0x00031800
        /*019c*/ 	.short	0x010a
        /*019e*/ 	.byte	0x3f
	.zero		1


	//   ....[9]....
        /*01a0*/ 	.word	0x00001e40
        /*01a4*/ 	.word	0x00000010
        /*01a8*/ 	.word	0x00031810
        /*01ac*/ 	.short	0x010a
        /*01ae*/ 	.byte	0x3f
	.zero		1


	//   ....[10]....
        /*01b0*/ 	.word	0x00001f00
        /*01b4*/ 	.word	0x00000010
        /*01b8*/ 	.word	0x00031810
        /*01bc*/ 	.short	0x010a
        /*01be*/ 	.byte	0x3f
	.zero		1


	//   ....[11]....
        /*01c0*/ 	.word	0x00003aa0
        /*01c4*/ 	.word	0x00000011
        /*01c8*/ 	.word	0x00031830
        /*01cc*/ 	.short	0x010a
        /*01ce*/ 	.byte	0x3f
	.zero		1


	//   ....[12]....
        /*01d0*/ 	.word	0x00003b60
        /*01d4*/ 	.word	0x00000011
        /*01d8*/ 	.word	0x00031830
        /*01dc*/ 	.short	0x010a
        /*01de*/ 	.byte	0x3f
	.zero		1


	//   ....[13]....
        /*01e0*/ 	.word	0x000084c0
        /*01e4*/ 	.word	0x00000018
        /*01e8*/ 	.word	0x00000000
        /*01ec*/ 	.short	0x0101
        /*01ee*/ 	.byte	0x3f
	.zero		1


	//   ....[14]....
        /*01f0*/ 	.word	0x00008bb0
        /*01f4*/ 	.word	0x00000010
        /*01f8*/ 	.word	0x00000000
        /*01fc*/ 	.short	0x0101
        /*01fe*/ 	.byte	0x3f
	.zero		1


	//   ....[15]....
        /*0200*/ 	.word	0x0000a720
        /*0204*/ 	.word	0x00000006
        /*0208*/ 	.word	0x00031820
        /*020c*/ 	.short	0x010a
        /*020e*/ 	.byte	0x3f
	.zero		1


	//   ....[16]....
        /*0210*/ 	.word	0x0000b190
        /*0214*/ 	.word	0x00000006
        /*0218*/ 	.word	0x00031838
        /*021c*/ 	.short	0x010a
        /*021e*/ 	.byte	0x3f
	.zero		1


	//   ....[17]....
        /*0220*/ 	.word	0x0000b4e0
        /*0224*/ 	.word	0x00000014
        /*0228*/ 	.word	0x00031820
        /*022c*/ 	.short	0x010a
        /*022e*/ 	.byte	0x3f
	.zero		1


	//   ....[18]....
        /*0230*/ 	.word	0x0000b920
        /*0234*/ 	.word	0x00000006
        /*0238*/ 	.word	0x00031838
        /*023c*/ 	.short	0x010a
        /*023e*/ 	.byte	0x3f
	.zero		1


	//   ....[19]....
        /*0240*/ 	.word	0x0000be90
        /*0244*/ 	.word	0x00000005
        /*0248*/ 	.word	0x00000000
        /*024c*/ 	.short	0x010a
        /*024e*/ 	.byte	0x3f
	.zero		1


	//   ....[20]....
        /*0250*/ 	.word	0x0000bf20
        /*0254*/ 	.word	0x00000003
        /*0258*/ 	.word	0x00000000
        /*025c*/ 	.short	0x010a
        /*025e*/ 	.byte	0x3f
	.zero		1


	//   ....[21]....
        /*0260*/ 	.word	0x0000bf70
        /*0264*/ 	.word	0x00000002
        /*0268*/ 	.word	0x00031838
        /*026c*/ 	.short	0x010a
        /*026e*/ 	.byte	0x3f
	.zero		1


	//   ....[22]....
        /*0270*/ 	.word	0x0000bfd0
        /*0274*/ 	.word	0x00000011
        /*0278*/ 	.word	0x00031800
        /*027c*/ 	.short	0x010a
        /*027e*/ 	.byte	0x3f
	.zero		1


	//   ....[23]....
        /*0280*/ 	.word	0x0000c020
        /*0284*/ 	.word	0x00000010
        /*0288*/ 	.word	0x00031810
        /*028c*/ 	.short	0x010a
        /*028e*/ 	.byte	0x3f
	.zero		1


	//   ....[24]....
        /*0290*/ 	.word	0x0000c070
        /*0294*/ 	.word	0x00000011
        /*0298*/ 	.word	0x00031830
        /*029c*/ 	.short	0x010a
        /*029e*/ 	.byte	0x3f
	.zero		1


	//   ....[25]....
        /*02a0*/ 	.word	0x0000c0c0
        /*02a4*/ 	.word	0x00000006
        /*02a8*/ 	.word	0x00031820
        /*02ac*/ 	.short	0x010a
        /*02ae*/ 	.byte	0x3f
	.zero		1


	//   ....[26]....
        /*02b0*/ 	.word	0x0000c110
        /*02b4*/ 	.word	0x00000006
        /*02b8*/ 	.word	0x00031838
        /*02bc*/ 	.short	0x010a
        /*02be*/ 	.byte	0x3f
	.zero		1


	//   ....[27]....
        /*02c0*/ 	.word	0x0000c170
        /*02c4*/ 	.word	0x00000014
        /*02c8*/ 	.word	0x00031820
        /*02cc*/ 	.short	0x010a
        /*02ce*/ 	.byte	0x3f
	.zero		1


	//   ....[28]....
        /*02d0*/ 	.word	0x0000c1c0
        /*02d4*/ 	.word	0x00000006
        /*02d8*/ 	.word	0x00031838
        /*02dc*/ 	.short	0x010a
        /*02de*/ 	.byte	0x3f
	.zero		1


	//   ....[29]....
        /*02e0*/ 	.word	0x0000c210
        /*02e4*/ 	.word	0x00000005
        /*02e8*/ 	.word	0x00000000
        /*02ec*/ 	.short	0x010a
        /*02ee*/ 	.byte	0x3f
	.zero		1


	//   ....[30]....
        /*02f0*/ 	.word	0x0000c260
        /*02f4*/ 	.word	0x00000003
        /*02f8*/ 	.word	0x00000000
        /*02fc*/ 	.short	0x010a
        /*02fe*/ 	.byte	0x3f
	.zero		1


	//----- nvinfo : EIATTR_NUM_MBARRIERS
	.align		4
.L_472:
        /*0300*/ 	.byte	0x03, 0x38
        /*0302*/ 	.short	0x0007


	//----- nvinfo : EIATTR_EXIT_INSTR_OFFSETS
	.align		4
        /*0304*/ 	.byte	0x04, 0x1c
        /*0306*/ 	.short	(.L_474 - .L_473)


	//   ....[0]....
.L_473:
        /*0308*/ 	.word	0x0000bfc0


	//----- nvinfo : EIATTR_MAX_THREADS
	.align		4
.L_474:
        /*030c*/ 	.byte	0x04, 0x05
        /*030e*/ 	.short	(.L_476 - .L_475)
.L_475:
        /*0310*/ 	.word	0x00000180
        /*0314*/ 	.word	0x00000001
        /*0318*/ 	.word	0x00000001


	//----- nvinfo : EIATTR_CRS_STACK_SIZE
	.align		4
.L_476:
        /*031c*/ 	.byte	0x04, 0x1e
        /*031e*/ 	.short	(.L_478 - .L_477)
.L_477:
        /*0320*/ 	.word	0x00000000


	//----- nvinfo : EIATTR_CBANK_PARAM_SIZE
	.align		4
.L_478:
        /*0324*/ 	.byte	0x03, 0x19
        /*0326*/ 	.short	0x0770


	//----- nvinfo : EIATTR_PARAM_CBANK
	.align		4
        /*0328*/ 	.byte	0x04, 0x0a
        /*032a*/ 	.short	(.L_480 - .L_479)
	.align		4
.L_479:
        /*032c*/ 	.word	index@(.nv.constant0._ZN7cutlass13device_kernelIN5flash11enable_sm90INS1_16FlashAttnBwdSm90INS1_25CollectiveMainloopBwdSm90ILi2ELi1ELi1EN4cute5tupleIJNS5_1CILi1EEES8_S8_EEENS6_IJNS7_ILi64EEENS7_ILi80EEENS7_ILi256EEEEEENS_10bfloat16_tEfNS_4arch4Sm90ELb1ELb0ELb1ELb1ELb0ELb0ELb1ELb1ELi2ELi1ELi1ELi1ELb0EEENS1_24CollectiveEpilogueBwdGQAISD_fSG_Li256ELb1ELb0EEENS1_25SingleTileBwdLPTSchedulerILb1ELi80ELb0EEEEEEEEEvNT_6ParamsE)
        /*0330*/ 	.short	0x0210
        /*0332*/ 	.short	0x0770


	//----- nvinfo : EIATTR_SW_WAR
	.align		4
.L_480:
        /*0334*/ 	.byte	0x04, 0x36
        /*0336*/ 	.short	(.L_482 - .L_481)
.L_481:
        /*0338*/ 	.word	0x00000008
.L_482:


//--------------------- .nv.info._ZN7cutlass13device_kernelIN5flash11enable_sm90INS1_16FlashAttnBwdSm90INS1_25CollectiveMainloopBwdSm90ILi2ELi1ELi1EN4cute5tupleIJNS5_1CILi1EEES8_S8_EEENS6_IJNS7_ILi64EEENS7_ILi80EEENS7_ILi256EEEEEENS_10bfloat16_tEfNS_4arch4Sm90ELb0ELb0ELb0ELb0ELb0ELb0ELb1ELb1ELi2ELi1ELi1ELi1ELb0EEENS1_21CollectiveEpilogueBwdISD_SE_SG_Li256ELb0ELb1ELi2EEENS1_19SingleTileSchedulerILb0ELb0ELb0ELi80EEEEEEEEEvNT_6ParamsE --------------------------
	.section	.nv.info._ZN7cutlass13device_kernelIN5flash11enable_sm90INS1_16FlashAttnBwdSm90INS1_25CollectiveMainloopBwdSm90ILi2ELi1ELi1EN4cute5tupleIJNS5_1CILi1EEES8_S8_EEENS6_IJNS7_ILi64EEENS7_ILi80EEENS7_ILi256EEEEEENS_10bfloat16_tEfNS_4arch4Sm90ELb0ELb0ELb0ELb0ELb0ELb0ELb1ELb1ELi2ELi1ELi1ELi1ELb0EEENS1_21CollectiveEpilogueBwdISD_SE_SG_Li256ELb0ELb1ELi2EEENS1_19SingleTileSchedulerILb0ELb0ELb0ELi80EEEEEEEEEvNT_6ParamsE,"",@"SHT_CUDA_INFO"
	.sectionflags	@""
	.align	4


	//----- nvinfo : EIATTR_CUDA_API_VERSION
	.align		4
        /*0000*/ 	.byte	0x04, 0x37
        /*0002*/ 	.short	(.L_484 - .L_483)
.L_483:
        /*0004*/ 	.word	0x00000082


	//----- nvinfo : EIATTR_KPARAM_INFO
	.align		4
.L_484:
        /*0008*/ 	.byte	0x04, 0x17
        /*000a*/ 	.short	(.L_486 - .L_485)
.L_485:
        /*000c*/ 	.word	0x00000000
        /*0010*/ 	.short	0x0000
        /*0012*/ 	.short	0x0070
        /*0014*/ 	.byte	0x00, 0xf0, 0x01, 0x24


	//----- nvinfo : EIATTR_SPARSE_MMA_MASK
	.align		4
.L_486:
        /*0018*/ 	.byte	0x03, 0x50
        /*001a*/ 	.short	0x0000


	//----- nvinfo : EIATTR_MAXREG_COUNT
	.align		4
        /*001c*/ 	.byte	0x03, 0x1b
        /*001e*/ 	.short	0x00a8


	//----- nvinfo : EIATTR_NUM_BARRIERS
	.align		4
        /*0020*/ 	.byte	0x02, 0x4c
        /*0022*/ 	.byte	0x0a
	.zero		1


	//----- nvinfo : EIATTR_EXTERNS
	.align		4
        /*0024*/ 	.byte	0x04, 0x0f
        /*0026*/ 	.short	(.L_488 - .L_487)


	//   ....[0]....
	.align		4
.L_487:
        /*0028*/ 	.word	index@(__assertfail)


	//----- nvinfo : EIATTR_ANNOTATIONS
	.align		4
.L_488:
        /*002c*/ 	.byte	0x04, 0x55
        /*002e*/ 	.short	(.L_490 - .L_489)


	//   ....[0]....
.L_489:
        /*0030*/ 	.word	0x00000001
        /*0034*/ 	.byte	0x00, 0xb6, 0x00, 0x00, 0x01, 0x00, 0x00, 0x00, 0x60, 0xb6, 0x00, 0x00


	//----- nvinfo : EIATTR_MERCURY_ISA_VERSION
	.align		4
.L_490:
        /*0040*/ 	.byte	0x03, 0x5f
        /*0042*/ 	.short	0x0101


	//----- nvinfo : EIATTR_INT_WARP_WIDE_INSTR_OFFSETS
	.align		4
        /*0044*/ 	.byte	0x04, 0x31
        /*0046*/ 	.short	(.L_492 - .L_491)


	//   ....[0]....
.L_491:
        /*0048*/ 	.word	0x000001e0


	//   ....[1]....
        /*004c*/ 	.word	0x00000290


	//----- nvinfo : EIATTR_COOP_GROUP_MASK_REGIDS
	.align		4
.L_492:
        /*0050*/ 	.byte	0x04, 0x29
        /*0052*/ 	.short	(.L_494 - .L_493)


	//   ....[0]....
.L_493:
        /*0054*/ 	.word	0xffffffff


	//   ....[1]....
        /*0058*/ 	.word	0xffffffff


	//   ....[2]....
        /*005c*/ 	.word	0xffffffff


	//   ....[3]....
        /*0060*/ 	.word	0xffffffff


	//   ....[4]....
        /*0064*/ 	.word	0xffffffff


	//   ....[5]....
        /*0068*/ 	.word	0xffffffff


	//   ....[6]....
        /*006c*/ 	.word	0xffffffff


	//----- nvinfo : EIATTR_COOP_GROUP_INSTR_OFFSETS
	.align		4
.L_494:
        /*0070*/ 	.byte	0x04, 0x28
        /*0072*/ 	.short	(.L_496 - .L_495)


	//   ....[0]....
.L_495:
        /*0074*/ 	.word	0x00000060


	//   ....[1]....
        /*0078*/ 	.word	0x000001f0


	//   ....[2]....
        /*007c*/ 	.word	0x000002a0


	//   ....[3]....
        /*0080*/ 	.word	0x00000400


	//   ....[4]....
        /*0084*/ 	.word	0x000006d0


	//   ....[5]....
        /*0088*/ 	.word	0x0000a330


	//   ....[6]....
        /*008c*/ 	.word	0x0000aa90


	//----- nvinfo : EIATTR_REG_RECONFIG
	.align		4
.L_496:
        /*0090*/ 	.byte	0x01, 0x54
	.zero		2


	//----- nvinfo : EIATTR_SYSCALL_OFFSETS
	.align		4
        /*0094*/ 	.byte	0x04, 0x46
        /*0096*/ 	.short	(.L_498 - .L_497)


	//   ....[0]....
.L_497:
        /*0098*/ 	.word	0x00009b30


	//   ....[1]....
        /*009c*/ 	.word	0x00009c70


	//   ....[2]....
        /*00a0*/ 	.word	0x00009d90


	//   ....[3]....
        /*00a4*/ 	.word	0x00009eb0


	//----- nvinfo : EIATTR_MBARRIER_INSTR_OFFSETS
	.align		4
.L_498:
        /*00a8*/ 	.byte	0x04, 0x39
        /*00aa*/ 	.short	(.L_500 - .L_499)


	//   ....[0]....
.L_499:
        /*00ac*/ 	.word	0x000002c0
        /*00b0*/ 	.word	0x000000ff
        /*00b4*/ 	.word	0x00031800
        /*00b8*/ 	.short	0x0100
        /*00ba*/ 	.byte	0x06
	.zero		1


	//   ....[1]....
        /*00bc*/ 	.word	0x000003b0
        /*00c0*/ 	.word	0x000000ff
        /*00c4*/ 	.word	0x00031810
        /*00c8*/ 	.short	0x0100
        /*00ca*/ 	.byte	0x08
	.zero		1


	//   ....[2]....
        /*00cc*/ 	.word	0x000003c0
        /*00d0*/ 	.word	0x000000ff
        /*00d4*/ 	.word	0x00031820
        /*00d8*/ 	.short	0x0100
        /*00da*/ 	.byte	0x08
	.zero		1


	//   ....[3]....
        /*00dc*/ 	.word	0x000003d0
        /*00e0*/ 	.word	0x000000ff
        /*00e4*/ 	.word	0x00031818
        /*00e8*/ 	.short	0x0100
        /*00ea*/ 	.byte	0x08
	.zero		1


	//   ....[4]....
        /*00ec*/ 	.word	0x000003e0
        /*00f0*/ 	.word	0x000000ff
        /*00f4*/ 	.word	0x00031828
        /*00f8*/ 	.short	0x0100
        /*00fa*/ 	.byte	0x08
	.zero		1


	//   ....[5]....
        /*00fc*/ 	.word	0x00000510
        /*0100*/ 	.word	0x000000ff
        /*0104*/ 	.word	0x00031830
        /*0108*/ 	.short	0x0100
        /*010a*/ 	.byte	0x08
	.zero		1


	//   ....[6]....
        /*010c*/ 	.word	0x00000520
        /*0110*/ 	.word	0x000000ff
        /*0114*/ 	.word	0x00031838
        /*0118*/ 	.short	0x0100
        /*011a*/ 	.byte	0x08
	.zero		1


	//   ....[7]....
        /*011c*/ 	.word	0x00000670
        /*0120*/ 	.word	0x000000ff
        /*0124*/ 	.word	0x00031800
        /*0128*/ 	.short	0x010a
        /*012a*/ 	.byte	0x3c
	.zero		1


	//   ....[8]....
        /*012c*/ 	.word	0x000006f0
        /*0130*/ 	.word	0x000000ff
        /*0134*/ 	.word	0x00031800
        /*0138*/ 	.short	0x010a
        /*013a*/ 	.byte	0x3c
	.zero		1


	//   ....[9]....
        /*013c*/ 	.word	0x00001080
        /*0140*/ 	.word	0x00000011
        /*0144*/ 	.word	0x00031810
        /*0148*/ 	.short	0x010a
        /*014a*/ 	.byte	0x3f
	.zero		1


	//   ....[10]....
        /*014c*/ 	.word	0x00001160
        /*0150*/ 	.word	0x00000011
        /*0154*/ 	.word	0x00031810
        /*0158*/ 	.short	0x010a
        /*015a*/ 	.byte	0x3f
	.zero		1


	//   ....[11]....
        /*015c*/ 	.word	0x000036d0
        /*0160*/ 	.word	0x000000ff
        /*0164*/ 	.word	0x00031830
        /*0168*/ 	.short	0x010a
        /*016a*/ 	.byte	0x3c
	.zero		1


	//   ....[12]....
        /*016c*/ 	.word	0x00003790
        /*0170*/ 	.word	0x000000ff
        /*0174*/ 	.word	0x00031830
        /*0178*/ 	.short	0x010a
        /*017a*/ 	.byte	0x3c
	.zero		1


	//   ....[13]....
        /*017c*/ 	.word	0x00008af0
        /*0180*/ 	.word	0x000000ff
        /*0184*/ 	.word	0x00000000
        /*0188*/ 	.short	0x0101
        /*018a*/ 	.byte	0x04
	.zero		1


	//   ....[14]....
        /*018c*/ 	.word	0x000094c0
        /*0190*/ 	.word	0x00000011
        /*0194*/ 	.word	0x00000000
        /*0198*/ 	.short	0x0101
        /*019a*/ 	.byte	0x3f
	.zero		1


	//   ....[15]....
        /*019c*/ 	.word	0x0000adb0
        /*01a0*/ 	.word	0x00000008
        /*01a4*/ 	.word	0x00031820
        /*01a8*/ 	.short	0x010a
        /*01aa*/ 	.byte	0x3f
	.zero		1


	//   ....[16]....
        /*01ac*/ 	.word	0x0000b580
        /*01b0*/ 	.word	0x00000008
        /*01b4*/ 	.word	0x00031838
        /*01b8*/ 	.short	0x010a
        /*01ba*/ 	.byte	0x3f
	.zero		1


	//   ....[17]....
        /*01bc*/ 	.word	0x0000b900
        /*01c0*/ 	.word	0x00000013
        /*01c4*/ 	.word	0x00031820
        /*01c8*/ 	.short	0x010a
        /*01ca*/ 	.byte	0x3f
	.zero		1


	//   ....[18]....
        /*01cc*/ 	.word	0x0000bcf0
        /*01d0*/ 	.word	0x00000008
        /*01d4*/ 	.word	0x00031838
        /*01d8*/ 	.short	0x010a
        /*01da*/ 	.byte	0x3f
	.zero		1


	//   ....[19]....
        /*01dc*/ 	.word	0x0000c1a0
        /*01e0*/ 	.word	0x00000005
        /*01e4*/ 	.word	0x00000000
        /*01e8*/ 	.short	0x010a
        /*01ea*/ 	.byte	0x3f
	.zero		1


	//   ....[20]....
        /*01ec*/ 	.word	0x0000c230
        /*01f0*/ 	.word	0x00000003
        /*01f4*/ 	.word	0x00000000
        /*01f8*/ 	.short	0x010a
        /*01fa*/ 	.byte	0x3f
	.zero		1


	//   ....[21]....
        /*01fc*/ 	.word	0x0000c280
        /*0200*/ 	.word	0x00000007
        /*0204*/ 	.word	0x00031838
        /*0208*/ 	.short	0x010a
        /*020a*/ 	.byte	0x3f
	.zero		1


	//   ....[22]....
        /*020c*/ 	.word	0x0000c2f0
        /*0210*/ 	.word	0x00000008
        /*0214*/ 	.word	0x00031800
        /*0218*/ 	.short	0x010a
        /*021a*/ 	.byte	0x3f
	.zero		1


	//   ....[23]....
        /*021c*/ 	.word	0x0000c340
        /*0220*/ 	.word	0x00000011
        /*0224*/ 	.word	0x00031810
        /*0228*/ 	.short	0x010a
        /*022a*/ 	.byte	0x3f
	.zero		1


	//   ....[24]....
        /*022c*/ 	.word	0x0000c390
        /*0230*/ 	.word	0x00000005
        /*0234*/ 	.word	0x00031830
        /*0238*/ 	.short	0x010a
        /*023a*/ 	.byte	0x3f
	.zero		1


	//   ....[25]....
        /*023c*/ 	.word	0x0000c3e0
        /*0240*/ 	.word	0x00000008
        /*0244*/ 	.word	0x00031820
        /*0248*/ 	.short	0x010a
        /*024a*/ 	.byte	0x3f
	.zero		1


	//   ....[26]....
        /*024c*/ 	.word	0x0000c430
        /*0250*/ 	.word	0x00000008
        /*0254*/ 	.word	0x00031838
        /*0258*/ 	.short	0x010a
        /*025a*/ 	.byte	0x3f
	.zero		1


	//   ....[27]....
        /*025c*/ 	.word	0x0000c490
        /*0260*/ 	.word	0x00000013
        /*0264*/ 	.word	0x00031820
        /*0268*/ 	.short	0x010a
        /*026a*/ 	.byte	0x3f
	.zero		1


	//   ....[28]....
        /*026c*/ 	.word	0x0000c4e0
        /*0270*/ 	.word	0x00000008
        /*0274*/ 	.word	0x00031838
        /*0278*/ 	.short	0x010a
        /*027a*/ 	.byte	0x3f
	.zero		1


	//   ....[29]....
        /*027c*/ 	.word	0x0000c5b0
        /*0280*/ 	.word	0x00000005
        /*0284*/ 	.word	0x00000000
        /*0288*/ 	.short	0x010a
        /*028a*/ 	.byte	0x3f
	.zero		1


	//   ....[30]....
        /*028c*/ 	.word	0x0000c600
        /*0290*/ 	.word	0x00000003
        /*0294*/ 	.word	0x00000000
        /*0298*/ 	.short	0x010a
        /*029a*/ 	.byte	0x3f
	.zero		1


	//----- nvinfo : EIATTR_NUM_MBARRIERS
	.align		4
.L_500:
        /*029c*/ 	.byte	0x03, 0x38
        /*029e*/ 	.short	0x0007


	//----- nvinfo : EIATTR_EXIT_INSTR_OFFSETS
	.align		4
        /*02a0*/ 	.byte	0x04, 0x1c
        /*02a2*/ 	.short	(.L_502 - .L_501)


	//   ....[0]....
.L_501:
        /*02a4*/ 	.word	0x00000610


	//   ....[1]....
        /*02a8*/ 	.word	0x0000aa50


	//   ....[2]....
        /*02ac*/ 	.word	0x0000aab0


	//   ....[3]....
        /*02b0*/ 	.word	0x0000c2d0


	//----- nvinfo : EIATTR_MAX_THREADS
	.align		4
.L_502:
        /*02b4*/ 	.byte	0x04, 0x05
        /*02b6*/ 	.short	(.L_504 - .L_503)
.L_503:
        /*02b8*/ 	.word	0x00000180
        /*02bc*/ 	.word	0x00000001
        /*02c0*/ 	.word	0x00000001


	//----- nvinfo : EIATTR_CRS_STACK_SIZE
	.align		4
.L_504:
        /*02c4*/ 	.byte	0x04, 0x1e
        /*02c6*/ 	.short	(.L_506 - .L_505)
.L_505:
        /*02c8*/ 	.word	0x00000000


	//----- nvinfo : EIATTR_CBANK_PARAM_SIZE
	.align		4
.L_506:
        /*02cc*/ 	.byte	0x03, 0x19
        /*02ce*/ 	.short	0x0970


	//----- nvinfo : EIATTR_PARAM_CBANK
	.align		4
        /*02d0*/ 	.byte	0x04, 0x0a
        /*02d2*/ 	.short	(.L_508 - .L_507)
	.align		4
.L_507:
        /*02d4*/ 	.word	index@(.nv.constant0._ZN7cutlass13device_kernelIN5flash11enable_sm90INS1_16FlashAttnBwdSm90INS1_25CollectiveMainloopBwdSm90ILi2ELi1ELi1EN4cute5tupleIJNS5_1CILi1EEES8_S8_EEENS6_IJNS7_ILi64EEENS7_ILi80EEENS7_ILi256EEEEEENS_10bfloat16_tEfNS_4arch4Sm90ELb0ELb0ELb0ELb0ELb0ELb0ELb1ELb1ELi2ELi1ELi1ELi1ELb0EEENS1_21CollectiveEpilogueBwdISD_SE_SG_Li256ELb0ELb1ELi2EEENS1_19SingleTileSchedulerILb0ELb0ELb0ELi80EEEEEEEEEvNT_6ParamsE)
        /*02d8*/ 	.short	0x0210
        /*02da*/ 	.short	0x0970


	//----- nvinfo : EIATTR_SW_WAR
	.align		4
.L_508:
        /*02dc*/ 	.byte	0x04, 0x36
        /*02de*/ 	.short	(.L_510 - .L_509)
.L_509:
        /*02e0*/ 	.word	0x00000008
.L_510:


//--------------------- .nv.info._ZN7cutlass13device_kernelIN5flash11enable_sm90INS1_16FlashAttnBwdSm90INS1_25CollectiveMainloopBwdSm90ILi2ELi1ELi1EN4cute5tupleIJNS5_1CILi1EEES8_S8_EEENS6_IJNS7_ILi64EEENS7_ILi80EEENS7_ILi256EEEEEENS_10bfloat16_tEfNS_4arch4Sm90ELb0ELb0ELb0ELb0ELb0ELb0ELb1ELb1ELi2ELi1ELi1ELi1ELb0EEENS1_24CollectiveEpilogueBwdGQAISD_fSG_Li256ELb0ELb0EEENS1_19SingleTileSchedulerILb0ELb0ELb0ELi80EEEEEEEEEvNT_6ParamsE --------------------------
	.section	.nv.info._ZN7cutlass13device_kernelIN5flash11enable_sm90INS1_16FlashAttnBwdSm90INS1_25CollectiveMainloopBwdSm90ILi2ELi1ELi1EN4cute5tupleIJNS5_1CILi1EEES8_S8_EEENS6_IJNS7_ILi64EEENS7_ILi80EEENS7_ILi256EEEEEENS_10bfloat16_tEfNS_4arch4Sm90ELb0ELb0ELb0ELb0ELb0ELb0ELb1ELb1ELi2ELi1ELi1ELi1ELb0EEENS1_24CollectiveEpilogueBwdGQAISD_fSG_Li256ELb0ELb0EEENS1_19SingleTileSchedulerILb0ELb0ELb0ELi80EEEEEEEEEvNT_6ParamsE,"",@"SHT_CUDA_INFO"
	.sectionflags	@""
	.align	4


	//----- nvinfo : EIATTR_CUDA_API_VERSION
	.align		4
        /*0000*/ 	.byte	0x04, 0x37
        /*0002*/ 	.short	(.L_512 - .L_511)
.L_511:
        /*0004*/ 	.word	0x00000082


	//----- nvinfo : EIATTR_KPARAM_INFO
	.align		4
.L_512:
        /*0008*/ 	.byte	0x04, 0x17
        /*000a*/ 	.short	(.L_514 - .L_513)
.L_513:
        /*000c*/ 	.word	0x00000000
        /*0010*/ 	.short	0x0000
        /*0012*/ 	.short	0x0070
        /*0014*/ 	.byte	0x00, 0xf0, 0x01, 0x1a


	//----- nvinfo : EIATTR_SPARSE_MMA_MASK
	.align		4
.L_514:
        /*0018*/ 	.byte	0x03, 0x50
        /*001a*/ 	.short	0x0000


	//----- nvinfo : EIATTR_MAXREG_COUNT
	.align		4
        /*001c*/ 	.byte	0x03, 0x1b
        /*001e*/ 	.short	0x00a8


	//----- nvinfo : EIATTR_NUM_BARRIERS
	.align		4
        /*0020*/ 	.byte	0x02, 0x4c
        /*0022*/ 	.byte	0x0a
	.zero		1


	//----- nvinfo : EIATTR_ANNOTATIONS
	.align		4
        /*0024*/ 	.byte	0x04, 0x55
        /*0026*/ 	.short	(.L_516 - .L_515)


	//   ....[0]....
.L_515:
        /*0028*/ 	.word	0x00000001
        /*002c*/ 	.byte	0xe0, 0x92, 0x00, 0x00, 0x01, 0x00, 0x00, 0x00, 0x40, 0x93, 0x00, 0x00


	//----- nvinfo : EIATTR_MERCURY_ISA_VERSION
	.align		4
.L_516:
        /*0038*/ 	.byte	0x03, 0x5f
        /*003a*/ 	.short	0x0101


	//----- nvinfo : EIATTR_INT_WARP_WIDE_INSTR_OFFSETS
	.align		4
        /*003c*/ 	.byte	0x04, 0x31
        /*003e*/ 	.short	(.L_518 - .L_517)


	//   ....[0]....
.L_517:
        /*0040*/ 	.word	0x00000180


	//   ....[1]....
        /*0044*/ 	.word	0x00000230


	//----- nvinfo : EIATTR_COOP_GROUP_MASK_REGIDS
	.align		4
.L_518:
        /*0048*/ 	.byte	0x04, 0x29
        /*004a*/ 	.short	(.L_520 - .L_519)


	//   ....[0]....
.L_519:
        /*004c*/ 	.word	0xffffffff


	//   ....[1]....
        /*0050*/ 	.word	0xffffffff


	//   ....[2]....
        /*0054*/ 	.word	0xffffffff


	//   ....[3]....
        /*0058*/ 	.word	0xffffffff


	//   ....[4]....
        /*005c*/ 	.word	0xffffffff


	//   ....[5]....
        /*0060*/ 	.word	0xffffffff


	//----- nvinfo : EIATTR_COOP_GROUP_INSTR_OFFSETS
	.align		4
.L_520:
        /*0064*/ 	.byte	0x04, 0x28
        /*0066*/ 	.short	(.L_522 - .L_521)


	//   ....[0]....
.L_521:
        /*0068*/ 	.word	0x00000060


	//   ....[1]....
        /*006c*/ 	.word	0x00000190


	//   ....[2]....
        /*0070*/ 	.word	0x00000240


	//   ....[3]....
        /*0074*/ 	.word	0x000003a0


	//   ....[4]....
        /*0078*/ 	.word	0x00000680


	//   ....[5]....
        /*007c*/ 	.word	0x00008790


	//----- nvinfo : EIATTR_REG_RECONFIG
	.align		4
.L_522:
        /*0080*/ 	.byte	0x01, 0x54
	.zero		2


	//----- nvinfo : EIATTR_MBARRIER_INSTR_OFFSETS
	.align		4
        /*0084*/ 	.byte	0x04, 0x39
        /*0086*/ 	.short	(.L_524 - .L_523)


	//   ....[0]....
.L_523:
        /*0088*/ 	.word	0x00000260
        /*008c*/ 	.word	0x000000ff
        /*0090*/ 	.word	0x00031800
        /*0094*/ 	.short	0x0100
        /*0096*/ 	.byte	0x06
	.zero		1


	//   ....[1]....
        /*0098*/ 	.word	0x00000350
        /*009c*/ 	.word	0x000000ff
        /*00a0*/ 	.word	0x00031810
        /*00a4*/ 	.short	0x0100
        /*00a6*/ 	.byte	0x08
	.zero		1


	//   ....[2]....
        /*00a8*/ 	.word	0x00000360
        /*00ac*/ 	.word	0x000000ff
        /*00b0*/ 	.word	0x00031820
        /*00b4*/ 	.short	0x0100
        /*00b6*/ 	.byte	0x08
	.zero		1


	//   ....[3]....
        /*00b8*/ 	.word	0x00000370
        /*00bc*/ 	.word	0x000000ff
        /*00c0*/ 	.word	0x00031818
        /*00c4*/ 	.short	0x0100
        /*00c6*/ 	.byte	0x08
	.zero		1


	//   ....[4]....
        /*00c8*/ 	.word	0x00000380
        /*00cc*/ 	.word	0x000000ff
        /*00d0*/ 	.word	0x00031828
        /*00d4*/ 	.short	0x0100
        /*00d6*/ 	.byte	0x08
	.zero		1


	//   ....[5]....
        /*00d8*/ 	.word	0x000004b0
        /*00dc*/ 	.word	0x000000ff
        /*00e0*/ 	.word	0x00031830
        /*00e4*/ 	.short	0x0100
        /*00e6*/ 	.byte	0x08
	.zero		1


	//   ....[6]....
        /*00e8*/ 	.word	0x000004c0
        /*00ec*/ 	.word	0x000000ff
        /*00f0*/ 	.word	0x00031838
        /*00f4*/ 	.short	0x0100
        /*00f6*/ 	.byte	0x08
	.zero		1


	//   ....[7]....
        /*00f8*/ 	.word	0x00000630
        /*00fc*/ 	.word	0x000000ff
        /*0100*/ 	.word	0x00031800
        /*0104*/ 	.short	0x010a
        /*0106*/ 	.byte	0x3c
	.zero		1


	//   ....[8]....
        /*0108*/ 	.word	0x00000770
        /*010c*/ 	.word	0x000000ff
        /*0110*/ 	.word	0x00031800
        /*0114*/ 	.short	0x010a
        /*0116*/ 	.byte	0x3c
	.zero		1


	//   ....[9]....
        /*0118*/ 	.word	0x00001430
        /*011c*/ 	.word	0x00000010
        /*0120*/ 	.word	0x00031810
        /*0124*/ 	.short	0x010a
        /*0126*/ 	.byte	0x3f
	.zero		1


	//   ....[10]....
        /*0128*/ 	.word	0x00001500
        /*012c*/ 	.word	0x00000010
        /*0130*/ 	.word	0x00031810
        /*0134*/ 	.short	0x010a
        /*0136*/ 	.byte	0x3f
	.zero		1


	//   ....[11]....
        /*0138*/ 	.word	0x00003090
        /*013c*/ 	.word	0x000000ff
        /*0140*/ 	.word	0x00031830
        /*0144*/ 	.short	0x010a
        /*0146*/ 	.byte	0x3c
	.zero		1


	//   ....[12]....
        /*0148*/ 	.word	0x00003150
        /*014c*/ 	.word	0x000000ff
        /*0150*/ 	.word	0x00031830
        /*0154*/ 	.short	0x010a
        /*0156*/ 	.byte	0x3c
	.zero		1


	//   ....[13]....
        /*0158*/ 	.word	0x00007330
        /*015c*/ 	.word	0x000000ff
        /*0160*/ 	.word	0x00000000
        /*0164*/ 	.short	0x0101
        /*0166*/ 	.byte	0x04
	.zero		1


	//   ....[14]....
        /*0168*/ 	.word	0x00007a20
        /*016c*/ 	.word	0x00000010
        /*0170*/ 	.word	0x00000000
        /*0174*/ 	.short	0x0101
        /*0176*/ 	.byte	0x3f
	.zero		1


	//   ....[15]....
        /*0178*/ 	.word	0x00008aa0
        /*017c*/ 	.word	0x00000007
        /*0180*/ 	.word	0x00031820
        /*0184*/ 	.short	0x010a
        /*0186*/ 	.byte	0x3f
	.zero		1


	//   ....[16]....
        /*0188*/ 	.word	0x00009260
        /*018c*/ 	.word	0x00000007
        /*0190*/ 	.word	0x00031838
        /*0194*/ 	.short	0x010a
        /*0196*/ 	.byte	0x3f
	.zero		1


	//   ....[17]....
        /*0198*/ 	.word	0x000095e0
        /*019c*/ 	.word	0x00000012
        /*01a0*/ 	.word	0x00031820
        /*01a4*/ 	.short	0x010a
        /*01a6*/ 	.byte	0x3f
	.zero		1


	//   ....[18]....
        /*01a8*/ 	.word	0x000099d0
        /*01ac*/ 	.word	0x00000007
        /*01b0*/ 	.word	0x00031838
        /*01b4*/ 	.short	0x010a
        /*01b6*/ 	.byte	0x3f
	.zero		1


	//   ....[19]....
        /*01b8*/ 	.word	0x00009e50
        /*01bc*/ 	.word	0x00000004
        /*01c0*/ 	.word	0x00000000
        /*01c4*/ 	.short	0x010a
        /*01c6*/ 	.byte	0x3f
	.zero		1


	//   ....[20]....
        /*01c8*/ 	.word	0x00009ee0
        /*01cc*/ 	.word	0x00000011
        /*01d0*/ 	.word	0x00000000
        /*01d4*/ 	.short	0x010a
        /*01d6*/ 	.byte	0x3f
	.zero		1


	//   ....[21]....
        /*01d8*/ 	.word	0x00009f30
        /*01dc*/ 	.word	0x00000005
        /*01e0*/ 	.word	0x00031838
        /*01e4*/ 	.short	0x010a
        /*01e6*/ 	.byte	0x3f
	.zero		1


	//   ....[22]....
        /*01e8*/ 	.word	0x00009fa0
        /*01ec*/ 	.word	0x00000002
        /*01f0*/ 	.word	0x00031800
        /*01f4*/ 	.short	0x010a
        /*01f6*/ 	.byte	0x3f
	.zero		1


	//   ....[23]....
        /*01f8*/ 	.word	0x00009ff0
        /*01fc*/ 	.word	0x00000010
        /*0200*/ 	.word	0x00031810
        /*0204*/ 	.short	0x010a
        /*0206*/ 	.byte	0x3f
	.zero		1


	//   ....[24]....
        /*0208*/ 	.word	0x0000a040
        /*020c*/ 	.word	0x00000005
        /*0210*/ 	.word	0x00031830
        /*0214*/ 	.short	0x010a
        /*0216*/ 	.byte	0x3f
	.zero		1


	//   ....[25]....
        /*0218*/ 	.word	0x0000a090
        /*021c*/ 	.word	0x00000007
        /*0220*/ 	.word	0x00031820
        /*0224*/ 	.short	0x010a
        /*0226*/ 	.byte	0x3f
	.zero		1


	//   ....[26]....
        /*0228*/ 	.word	0x0000a0e0
        /*022c*/ 	.word	0x00000007
        /*0230*/ 	.word	0x00031838
        /*0234*/ 	.short	0x010a
        /*0236*/ 	.byte	0x3f
	.zero		1


	//   ....[27]....
        /*0238*/ 	.word	0x0000a140
        /*023c*/ 	.word	0x00000012
        /*0240*/ 	.word	0x00031820
        /*0244*/ 	.short	0x010a
        /*0246*/ 	.byte	0x3f
	.zero		1


	//   ....[28]....
        /*0248*/ 	.word	0x0000a190
        /*024c*/ 	.word	0x00000007
        /*0250*/ 	.word	0x00031838
        /*0254*/ 	.short	0x010a
        /*0256*/ 	.byte	0x3f
	.zero		1


	//   ....[29]....
        /*0258*/ 	.word	0x0000a1e0
        /*025c*/ 	.word	0x00000004
        /*0260*/ 	.word	0x00000000
        /*0264*/ 	.short	0x010a
        /*0266*/ 	.byte	0x3f
	.zero		1


	//   ....[30]....
        /*0268*/ 	.word	0x0000a230
        /*026c*/ 	.word	0x00000011
        /*0270*/ 	.word	0x00000000
        /*0274*/ 	.short	0x010a
        /*0276*/ 	.byte	0x3f
	.zero		1


	//----- nvinfo : EIATTR_NUM_MBARRIERS
	.align		4
.L_524:
        /*0278*/ 	.byte	0x03, 0x38
        /*027a*/ 	.short	0x0007


	//----- nvinfo : EIATTR_EXIT_INSTR_OFFSETS
	.align		4
        /*027c*/ 	.byte	0x04, 0x1c
        /*027e*/ 	.short	(.L_526 - .L_525)


	//   ....[0]....
.L_525:
        /*0280*/ 	.word	0x00009f80


	//----- nvinfo : EIATTR_MAX_THREADS
	.align		4
.L_526:
        /*0284*/ 	.byte	0x04, 0x05
        /*0286*/ 	.short	(.L_528 - .L_527)
.L_527:
        /*0288*/ 	.word	0x00000180
        /*028c*/ 	.word	0x00000001
        /*0290*/ 	.word	0x00000001


	//----- nvinfo : EIATTR_CRS_STACK_SIZE
	.align		4
.L_528:
        /*0294*/ 	.byte	0x04, 0x1e
        /*0296*/ 	.short	(.L_530 - .L_529)
.L_529:
        /*0298*/ 	.word	0x00000000


	//----- nvinfo : EIATTR_CBANK_PARAM_SIZE
	.align		4
.L_530:
        /*029c*/ 	.byte	0x03, 0x19
        /*029e*/ 	.short	0x06f0


	//----- nvinfo : EIATTR_PARAM_CBANK
	.align		4
        /*02a0*/ 	.byte	0x04, 0x0a
        /*02a2*/ 	.short	(.L_532 - .L_531)
	.align		4
.L_531:
        /*02a4*/ 	.word	index@(.nv.constant0._ZN7cutlass13device_kernelIN5flash11enable_sm90INS1_16FlashAttnBwdSm90INS1_25CollectiveMainloopBwdSm90ILi2ELi1ELi1EN4cute5tupleIJNS5_1CILi1EEES8_S8_EEENS6_IJNS7_ILi64EEENS7_ILi80EEENS7_ILi256EEEEEENS_10bfloat16_tEfNS_4arch4Sm90ELb0ELb0ELb0ELb0ELb0ELb0ELb1ELb1ELi2ELi1ELi1ELi1ELb0EEENS1_24CollectiveEpilogueBwdGQAISD_fSG_Li256ELb0ELb0EEENS1_19SingleTileSchedulerILb0ELb0ELb0ELi80EEEEEEEEEvNT_6ParamsE)
        /*02a8*/ 	.short	0x0210
        /*02aa*/ 	.short	0x06f0


	//----- nvinfo : EIATTR_SW_WAR
	.align		4
.L_532:
        /*02ac*/ 	.byte	0x04, 0x36
        /*02ae*/ 	.short	(.L_534 - .L_533)
.L_533:
        /*02b0*/ 	.word	0x00000008
.L_534:


//--------------------- .nv.info._ZN7cutlass13device_kernelIN5flash11enable_sm90INS1_16FlashAttnBwdSm90INS1_25CollectiveMainloopBwdSm90ILi2ELi1ELi1EN4cute5tupleIJNS5_1CILi1EEES8_S8_EEENS6_IJNS7_ILi64EEENS7_ILi80EEENS7_ILi256EEEEEENS_10bfloat16_tEfNS_4arch4Sm90ELb0ELb0ELb0ELb1ELb0ELb0ELb1ELb1ELi2ELi1ELi1ELi1ELb0EEENS1_21CollectiveEpilogueBwdISD_SE_SG_Li256ELb1ELb1ELi2EEENS1_19SingleTileSchedulerILb1ELb0ELb0ELi80EEEEEEEEEvNT_6ParamsE --------------------------
	.section	.nv.info._ZN7cutlass13device_kernelIN5flash11enable_sm90INS1_16FlashAttnBwdSm90INS1_25CollectiveMainloopBwdSm90ILi2ELi1ELi1EN4cute5tupleIJNS5_1CILi1EEES8_S8_EEENS6_IJNS7_ILi64EEENS7_ILi80EEENS7_ILi256EEEEEENS_10bfloat16_tEfNS_4arch4Sm90ELb0ELb0ELb0ELb1ELb0ELb0ELb1ELb1ELi2ELi1ELi1ELi1ELb0EEENS1_21CollectiveEpilogueBwdISD_SE_SG_Li256ELb1ELb1ELi2EEENS1_19SingleTileSchedulerILb1ELb0ELb0ELi80EEEEEEEEEvNT_6ParamsE,"",@"SHT_CUDA_INFO"
	.sectionflags	@""
	.align	4


	//----- nvinfo : EIATTR_CUDA_API_VERSION
	.align		4
        /*0000*/ 	.byte	0x04, 0x37
        /*0002*/ 	.short	(.L_536 - .L_535)
.L_535:
        /*0004*/ 	.word	0x00000082


	//----- nvinfo : EIATTR_KPARAM_INFO
	.align		4
.L_536:
        /*0008*/ 	.byte	0x04, 0x17
        /*000a*/ 	.short	(.L_538 - .L_537)
.L_537:
        /*000c*/ 	.word	0x00000000
        /*0010*/ 	.short	0x0000
        /*0012*/ 	.short	0x0070
        /*0014*/ 	.byte	0x00, 0xf0, 0x01, 0x1a


	//----- nvinfo : EIATTR_SPARSE_MMA_MASK
	.align		4
.L_538:
        /*0018*/ 	.byte	0x03, 0x50
        /*001a*/ 	.short	0x0000


	//----- nvinfo : EIATTR_MAXREG_COUNT
	.align		4
        /*001c*/ 	.byte	0x03, 0x1b
        /*001e*/ 	.short	0x00a8


	//----- nvinfo : EIATTR_NUM_BARRIERS
	.align		4
        /*0020*/ 	.byte	0x02, 0x4c
        /*0022*/ 	.byte	0x0a
	.zero		1


	//----- nvinfo : EIATTR_ANNOTATIONS
	.align		4
        /*0024*/ 	.byte	0x04, 0x55
        /*0026*/ 	.short	(.L_540 - .L_539)


	//   ....[0]....
.L_539:
        /*0028*/ 	.word	0x00000001
        /*002c*/ 	.byte	0x70, 0x15, 0x00, 0x00, 0x01, 0x00, 0x00, 0x00, 0x70, 0x37, 0x00, 0x00, 0x01, 0x00, 0x00, 0x00
        /*003c*/ 	.byte	0x10, 0xda, 0x00, 0x00, 0x01, 0x00, 0x00, 0x00, 0x70, 0xda, 0x00, 0x00


	//----- nvinfo : EIATTR_MERCURY_ISA_VERSION
	.align		4
.L_540:
        /*0048*/ 	.byte	0x03, 0x5f
        /*004a*/ 	.short	0x0101


	//----- nvinfo : EIATTR_INT_WARP_WIDE_INSTR_OFFSETS
	.align		4
        /*004c*/ 	.byte	0x04, 0x31
        /*004e*/ 	.short	(.L_542 - .L_541)


	//   ....[0]....
.L_541:
        /*0050*/ 	.word	0x00000180


	//   ....[1]....
        /*0054*/ 	.word	0x00000230


	//   ....[2]....
        /*0058*/ 	.word	0x0000cbe0


	//----- nvinfo : EIATTR_COOP_GROUP_MASK_REGIDS
	.align		4
.L_542:
        /*005c*/ 	.byte	0x04, 0x29
        /*005e*/ 	.short	(.L_544 - .L_543)


	//   ....[0]....
.L_543:
        /*0060*/ 	.word	0xffffffff


	//   ....[1]....
        /*0064*/ 	.word	0xffffffff


	//   ....[2]....
        /*0068*/ 	.word	0xffffffff


	//   ....[3]....
        /*006c*/ 	.word	0xffffffff


	//   ....[4]....
        /*0070*/ 	.word	0xffffffff


	//   ....[5]....
        /*0074*/ 	.word	0xffffffff


	//----- nvinfo : EIATTR_COOP_GROUP_INSTR_OFFSETS
	.align		4
.L_544:
        /*0078*/ 	.byte	0x04, 0x28
        /*007a*/ 	.short	(.L_546 - .L_545)


	//   ....[0]....
.L_545:
        /*007c*/ 	.word	0x00000060


	//   ....[1]....
        /*0080*/ 	.word	0x00000190


	//   ....[2]....
        /*0084*/ 	.word	0x00000240


	//   ....[3]....
        /*0088*/ 	.word	0x000003a0


	//   ....[4]....
        /*008c*/ 	.word	0x00001070


	//   ....[5]....
        /*0090*/ 	.word	0x0000c850


	//----- nvinfo : EIATTR_REG_RECONFIG
	.align		4
.L_546:
        /*0094*/ 	.byte	0x01, 0x54
	.zero		2


	//----- nvinfo : EIATTR_MBARRIER_INSTR_OFFSETS
	.align		4
        /*0098*/ 	.byte	0x04, 0x39
        /*009a*/ 	.short	(.L_548 - .L_547)


	//   ....[0]....
.L_547:
        /*009c*/ 	.word	0x00000260
        /*00a0*/ 	.word	0x000000ff
        /*00a4*/ 	.word	0x00031600
        /*00a8*/ 	.short	0x0100
        /*00aa*/ 	.byte	0x06
	.zero		1


	//   ....[1]....
        /*00ac*/ 	.word	0x00000350
        /*00b0*/ 	.word	0x000000ff
        /*00b4*/ 	.word	0x00031610
        /*00b8*/ 	.short	0x0100
        /*00ba*/ 	.byte	0x08
	.zero		1


	//   ....[2]....
        /*00bc*/ 	.word	0x00000360
        /*00c0*/ 	.word	0x000000ff
        /*00c4*/ 	.word	0x00031620
        /*00c8*/ 	.short	0x0100
        /*00ca*/ 	.byte	0x08
	.zero		1


	//   ....[3]....
        /*00cc*/ 	.word	0x00000370
        /*00d0*/ 	.word	0x000000ff
        /*00d4*/ 	.word	0x00031618
        /*00d8*/ 	.short	0x0100
        /*00da*/ 	.byte	0x08
	.zero		1


	//   ....[4]....
        /*00dc*/ 	.word	0x00000380
        /*00e0*/ 	.word	0x000000ff
        /*00e4*/ 	.word	0x00031628
        /*00e8*/ 	.short	0x0100
        /*00ea*/ 	.byte	0x08
	.zero		1


	//   ....[5]....
        /*00ec*/ 	.word	0x000004b0
        /*00f0*/ 	.word	0x000000ff
        /*00f4*/ 	.word	0x00031630
        /*00f8*/ 	.short	0x0100
        /*00fa*/ 	.byte	0x08
	.zero		1


	//   ....[6]....
        /*00fc*/ 	.word	0x000004c0
        /*0100*/ 	.word	0x000000ff
        /*0104*/ 	.word	0x00031638
        /*0108*/ 	.short	0x0100
        /*010a*/ 	.byte	0x08
	.zero		1


	//   ....[7]....
        /*010c*/ 	.word	0x00001000
        /*0110*/ 	.word	0x00000012
        /*0114*/ 	.word	0x00031600
        /*0118*/ 	.short	0x010a
        /*011a*/ 	.byte	0x3f
	.zero		1


	//   ....[8]....
        /*011c*/ 	.word	0x00001090
        /*0120*/ 	.word	0x00000012
        /*0124*/ 	.word	0x00031600
        /*0128*/ 	.short	0x010a
        /*012a*/ 	.byte	0x3f
	.zero		1


	//   ....[9]....
        /*012c*/ 	.word	0x00001a00
        /*0130*/ 	.word	0x00000011
        /*0134*/ 	.word	0x00031610
        /*0138*/ 	.short	0x010a
        /*013a*/ 	.byte	0x3f
	.zero		1


	//   ....[10]....
        /*013c*/ 	.word	0x00001ac0
        /*0140*/ 	.word	0x00000011
        /*0144*/ 	.word	0x00031610
        /*0148*/ 	.short	0x010a
        /*014a*/ 	.byte	0x3f
	.zero		1


	//   ....[11]....
        /*014c*/ 	.word	0x00003650
        /*0150*/ 	.word	0x00000012
        /*0154*/ 	.word	0x00031630
        /*0158*/ 	.short	0x010a
        /*015a*/ 	.byte	0x3f
	.zero		1


	//   ....[12]....
        /*015c*/ 	.word	0x00003710
        /*0160*/ 	.word	0x00000012
        /*0164*/ 	.word	0x00031630
        /*0168*/ 	.short	0x010a
        /*016a*/ 	.byte	0x3f
	.zero		1


	//   ....[13]....
        /*016c*/ 	.word	0x000078f0
        /*0170*/ 	.word	0x00000018
        /*0174*/ 	.word	0x00000000
        /*0178*/ 	.short	0x0101
        /*017a*/ 	.byte	0x3f
	.zero		1


	//   ....[14]....
        /*017c*/ 	.word	0x00007fe0
        /*0180*/ 	.word	0x00000011
        /*0184*/ 	.word	0x00000000
        /*0188*/ 	.short	0x0101
        /*018a*/ 	.byte	0x3f
	.zero		1


	//   ....[15]....
        /*018c*/ 	.word	0x0000cf50
        /*0190*/ 	.word	0x00000000
        /*0194*/ 	.word	0x00031620
        /*0198*/ 	.short	0x010a
        /*019a*/ 	.byte	0x3f
	.zero		1


	//   ....[16]....
        /*019c*/ 	.word	0x0000d990
        /*01a0*/ 	.word	0x00000000
        /*01a4*/ 	.word	0x00031638
        /*01a8*/ 	.short	0x010a
        /*01aa*/ 	.byte	0x3f
	.zero		1


	//   ....[17]....
        /*01ac*/ 	.word	0x0000dd40
        /*01b0*/ 	.word	0x00000013
        /*01b4*/ 	.word	0x00031620
        /*01b8*/ 	.short	0x010a
        /*01ba*/ 	.byte	0x3f
	.zero		1


	//   ....[18]....
        /*01bc*/ 	.word	0x0000e170
        /*01c0*/ 	.word	0x00000000
        /*01c4*/ 	.word	0x00031638
        /*01c8*/ 	.short	0x010a
        /*01ca*/ 	.byte	0x3f
	.zero		1


	//   ....[19]....
        /*01cc*/ 	.word	0x0000e6a0
        /*01d0*/ 	.word	0x00000006
        /*01d4*/ 	.word	0x00000000
        /*01d8*/ 	.short	0x010a
        /*01da*/ 	.byte	0x3f
	.zero		1


	//   ....[20]....
        /*01dc*/ 	.word	0x0000e730
        /*01e0*/ 	.word	0x00000005
        /*01e4*/ 	.word	0x00000000
        /*01e8*/ 	.short	0x010a
        /*01ea*/ 	.byte	0x3f
	.zero		1


	//   ....[21]....
        /*01ec*/ 	.word	0x0000e780
        /*01f0*/ 	.word	0x00000007
        /*01f4*/ 	.word	0x00031638
        /*01f8*/ 	.short	0x010a
        /*01fa*/ 	.byte	0x3f
	.zero		1


	//   ....[22]....
        /*01fc*/ 	.word	0x0000e7e0
        /*0200*/ 	.word	0x00000012
        /*0204*/ 	.word	0x00031600
        /*0208*/ 	.short	0x010a
        /*020a*/ 	.byte	0x3f
	.zero		1


	//   ....[23]....
        /*020c*/ 	.word	0x0000e830
        /*0210*/ 	.word	0x00000011
        /*0214*/ 	.word	0x00031610
        /*0218*/ 	.short	0x010a
        /*021a*/ 	.byte	0x3f
	.zero		1


	//   ....[24]....
        /*021c*/ 	.word	0x0000e880
        /*0220*/ 	.word	0x00000012
        /*0224*/ 	.word	0x00031630
        /*0228*/ 	.short	0x010a
        /*022a*/ 	.byte	0x3f
	.zero		1


	//   ....[25]....
        /*022c*/ 	.word	0x0000e8d0
        /*0230*/ 	.word	0x00000000
        /*0234*/ 	.word	0x00031620
        /*0238*/ 	.short	0x010a
        /*023a*/ 	.byte	0x3f
	.zero		1


	//   ....[26]....
        /*023c*/ 	.word	0x0000e920
        /*0240*/ 	.word	0x00000000
        /*0244*/ 	.word	0x00031638
        /*0248*/ 	.short	0x010a
        /*024a*/ 	.byte	0x3f
	.zero		1


	//   ....[27]....
        /*024c*/ 	.word	0x0000e980
        /*0250*/ 	.word	0x00000013
        /*0254*/ 	.word	0x00031620
        /*0258*/ 	.short	0x010a
        /*025a*/ 	.byte	0x3f
	.zero		1


	//   ....[28]....
        /*025c*/ 	.word	0x0000e9d0
        /*0260*/ 	.word	0x00000000
        /*0264*/ 	.word	0x00031638
        /*0268*/ 	.short	0x010a
        /*026a*/ 	.byte	0x3f
	.zero		1


	//   ....[29]....
        /*026c*/ 	.word	0x0000ea20
        /*0270*/ 	.word	0x00000006
        /*0274*/ 	.word	0x00000000
        /*0278*/ 	.short	0x010a
        /*027a*/ 	.byte	0x3f
	.zero		1


	//   ....[30]....
        /*027c*/ 	.word	0x0000ea70
        /*0280*/ 	.word	0x00000005
        /*0284*/ 	.word	0x00000000
        /*0288*/ 	.short	0x010a
        /*028a*/ 	.byte	0x3f
	.zero		1


	//----- nvinfo : EIATTR_NUM_MBARRIERS
	.align		4
.L_548:
        /*028c*/ 	.byte	0x03, 0x38
        /*028e*/ 	.short	0x0007


	//----- nvinfo : EIATTR_EXIT_INSTR_OFFSETS
	.align		4
        /*0290*/ 	.byte	0x04, 0x1c
        /*0292*/ 	.short	(.L_550 - .L_549)


	//   ....[0]....
.L_549:
        /*0294*/ 	.word	0x0000e7d0


	//----- nvinfo : EIATTR_MAX_THREADS
	.align		4
.L_550:
        /*0298*/ 	.byte	0x04, 0x05
        /*029a*/ 	.short	(.L_552 - .L_551)
.L_551:
        /*029c*/ 	.word	0x00000180
        /*02a0*/ 	.word	0x00000001
        /*02a4*/ 	.word	0x00000001


	//----- nvinfo : EIATTR_CRS_STACK_SIZE
	.align		4
.L_552:
        /*02a8*/ 	.byte	0x04, 0x1e
        /*02aa*/ 	.short	(.L_554 - .L_553)
.L_553:
        /*02ac*/ 	.word	0x00000000


	//----- nvinfo : EIATTR_CBANK_PARAM_SIZE
	.align		4
.L_554:
        /*02b0*/ 	.byte	0x03, 0x19
        /*02b2*/ 	.short	0x06f0


	//----- nvinfo : EIATTR_PARAM_CBANK
	.align		4
        /*02b4*/ 	.byte	0x04, 0x0a
        /*02b6*/ 	.short	(.L_556 - .L_555)
	.align		4
.L_555:
        /*02b8*/ 	.word	index@(.nv.constant0._ZN7cutlass13device_kernelIN5flash11enable_sm90INS1_16FlashAttnBwdSm90INS1_25CollectiveMainloopBwdSm90ILi2ELi1ELi1EN4cute5tupleIJNS5_1CILi1EEES8_S8_EEENS6_IJNS7_ILi64EEENS7_ILi80EEENS7_ILi256EEEEEENS_10bfloat16_tEfNS_4arch4Sm90ELb0ELb0ELb0ELb1ELb0ELb0ELb1ELb1ELi2ELi1ELi1ELi1ELb0EEENS1_21CollectiveEpilogueBwdISD_SE_SG_Li256ELb1ELb1ELi2EEENS1_19SingleTileSchedulerILb1ELb0ELb0ELi80EEEEEEEEEvNT_6ParamsE)
        /*02bc*/ 	.short	0x0210
        /*02be*/ 	.short	0x06f0


	//----- nvinfo : EIATTR_SW_WAR
	.align		4
.L_556:
        /*02c0*/ 	.byte	0x04, 0x36
        /*02c2*/ 	.short	(.L_558 - .L_557)
.L_557:
        /*02c4*/ 	.word	0x00000008
.L_558:


//--------------------- .nv.info._ZN7cutlass13device_kernelIN5flash11enable_sm90INS1_16FlashAttnBwdSm90INS1_25CollectiveMainloopBwdSm90ILi2ELi1ELi1EN4cute5tupleIJNS5_1CILi1EEES8_S8_EEENS6_IJNS7_ILi64EEENS7_ILi80EEENS7_ILi256EEEEEENS_10bfloat16_tEfNS_4arch4Sm90ELb0ELb0ELb0ELb1ELb0ELb0ELb1ELb1ELi2ELi1ELi1ELi1ELb0EEENS1_24CollectiveEpilogueBwdGQAISD_fSG_Li256ELb1ELb0EEENS1_19SingleTileSchedulerILb1ELb0ELb0ELi80EEEEEEEEEvNT_6ParamsE --------------------------
	.section	.nv.info._ZN7cutlass13device_kernelIN5flash11enable_sm90INS1_16FlashAttnBwdSm90INS1_25CollectiveMainloopBwdSm90ILi2ELi1ELi1EN4cute5tupleIJNS5_1CILi1EEES8_S8_EEENS6_IJNS7_ILi64EEENS7_ILi80EEENS7_ILi256EEEEEENS_10bfloat16_tEfNS_4arch4Sm90ELb0ELb0ELb0ELb1ELb0ELb0ELb1ELb1ELi2ELi1ELi1ELi1ELb0EEENS1_24CollectiveEpilogueBwdGQAISD_fSG_Li256ELb1ELb0EEENS1_19SingleTileSchedulerILb1ELb0ELb0ELi80EEEEEEEEEvNT_6ParamsE,"",@"SHT_CUDA_INFO"
	.sectionflags	@""
	.align	4


	//----- nvinfo : EIATTR_CUDA_API_VERSION
	.align		4
        /*0000*/ 	.byte	0x04, 0x37
        /*0002*/ 	.short	(.L_560 - .L_559)
.L_559:
        /*0004*/ 	.word	0x00000082


	//----- nvinfo : EIATTR_KPARAM_INFO
	.align		4
.L_560:
        /*0008*/ 	.byte	0x04, 0x17
        /*000a*/ 	.short	(.L_562 - .L_561)
.L_561:
        /*000c*/ 	.word	0x00000000
        /*0010*/ 	.short	0x0000
        /*0012*/ 	.short	0x0070
        /*0014*/ 	.byte	0x00, 0xf0, 0x01, 0x1a


	//----- nvinfo : EIATTR_SPARSE_MMA_MASK
	.align		4
.L_562:
        /*0018*/ 	.byte	0x03, 0x50
        /*001a*/ 	.short	0x0000


	//----- nvinfo : EIATTR_MAXREG_COUNT
	.align		4
        /*001c*/ 	.byte	0x03, 0x1b
        /*001e*/ 	.short	0x00a8


	//----- nvinfo : EIATTR_NUM_BARRIERS
	.align		4
        /*0020*/ 	.byte	0x02, 0x4c
        /*0022*/ 	.byte	0x0a
	.zero		1


	//----- nvinfo : EIATTR_ANNOTATIONS
	.align		4
        /*0024*/ 	.byte	0x04, 0x55
        /*0026*/ 	.short	(.L_564 - .L_563)


	//   ....[0]....
.L_563:
        /*0028*/ 	.word	0x00000001
        /*002c*/ 	.byte	0x40, 0x07, 0x00, 0x00, 0x01, 0x00, 0x00, 0x00, 0xf0, 0x10, 0x00, 0x00, 0x01, 0x00, 0x00, 0x00
        /*003c*/ 	.byte	0x70, 0x85, 0x00, 0x00, 0x01, 0x00, 0x00, 0x00, 0xc0, 0xa0, 0x00, 0x00, 0x01, 0x00, 0x00, 0x00
        /*004c*/ 	.byte	0x20, 0xa1, 0x00, 0x00


	//----- nvinfo : EIATTR_MERCURY_ISA_VERSION
	.align		4
.L_564:
        /*0050*/ 	.byte	0x03, 0x5f
        /*0052*/ 	.short	0x0101


	//----- nvinfo : EIATTR_INT_WARP_WIDE_INSTR_OFFSETS
	.align		4
        /*0054*/ 	.byte	0x04, 0x31
        /*0056*/ 	.short	(.L_566 - .L_565)


	//   ....[0]....
.L_565:
        /*0058*/ 	.word	0x00000180


	//   ....[1]....
        /*005c*/ 	.word	0x00000230


	//   ....[2]....
        /*0060*/ 	.word	0x00009290


	//----- nvinfo : EIATTR_COOP_GROUP_MASK_REGIDS
	.align		4
.L_566:
        /*0064*/ 	.byte	0x04, 0x29
        /*0066*/ 	.short	(.L_568 - .L_567)


	//   ....[0]....
.L_567:
        /*0068*/ 	.word	0xffffffff


	//   ....[1]....
        /*006c*/ 	.word	0xffffffff


	//   ....[2]....
        /*0070*/ 	.word	0xffffffff


	//   ....[3]....
        /*0074*/ 	.word	0xffffffff


	//   ....[4]....
        /*0078*/ 	.word	0xffffffff


	//   ....[5]....
        /*007c*/ 	.word	0xffffffff


	//----- nvinfo : EIATTR_COOP_GROUP_INSTR_OFFSETS
	.align		4
.L_568:
        /*0080*/ 	.byte	0x04, 0x28
        /*0082*/ 	.short	(.L_570 - .L_569)


	//   ....[0]....
.L_569:
        /*0084*/ 	.word	0x00000060


	//   ....[1]....
        /*0088*/ 	.word	0x00000190


	//   ....[2]....
        /*008c*/ 	.word	0x00000240


	//   ....[3]....
        /*0090*/ 	.word	0x000003a0


	//   ....[4]....
        /*0094*/ 	.word	0x000010b0


	//   ....[5]....
        /*0098*/ 	.word	0x00008f00


	//----- nvinfo : EIATTR_REG_RECONFIG
	.align		4
.L_570:
        /*009c*/ 	.byte	0x01, 0x54
	.zero		2


	//----- nvinfo : EIATTR_MBARRIER_INSTR_OFFSETS
	.align		4
        /*00a0*/ 	.byte	0x04, 0x39
        /*00a2*/ 	.short	(.L_572 - .L_571)


	//   ....[0]....
.L_571:
        /*00a4*/ 	.word	0x00000260
        /*00a8*/ 	.word	0x000000ff
        /*00ac*/ 	.word	0x00031800
        /*00b0*/ 	.short	0x0100
        /*00b2*/ 	.byte	0x06
	.zero		1


	//   ....[1]....
        /*00b4*/ 	.word	0x00000350
        /*00b8*/ 	.word	0x000000ff
        /*00bc*/ 	.word	0x00031810
        /*00c0*/ 	.short	0x0100
        /*00c2*/ 	.byte	0x08
	.zero		1


	//   ....[2]....
        /*00c4*/ 	.word	0x00000360
        /*00c8*/ 	.word	0x000000ff
        /*00cc*/ 	.word	0x00031820
        /*00d0*/ 	.short	0x0100
        /*00d2*/ 	.byte	0x08
	.zero		1


	//   ....[3]....
        /*00d4*/ 	.word	0x00000370
        /*00d8*/ 	.word	0x000000ff
        /*00dc*/ 	.word	0x00031818
        /*00e0*/ 	.short	0x0100
        /*00e2*/ 	.byte	0x08
	.zero		1


	//   ....[4]....
        /*00e4*/ 	.word	0x00000380
        /*00e8*/ 	.word	0x000000ff
        /*00ec*/ 	.word	0x00031828
        /*00f0*/ 	.short	0x0100
        /*00f2*/ 	.byte	0x08
	.zero		1


	//   ....[5]....
        /*00f4*/ 	.word	0x000004b0
        /*00f8*/ 	.word	0x000000ff
        /*00fc*/ 	.word	0x00031830
        /*0100*/ 	.short	0x0100
        /*0102*/ 	.byte	0x08
	.zero		1


	//   ....[6]....
        /*0104*/ 	.word	0x000004c0
        /*0108*/ 	.word	0x000000ff
        /*010c*/ 	.word	0x00031838
        /*0110*/ 	.short	0x0100
        /*0112*/ 	.byte	0x08
	.zero		1


	//   ....[7]....
        /*0114*/ 	.word	0x00001040
        /*0118*/ 	.word	0x00000012
        /*011c*/ 	.word	0x00031800
        /*0120*/ 	.short	0x010a
        /*0122*/ 	.byte	0x3f
	.zero		1


	//   ....[8]....
        /*0124*/ 	.word	0x000010d0
        /*0128*/ 	.word	0x00000012
        /*012c*/ 	.word	0x00031800
        /*0130*/ 	.short	0x010a
        /*0132*/ 	.byte	0x3f
	.zero		1


	//   ....[9]....
        /*0134*/ 	.word	0x00001a30
        /*0138*/ 	.word	0x00000011
        /*013c*/ 	.word	0x00031810
        /*0140*/ 	.short	0x010a
        /*0142*/ 	.byte	0x3f
	.zero		1


	//   ....[10]....
        /*0144*/ 	.word	0x00001af0
        /*0148*/ 	.word	0x00000011
        /*014c*/ 	.word	0x00031810
        /*0150*/ 	.short	0x010a
        /*0152*/ 	.byte	0x3f
	.zero		1


	//   ....[11]....
        /*0154*/ 	.word	0x00003680
        /*0158*/ 	.word	0x00000012
        /*015c*/ 	.word	0x00031830
        /*0160*/ 	.short	0x010a
        /*0162*/ 	.byte	0x3f
	.zero		1


	//   ....[12]....
        /*0164*/ 	.word	0x00003740
        /*0168*/ 	.word	0x00000012
        /*016c*/ 	.word	0x00031830
        /*0170*/ 	.short	0x010a
        /*0172*/ 	.byte	0x3f
	.zero		1


	//   ....[13]....
        /*0174*/ 	.word	0x00007910
        /*0178*/ 	.word	0x00000018
        /*017c*/ 	.word	0x00000000
        /*0180*/ 	.short	0x0101
        /*0182*/ 	.byte	0x3f
	.zero		1


	//   ....[14]....
        /*0184*/ 	.word	0x00008000
        /*0188*/ 	.word	0x00000011
        /*018c*/ 	.word	0x00000000
        /*0190*/ 	.short	0x0101
        /*0192*/ 	.byte	0x3f
	.zero		1


	//   ....[15]....
        /*0194*/ 	.word	0x00009600
        /*0198*/ 	.word	0x00000000
        /*019c*/ 	.word	0x00031820
        /*01a0*/ 	.short	0x010a
        /*01a2*/ 	.byte	0x3f
	.zero		1


	//   ....[16]....
        /*01a4*/ 	.word	0x0000a040
        /*01a8*/ 	.word	0x00000000
        /*01ac*/ 	.word	0x00031838
        /*01b0*/ 	.short	0x010a
        /*01b2*/ 	.byte	0x3f
	.zero		1


	//   ....[17]....
        /*01b4*/ 	.word	0x0000a3f0
        /*01b8*/ 	.word	0x00000013
        /*01bc*/ 	.word	0x00031820
        /*01c0*/ 	.short	0x010a
        /*01c2*/ 	.byte	0x3f
	.zero		1


	//   ....[18]....
        /*01c4*/ 	.word	0x0000a820
        /*01c8*/ 	.word	0x00000000
        /*01cc*/ 	.word	0x00031838
        /*01d0*/ 	.short	0x010a
        /*01d2*/ 	.byte	0x3f
	.zero		1


	//   ....[19]....
        /*01d4*/ 	.word	0x0000ad50
        /*01d8*/ 	.word	0x00000006
        /*01dc*/ 	.word	0x00000000
        /*01e0*/ 	.short	0x010a
        /*01e2*/ 	.byte	0x3f
	.zero		1


	//   ....[20]....
        /*01e4*/ 	.word	0x0000ade0
        /*01e8*/ 	.word	0x00000005
        /*01ec*/ 	.word	0x00000000
        /*01f0*/ 	.short	0x010a
        /*01f2*/ 	.byte	0x3f
	.zero		1


	//   ....[21]....
        /*01f4*/ 	.word	0x0000ae30
        /*01f8*/ 	.word	0x00000007
        /*01fc*/ 	.word	0x00031838
        /*0200*/ 	.short	0x010a
        /*0202*/ 	.byte	0x3f
	.zero		1


	//   ....[22]....
        /*0204*/ 	.word	0x0000ae90
        /*0208*/ 	.word	0x00000012
        /*020c*/ 	.word	0x00031800
        /*0210*/ 	.short	0x010a
        /*0212*/ 	.byte	0x3f
	.zero		1


	//   ....[23]....
        /*0214*/ 	.word	0x0000aee0
        /*0218*/ 	.word	0x00000011
        /*021c*/ 	.word	0x00031810
        /*0220*/ 	.short	0x010a
        /*0222*/ 	.byte	0x3f
	.zero		1


	//   ....[24]....
        /*0224*/ 	.word	0x0000af30
        /*0228*/ 	.word	0x00000012
        /*022c*/ 	.word	0x00031830
        /*0230*/ 	.short	0x010a
        /*0232*/ 	.byte	0x3f
	.zero		1


	//   ....[25]....
        /*0234*/ 	.word	0x0000af80
        /*0238*/ 	.word	0x00000000
        /*023c*/ 	.word	0x00031820
        /*0240*/ 	.short	0x010a
        /*0242*/ 	.byte	0x3f
	.zero		1


	//   ....[26]....
        /*0244*/ 	.word	0x0000afd0
        /*0248*/ 	.word	0x00000000
        /*024c*/ 	.word	0x00031838
        /*0250*/ 	.short	0x010a
        /*0252*/ 	.byte	0x3f
	.zero		1


	//   ....[27]....
        /*0254*/ 	.word	0x0000b030
        /*0258*/ 	.word	0x00000013
        /*025c*/ 	.word	0x00031820
        /*0260*/ 	.short	0x010a
        /*0262*/ 	.byte	0x3f
	.zero		1


	//   ....[28]....
        /*0264*/ 	.word	0x0000b080
        /*0268*/ 	.word	0x00000000
        /*026c*/ 	.word	0x00031838
        /*0270*/ 	.short	0x010a
        /*0272*/ 	.byte	0x3f
	.zero		1


	//   ....[29]....
        /*0274*/ 	.word	0x0000b0d0
        /*0278*/ 	.word	0x00000006
        /*027c*/ 	.word	0x00000000
        /*0280*/ 	.short	0x010a
        /*0282*/ 	.byte	0x3f
	.zero		1


	//   ....[30]....
        /*0284*/ 	.word	0x0000b120
        /*0288*/ 	.word	0x00000005
        /*028c*/ 	.word	0x00000000
        /*0290*/ 	.short	0x010a
        /*0292*/ 	.byte	0x3f
	.zero		1


	//----- nvinfo : EIATTR_NUM_MBARRIERS
	.align		4
.L_572:
        /*0294*/ 	.byte	0x03, 0x38
        /*0296*/ 	.short	0x0007


	//----- nvinfo : EIATTR_EXIT_INSTR_OFFSETS
	.align		4
        /*0298*/ 	.byte	0x04, 0x1c
        /*029a*/ 	.short	(.L_574 - .L_573)


	//   ....[0]....
.L_573:
        /*029c*/ 	.word	0x0000ae80


	//----- nvinfo : EIATTR_MAX_THREADS
	.align		4
.L_574:
        /*02a0*/ 	.byte	0x04, 0x05
        /*02a2*/ 	.short	(.L_576 - .L_575)
.L_575:
        /*02a4*/ 	.word	0x00000180
        /*02a8*/ 	.word	0x00000001
        /*02ac*/ 	.word	0x00000001


	//----- nvinfo : EIATTR_CRS_STACK_SIZE
	.align		4
.L_576:
        /*02b0*/ 	.byte	0x04, 0x1e
        /*02b2*/ 	.short	(.L_578 - .L_577)
.L_577:
        /*02b4*/ 	.word	0x00000000


	//----- nvinfo : EIATTR_CBANK_PARAM_SIZE
	.align		4
.L_578:
        /*02b8*/ 	.byte	0x03, 0x19
        /*02ba*/ 	.short	0x06f0


	//----- nvinfo : EIATTR_PARAM_CBANK
	.align		4
        /*02bc*/ 	.byte	0x04, 0x0a
        /*02be*/ 	.short	(.L_580 - .L_579)
	.align		4
.L_579:
        /*02c0*/ 	.word	index@(.nv.constant0._ZN7cutlass13device_kernelIN5flash11enable_sm90INS1_16FlashAttnBwdSm90INS1_25CollectiveMainloopBwdSm90ILi2ELi1ELi1EN4cute5tupleIJNS5_1CILi1EEES8_S8_EEENS6_IJNS7_ILi64EEENS7_ILi80EEENS7_ILi256EEEEEENS_10bfloat16_tEfNS_4arch4Sm90ELb0ELb0ELb0ELb1ELb0ELb0ELb1ELb1ELi2ELi1ELi1ELi1ELb0EEENS1_24CollectiveEpilogueBwdGQAISD_fSG_Li256ELb1ELb0EEENS1_19SingleTileSchedulerILb1ELb0ELb0ELi80EEEEEEEEEvNT_6ParamsE)
        /*02c4*/ 	.short	0x0210
        /*02c6*/ 	.short	0x06f0


	//----- nvinfo : EIATTR_SW_WAR
	.align		4
.L_580:
        /*02c8*/ 	.byte	0x04, 0x36
        /*02ca*/ 	.short	(.L_582 - .L_581)
.L_581:
        /*02cc*/ 	.word	0x00000008
.L_582:


//--------------------- .nv.info._ZN7cutlass13device_kernelIN5flash11enable_sm90INS1_16FlashAttnBwdSm90INS1_25CollectiveMainloopBwdSm90ILi2ELi1ELi1EN4cute5tupleIJNS5_1CILi1EEES8_S8_EEENS6_IJNS7_ILi64EEENS7_ILi80EEENS7_ILi256EEEEEENS_10bfloat16_tEfNS_4arch4Sm90ELb0ELb1ELb0ELb0ELb0ELb0ELb1ELb1ELi2ELi1ELi1ELi1ELb0EEENS1_21CollectiveEpilogueBwdISD_SE_SG_Li256ELb0ELb1ELi2EEENS1_19SingleTileSchedulerILb0ELb0ELb0ELi80EEEEEEEEEvNT_6ParamsE --------------------------
	.section	.nv.info._ZN7cutlass13device_kernelIN5flash11enable_sm90INS1_16FlashAttnBwdSm90INS1_25CollectiveMainloopBwdSm90ILi2ELi1ELi1EN4cute5tupleIJNS5_1CILi1EEES8_S8_EEENS6_IJNS7_ILi64EEENS7_ILi80EEENS7_ILi256EEEEEENS_10bfloat16_tEfNS_4arch4Sm90ELb0ELb1ELb0ELb0ELb0ELb0ELb1ELb1ELi2ELi1ELi1ELi1ELb0EEENS1_21CollectiveEpilogueBwdISD_SE_SG_Li256ELb0ELb1ELi2EEENS1_19SingleTileSchedulerILb0ELb0ELb0ELi80EEEEEEEEEvNT_6ParamsE,"",@"SHT_CUDA_INFO"
	.sectionflags	@""
	.align	4


	//----- nvinfo : EIATTR_CUDA_API_VERSION
	.align		4
        /*0000*/ 	.byte	0x04, 0x37
        /*0002*/ 	.short	(.L_584 - .L_583)
.L_583:
        /*0004*/ 	.word	0x00000082


	//----- nvinfo : EIATTR_KPARAM_INFO
	.align		4
.L_584:
        /*0008*/ 	.byte	0x04, 0x17
        /*000a*/ 	.short	(.L_586 - .L_585)
.L_585:
        /*000c*/ 	.word	0x00000000
        /*0010*/ 	.short	0x0000
        /*0012*/ 	.short	0x0070
        /*0014*/ 	.byte	0x00, 0xf0, 0x01, 0x24


	//----- nvinfo : EIATTR_SPARSE_MMA_MASK
	.align		4
.L_586:
        /*0018*/ 	.byte	0x03, 0x50
        /*001a*/ 	.short	0x0000


	//----- nvinfo : EIATTR_MAXREG_COUNT
	.align		4
        /*001c*/ 	.byte	0x03, 0x1b
        /*001e*/ 	.short	0x00a8


	//----- nvinfo : EIATTR_NUM_BARRIERS
	.align		4
        /*0020*/ 	.byte	0x02, 0x4c
        /*0022*/ 	.byte	0x0a
	.zero		1


	//----- nvinfo : EIATTR_EXTERNS
	.align		4
        /*0024*/ 	.byte	0x04, 0x0f
        /*0026*/ 	.short	(.L_588 - .L_587)


	//   ....[0]....
	.align		4
.L_587:
        /*0028*/ 	.word	index@(__assertfail)


	//----- nvinfo : EIATTR_ANNOTATIONS
	.align		4
.L_588:
        /*002c*/ 	.byte	0x04, 0x55
        /*002e*/ 	.short	(.L_590 - .L_589)


	//   ....[0]....
.L_589:
        /*0030*/ 	.word	0x00000001
        /*0034*/ 	.byte	0x20, 0x03, 0x00, 0x00, 0x01, 0x00, 0x00, 0x00, 0x40, 0x0e, 0x00, 0x00, 0x01, 0x00, 0x00, 0x00
        /*0044*/ 	.byte	0xb0, 0xed, 0x00, 0x00


	//----- nvinfo : EIATTR_MERCURY_ISA_VERSION
	.align		4
.L_590:
        /*0048*/ 	.byte	0x03, 0x5f
        /*004a*/ 	.short	0x0101


	//----- nvinfo : EIATTR_INT_WARP_WIDE_INSTR_OFFSETS
	.align		4
        /*004c*/ 	.byte	0x04, 0x31
        /*004e*/ 	.short	(.L_592 - .L_591)


	//   ....[0]....
.L_591:
        /*0050*/ 	.word	0x000001f0


	//   ....[1]....
        /*0054*/ 	.word	0x00000220


	//----- nvinfo : EIATTR_COOP_GROUP_MASK_REGIDS
	.align		4
.L_592:
        /*0058*/ 	.byte	0x04, 0x29
        /*005a*/ 	.short	(.L_594 - .L_593)


	//   ....[0]....
.L_593:
        /*005c*/ 	.word	0xffffffff


	//   ....[1]....
        /*0060*/ 	.word	0xffffffff


	//   ....[2]....
        /*0064*/ 	.word	0xffffffff


	//   ....[3]....
        /*0068*/ 	.word	0xffffffff


	//   ....[4]....
        /*006c*/ 	.word	0xffffffff


	//   ....[5]....
        /*0070*/ 	.word	0xffffffff


	//   ....[6]....
        /*0074*/ 	.word	0xffffffff


	//----- nvinfo : EIATTR_COOP_GROUP_INSTR_OFFSETS
	.align		4
.L_594:
        /*0078*/ 	.byte	0x04, 0x28
        /*007a*/ 	.short	(.L_596 - .L_595)


	//   ....[0]....
.L_595:
        /*007c*/ 	.word	0x00000060


	//   ....[1]....
        /*0080*/ 	.word	0x00000200


	//   ....[2]....
        /*0084*/ 	.word	0x00000280


	//   ....[3]....
        /*0088*/ 	.word	0x00000460


	//   ....[4]....
        /*008c*/ 	.word	0x00000e00


	//   ....[5]....
        /*0090*/ 	.word	0x0000b210


	//   ....[6]....
        /*0094*/ 	.word	0x0000d4c0


	//----- nvinfo : EIATTR_REG_RECONFIG
	.align		4
.L_596:
        /*0098*/ 	.byte	0x01, 0x54
	.zero		2


	//----- nvinfo : EIATTR_SYSCALL_OFFSETS
	.align		4
        /*009c*/ 	.byte	0x04, 0x46
        /*009e*/ 	.short	(.L_598 - .L_597)


	//   ....[0]....
.L_597:
        /*00a0*/ 	.word	0x0000ac30


	//   ....[1]....
        /*00a4*/ 	.word	0x0000ad70


	//   ....[2]....
        /*00a8*/ 	.word	0x0000ae90


	//   ....[3]....
        /*00ac*/ 	.word	0x0000afb0


	//----- nvinfo : EIATTR_MBARRIER_INSTR_OFFSETS
	.align		4
.L_598:
        /*00b0*/ 	.byte	0x04, 0x39
        /*00b2*/ 	.short	(.L_600 - .L_599)


	//   ....[0]....
.L_599:
        /*00b4*/ 	.word	0x000002f0
        /*00b8*/ 	.word	0x000000ff
        /*00bc*/ 	.word	0x00031800
        /*00c0*/ 	.short	0x0100
        /*00c2*/ 	.byte	0x06
	.zero		1


	//   ....[1]....
        /*00c4*/ 	.word	0x00000410
        /*00c8*/ 	.word	0x000000ff
        /*00cc*/ 	.word	0x00031810
        /*00d0*/ 	.short	0x0100
        /*00d2*/ 	.byte	0x08
	.zero		1


	//   ....[2]....
        /*00d4*/ 	.word	0x00000420
        /*00d8*/ 	.word	0x000000ff
        /*00dc*/ 	.word	0x00031820
        /*00e0*/ 	.short	0x0100
        /*00e2*/ 	.byte	0x08
	.zero		1


	//   ....[3]....
        /*00e4*/ 	.word	0x00000430
        /*00e8*/ 	.word	0x000000ff
        /*00ec*/ 	.word	0x00031818
        /*00f0*/ 	.short	0x0100
        /*00f2*/ 	.byte	0x08
	.zero		1


	//   ....[4]....
        /*00f4*/ 	.word	0x00000440
        /*00f8*/ 	.word	0x000000ff
        /*00fc*/ 	.word	0x00031828
        /*0100*/ 	.short	0x0100
        /*0102*/ 	.byte	0x08
	.zero		1


	//   ....[5]....
        /*0104*/ 	.word	0x00000570
        /*0108*/ 	.word	0x000000ff
        /*010c*/ 	.word	0x00031830
        /*0110*/ 	.short	0x0100
        /*0112*/ 	.byte	0x08
	.zero		1


	//   ....[6]....
        /*0114*/ 	.word	0x00000580
        /*0118*/ 	.word	0x000000ff
        /*011c*/ 	.word	0x00031838
        /*0120*/ 	.short	0x0100
        /*0122*/ 	.byte	0x08
	.zero		1


	//   ....[7]....
        /*0124*/ 	.word	0x00000d90
        /*0128*/ 	.word	0x00000011
        /*012c*/ 	.word	0x00031800
        /*0130*/ 	.short	0x010a
        /*0132*/ 	.byte	0x3f
	.zero		1


	//   ....[8]....
        /*0134*/ 	.word	0x00000e20
        /*0138*/ 	.word	0x00000011
        /*013c*/ 	.word	0x00031800
        /*0140*/ 	.short	0x010a
        /*0142*/ 	.byte	0x3f
	.zero		1


	//   ....[9]....
        /*0144*/ 	.word	0x00001790
        /*0148*/ 	.word	0x00000010
        /*014c*/ 	.word	0x00031810
        /*0150*/ 	.short	0x010a
        /*0152*/ 	.byte	0x3f
	.zero		1


	//   ....[10]....
        /*0154*/ 	.word	0x00001860
        /*0158*/ 	.word	0x00000010
        /*015c*/ 	.word	0x00031810
        /*0160*/ 	.short	0x010a
        /*0162*/ 	.byte	0x3f
	.zero		1


	//   ....[11]....
        /*0164*/ 	.word	0x00003e10
        /*0168*/ 	.word	0x00000011
        /*016c*/ 	.word	0x00031830
        /*0170*/ 	.short	0x010a
        /*0172*/ 	.byte	0x3f
	.zero		1


	//   ....[12]....
        /*0174*/ 	.word	0x00003ed0
        /*0178*/ 	.word	0x00000011
        /*017c*/ 	.word	0x00031830
        /*0180*/ 	.short	0x010a
        /*0182*/ 	.byte	0x3f
	.zero		1


	//   ....[13]....
        /*0184*/ 	.word	0x00009b70
        /*0188*/ 	.word	0x00000018
        /*018c*/ 	.word	0x00000000
        /*0190*/ 	.short	0x0101
        /*0192*/ 	.byte	0x3f
	.zero		1


	//   ....[14]....
        /*0194*/ 	.word	0x0000a560
        /*0198*/ 	.word	0x00000010
        /*019c*/ 	.word	0x00000000
        /*01a0*/ 	.short	0x0101
        /*01a2*/ 	.byte	0x3f
	.zero		1


	//   ....[15]....
        /*01a4*/ 	.word	0x0000d9b0
        /*01a8*/ 	.word	0x00000005
        /*01ac*/ 	.word	0x00031820
        /*01b0*/ 	.short	0x010a
        /*01b2*/ 	.byte	0x3f
	.zero		1


	//   ....[16]....
        /*01b4*/ 	.word	0x0000e280
        /*01b8*/ 	.word	0x00000005
        /*01bc*/ 	.word	0x00031838
        /*01c0*/ 	.short	0x010a
        /*01c2*/ 	.byte	0x3f
	.zero		1


	//   ....[17]....
        /*01c4*/ 	.word	0x0000e5e0
        /*01c8*/ 	.word	0x00000013
        /*01cc*/ 	.word	0x00031820
        /*01d0*/ 	.short	0x010a
        /*01d2*/ 	.byte	0x3f
	.zero		1


	//   ....[18]....
        /*01d4*/ 	.word	0x0000e9c0
        /*01d8*/ 	.word	0x00000005
        /*01dc*/ 	.word	0x00031838
        /*01e0*/ 	.short	0x010a
        /*01e2*/ 	.byte	0x3f
	.zero		1


	//   ....[19]....
        /*01e4*/ 	.word	0x0000ee80
        /*01e8*/ 	.word	0x00000005
        /*01ec*/ 	.word	0x00000000
        /*01f0*/ 	.short	0x010a
        /*01f2*/ 	.byte	0x3f
	.zero		1


	//   ....[20]....
        /*01f4*/ 	.word	0x0000ef10
        /*01f8*/ 	.word	0x00000003
        /*01fc*/ 	.word	0x00000000
        /*0200*/ 	.short	0x010a
        /*0202*/ 	.byte	0x3f
	.zero		1


	//   ....[21]....
        /*0204*/ 	.word	0x0000ef60
        /*0208*/ 	.word	0x00000004
        /*020c*/ 	.word	0x00031838
        /*0210*/ 	.short	0x010a
        /*0212*/ 	.byte	0x3f
	.zero		1


	//   ....[22]....
        /*0214*/ 	.word	0x0000efc0
        /*0218*/ 	.word	0x00000011
        /*021c*/ 	.word	0x00031800
        /*0220*/ 	.short	0x010a
        /*0222*/ 	.byte	0x3f
	.zero		1


	//   ....[23]....
        /*0224*/ 	.word	0x0000f010
        /*0228*/ 	.word	0x00000010
        /*022c*/ 	.word	0x00031810
        /*0230*/ 	.short	0x010a
        /*0232*/ 	.byte	0x3f
	.zero		1


	//   ....[24]....
        /*0234*/ 	.word	0x0000f060
        /*0238*/ 	.word	0x00000011
        /*023c*/ 	.word	0x00031830
        /*0240*/ 	.short	0x010a
        /*0242*/ 	.byte	0x3f
	.zero		1


	//   ....[25]....
        /*0244*/ 	.word	0x0000f0b0
        /*0248*/ 	.word	0x00000005
        /*024c*/ 	.word	0x00031820
        /*0250*/ 	.short	0x010a
        /*0252*/ 	.byte	0x3f
	.zero		1


	//   ....[26]....
        /*0254*/ 	.word	0x0000f100
        /*0258*/ 	.word	0x00000005
        /*025c*/ 	.word	0x00031838
        /*0260*/ 	.short	0x010a
        /*0262*/ 	.byte	0x3f
	.zero		1


	//   ....[27]....
        /*0264*/ 	.word	0x0000f160
        /*0268*/ 	.word	0x00000013
        /*026c*/ 	.word	0x00031820
        /*0270*/ 	.short	0x010a
        /*0272*/ 	.byte	0x3f
	.zero		1


	//   ....[28]....
        /*0274*/ 	.word	0x0000f1b0
        /*0278*/ 	.word	0x00000005
        /*027c*/ 	.word	0x00031838
        /*0280*/ 	.short	0x010a
        /*0282*/ 	.byte	0x3f
	.zero		1


	//   ....[29]....
        /*0284*/ 	.word	0x0000f280
        /*0288*/ 	.word	0x00000005
        /*028c*/ 	.word	0x00000000
        /*0290*/ 	.short	0x010a
        /*0292*/ 	.byte	0x3f
	.zero		1


	//   ....[30]....
        /*0294*/ 	.word	0x0000f2d0
        /*0298*/ 	.word	0x00000003
        /*029c*/ 	.word	0x00000000
        /*02a0*/ 	.short	0x010a
        /*02a2*/ 	.byte	0x3f
	.zero		1


	//----- nvinfo : EIATTR_NUM_MBARRIERS
	.align		4
.L_600:
        /*02a4*/ 	.byte	0x03, 0x38
        /*02a6*/ 	.short	0x0007


	//----- nvinfo : EIATTR_EXIT_INSTR_OFFSETS
	.align		4
        /*02a8*/ 	.byte	0x04, 0x1c
        /*02aa*/ 	.short	(.L_602 - .L_601)


	//   ....[0]....
.L_601:
        /*02ac*/ 	.word	0x00000650


	//   ....[1]....
        /*02b0*/ 	.word	0x0000bb50


	//   ....[2]....
        /*02b4*/ 	.word	0x0000d470


	//   ....[3]....
        /*02b8*/ 	.word	0x0000efb0


	//----- nvinfo : EIATTR_MAX_THREADS
	.align		4
.L_602:
        /*02bc*/ 	.byte	0x04, 0x05
        /*02be*/ 	.short	(.L_604 - .L_603)
.L_603:
        /*02c0*/ 	.word	0x00000180
        /*02c4*/ 	.word	0x00000001
        /*02c8*/ 	.word	0x00000001


	//----- nvinfo : EIATTR_CRS_STACK_SIZE
	.align		4
.L_604:
        /*02cc*/ 	.byte	0x04, 0x1e
        /*02ce*/ 	.short	(.L_606 - .L_605)
.L_605:
        /*02d0*/ 	.word	0x00000000


	//----- nvinfo : EIATTR_CBANK_PARAM_SIZE
	.align		4
.L_606:
        /*02d4*/ 	.byte	0x03, 0x19
        /*02d6*/ 	.short	0x0970


	//----- nvinfo : EIATTR_PARAM_CBANK
	.align		4
        /*02d8*/ 	.byte	0x04, 0x0a
        /*02da*/ 	.short	(.L_608 - .L_607)
	.align		4
.L_607:
        /*02dc*/ 	.word	index@(.nv.constant0._ZN7cutlass13device_kernelIN5flash11enable_sm90INS1_16FlashAttnBwdSm90INS1_25CollectiveMainloopBwdSm90ILi2ELi1ELi1EN4cute5tupleIJNS5_1CILi1EEES8_S8_EEENS6_IJNS7_ILi64EEENS7_ILi80EEENS7_ILi256EEEEEENS_10bfloat16_tEfNS_4arch4Sm90ELb0ELb1ELb0ELb0ELb0ELb0ELb1ELb1ELi2ELi1ELi1ELi1ELb0EEENS1_21CollectiveEpilogueBwdISD_SE_SG_Li256ELb0ELb1ELi2EEENS1_19SingleTileSchedulerILb0ELb0ELb0ELi80EEEEEEEEEvNT_6ParamsE)
        /*02e0*/ 	.short	0x0210
        /*02e2*/ 	.short	0x0970


	//----- nvinfo : EIATTR_SW_WAR
	.align		4
.L_608:
        /*02e4*/ 	.byte	0x04, 0x36
        /*02e6*/ 	.short	(.L_610 - .L_609)
.L_609:
        /*02e8*/ 	.word	0x00000008
.L_610:


//--------------------- .nv.info._ZN7cutlass13device_kernelIN5flash11enable_sm90INS1_16FlashAttnBwdSm90INS1_25CollectiveMainloopBwdSm90ILi2ELi1ELi1EN4cute5tupleIJNS5_1CILi1EEES8_S8_EEENS6_IJNS7_ILi64EEENS7_ILi80EEENS7_ILi256EEEEEENS_10bfloat16_tEfNS_4arch4Sm90ELb0ELb1ELb0ELb0ELb0ELb0ELb1ELb1ELi2ELi1ELi1ELi1ELb0EEENS1_24CollectiveEpilogueBwdGQAISD_fSG_Li256ELb0ELb0EEENS1_19SingleTileSchedulerILb0ELb0ELb0ELi80EEEEEEEEEvNT_6ParamsE --------------------------
	.section	.nv.info._ZN7cutlass13device_kernelIN5flash11enable_sm90INS1_16FlashAttnBwdSm90INS1_25CollectiveMainloopBwdSm90ILi2ELi1ELi1EN4cute5tupleIJNS5_1CILi1EEES8_S8_EEENS6_IJNS7_ILi64EEENS7_ILi80EEENS7_ILi256EEEEEENS_10bfloat16_tEfNS_4arch4Sm90ELb0ELb1ELb0ELb0ELb0ELb0ELb1ELb1ELi2ELi1ELi1ELi1ELb0EEENS1_24CollectiveEpilogueBwdGQAISD_fSG_Li256ELb0ELb0EEENS1_19SingleTileSchedulerILb0ELb0ELb0ELi80EEEEEEEEEvNT_6ParamsE,"",@"SHT_CUDA_INFO"
	.sectionflags	@""
	.align	4


	//----- nvinfo : EIATTR_CUDA_API_VERSION
	.align		4
        /*0000*/ 	.byte	0x04, 0x37
        /*0002*/ 	.short	(.L_612 - .L_611)
.L_611:
        /*0004*/ 	.word	0x00000082


	//----- nvinfo : EIATTR_KPARAM_INFO
	.align		4
.L_612:
        /*0008*/ 	.byte	0x04, 0x17
        /*000a*/ 	.short	(.L_614 - .L_613)
.L_613:
        /*000c*/ 	.word	0x00000000
        /*0010*/ 	.short	0x0000
        /*0012*/ 	.short	0x0070
        /*0014*/ 	.byte	0x00, 0xf0, 0x01, 0x1a


	//----- nvinfo : EIATTR_SPARSE_MMA_MASK
	.align		4
.L_614:
        /*0018*/ 	.byte	0x03, 0x50
        /*001a*/ 	.short	0x0000


	//----- nvinfo : EIATTR_MAXREG_COUNT
	.align		4
        /*001c*/ 	.byte	0x03, 0x1b
        /*001e*/ 	.short	0x00a8


	//----- nvinfo : EIATTR_NUM_BARRIERS
	.align		4
        /*0020*/ 	.byte	0x02, 0x4c
        /*0022*/ 	.byte	0x0a
	.zero		1


	//----- nvinfo : EIATTR_ANNOTATIONS
	.align		4
        /*0024*/ 	.byte	0x04, 0x55
        /*0026*/ 	.short	(.L_616 - .L_615)


	//   ....[0]....
.L_615:
        /*0028*/ 	.word	0x00000001
        /*002c*/ 	.byte	0xc0, 0x02, 0x00, 0x00, 0x01, 0x00, 0x00, 0x00, 0xe0, 0x0d, 0x00, 0x00, 0x01, 0x00, 0x00, 0x00
        /*003c*/ 	.byte	0xe0, 0xac, 0x00, 0x00


	//----- nvinfo : EIATTR_MERCURY_ISA_VERSION
	.align		4
.L_616:
        /*0040*/ 	.byte	0x03, 0x5f
        /*0042*/ 	.short	0x0101


	//----- nvinfo : EIATTR_INT_WARP_WIDE_INSTR_OFFSETS
	.align		4
        /*0044*/ 	.byte	0x04, 0x31
        /*0046*/ 	.short	(.L_618 - .L_617)


	//   ....[0]....
.L_617:
        /*0048*/ 	.word	0x00000190


	//   ....[1]....
        /*004c*/ 	.word	0x000001c0


	//----- nvinfo : EIATTR_COOP_GROUP_MASK_REGIDS
	.align		4
.L_618:
        /*0050*/ 	.byte	0x04, 0x29
        /*0052*/ 	.short	(.L_620 - .L_619)


	//   ....[0]....
.L_619:
        /*0054*/ 	.word	0xffffffff


	//   ....[1]....
        /*0058*/ 	.word	0xffffffff


	//   ....[2]....
        /*005c*/ 	.word	0xffffffff


	//   ....[3]....
        /*0060*/ 	.word	0xffffffff


	//   ....[4]....
        /*0064*/ 	.word	0xffffffff


	//   ....[5]....
        /*0068*/ 	.word	0xffffffff


	//----- nvinfo : EIATTR_COOP_GROUP_INSTR_OFFSETS
	.align		4
.L_620:
        /*006c*/ 	.byte	0x04, 0x28
        /*006e*/ 	.short	(.L_622 - .L_621)


	//   ....[0]....
.L_621:
        /*0070*/ 	.word	0x00000060


	//   ....[1]....
        /*0074*/ 	.word	0x000001a0


	//   ....[2]....
        /*0078*/ 	.word	0x00000220


	//   ....[3]....
        /*007c*/ 	.word	0x00000400


	//   ....[4]....
        /*0080*/ 	.word	0x00000da0


	//   ....[5]....
        /*0084*/ 	.word	0x00009420


	//----- nvinfo : EIATTR_REG_RECONFIG
	.align		4
.L_622:
        /*0088*/ 	.byte	0x01, 0x54
	.zero		2


	//----- nvinfo : EIATTR_MBARRIER_INSTR_OFFSETS
	.align		4
        /*008c*/ 	.byte	0x04, 0x39
        /*008e*/ 	.short	(.L_624 - .L_623)


	//   ....[0]....
.L_623:
        /*0090*/ 	.word	0x00000290
        /*0094*/ 	.word	0x000000ff
        /*0098*/ 	.word	0x00031800
        /*009c*/ 	.short	0x0100
        /*009e*/ 	.byte	0x06
	.zero		1


	//   ....[1]....
        /*00a0*/ 	.word	0x000003b0
        /*00a4*/ 	.word	0x000000ff
        /*00a8*/ 	.word	0x00031810
        /*00ac*/ 	.short	0x0100
        /*00ae*/ 	.byte	0x08
	.zero		1


	//   ....[2]....
        /*00b0*/ 	.word	0x000003c0
        /*00b4*/ 	.word	0x000000ff
        /*00b8*/ 	.word	0x00031820
        /*00bc*/ 	.short	0x0100
        /*00be*/ 	.byte	0x08
	.zero		1


	//   ....[3]....
        /*00c0*/ 	.word	0x000003d0
        /*00c4*/ 	.word	0x000000ff
        /*00c8*/ 	.word	0x00031818
        /*00cc*/ 	.short	0x0100
        /*00ce*/ 	.byte	0x08
	.zero		1


	//   ....[4]....
        /*00d0*/ 	.word	0x000003e0
        /*00d4*/ 	.word	0x000000ff
        /*00d8*/ 	.word	0x00031828
        /*00dc*/ 	.short	0x0100
        /*00de*/ 	.byte	0x08
	.zero		1


	//   ....[5]....
        /*00e0*/ 	.word	0x00000510
        /*00e4*/ 	.word	0x000000ff
        /*00e8*/ 	.word	0x00031830
        /*00ec*/ 	.short	0x0100
        /*00ee*/ 	.byte	0x08
	.zero		1


	//   ....[6]....
        /*00f0*/ 	.word	0x00000520
        /*00f4*/ 	.word	0x000000ff
        /*00f8*/ 	.word	0x00031838
        /*00fc*/ 	.short	0x0100
        /*00fe*/ 	.byte	0x08
	.zero		1


	//   ....[7]....
        /*0100*/ 	.word	0x00000d30
        /*0104*/ 	.word	0x00000011
        /*0108*/ 	.word	0x00031800
        /*010c*/ 	.short	0x010a
        /*010e*/ 	.byte	0x3f
	.zero		1


	//   ....[8]....
        /*0110*/ 	.word	0x00000dc0
        /*0114*/ 	.word	0x00000011
        /*0118*/ 	.word	0x00031800
        /*011c*/ 	.short	0x010a
        /*011e*/ 	.byte	0x3f
	.zero		1


	//   ....[9]....
        /*0120*/ 	.word	0x00001740
        /*0124*/ 	.word	0x00000010
        /*0128*/ 	.word	0x00031810
        /*012c*/ 	.short	0x010a
        /*012e*/ 	.byte	0x3f
	.zero		1


	//   ....[10]....
        /*0130*/ 	.word	0x00001800
        /*0134*/ 	.word	0x00000010
        /*0138*/ 	.word	0x00031810
        /*013c*/ 	.short	0x010a
        /*013e*/ 	.byte	0x3f
	.zero		1


	//   ....[11]....
        /*0140*/ 	.word	0x000033d0
        /*0144*/ 	.word	0x00000011
        /*0148*/ 	.word	0x00031830
        /*014c*/ 	.short	0x010a
        /*014e*/ 	.byte	0x3f
	.zero		1


	//   ....[12]....
        /*0150*/ 	.word	0x00003490
        /*0154*/ 	.word	0x00000011
        /*0158*/ 	.word	0x00031830
        /*015c*/ 	.short	0x010a
        /*015e*/ 	.byte	0x3f
	.zero		1


	//   ....[13]....
        /*0160*/ 	.word	0x00007f20
        /*0164*/ 	.word	0x00000018
        /*0168*/ 	.word	0x00000000
        /*016c*/ 	.short	0x0101
        /*016e*/ 	.byte	0x3f
	.zero		1


	//   ....[14]....
        /*0170*/ 	.word	0x00008630
        /*0174*/ 	.word	0x00000010
        /*0178*/ 	.word	0x00000000
        /*017c*/ 	.short	0x0101
        /*017e*/ 	.byte	0x3f
	.zero		1


	//   ....[15]....
        /*0180*/ 	.word	0x00009900
        /*0184*/ 	.word	0x00000006
        /*0188*/ 	.word	0x00031820
        /*018c*/ 	.short	0x010a
        /*018e*/ 	.byte	0x3f
	.zero		1


	//   ....[16]....
        /*0190*/ 	.word	0x0000a1d0
        /*0194*/ 	.word	0x00000006
        /*0198*/ 	.word	0x00031838
        /*019c*/ 	.short	0x010a
        /*019e*/ 	.byte	0x3f
	.zero		1


	//   ....[17]....
        /*01a0*/ 	.word	0x0000a530
        /*01a4*/ 	.word	0x00000014
        /*01a8*/ 	.word	0x00031820
        /*01ac*/ 	.short	0x010a
        /*01ae*/ 	.byte	0x3f
	.zero		1


	//   ....[18]....
        /*01b0*/ 	.word	0x0000a910
        /*01b4*/ 	.word	0x00000006
        /*01b8*/ 	.word	0x00031838
        /*01bc*/ 	.short	0x010a
        /*01be*/ 	.byte	0x3f
	.zero		1


	//   ....[19]....
        /*01c0*/ 	.word	0x0000adb0
        /*01c4*/ 	.word	0x00000005
        /*01c8*/ 	.word	0x00000000
        /*01cc*/ 	.short	0x010a
        /*01ce*/ 	.byte	0x3f
	.zero		1


	//   ....[20]....
        /*01d0*/ 	.word	0x0000ae40
        /*01d4*/ 	.word	0x00000003
        /*01d8*/ 	.word	0x00000000
        /*01dc*/ 	.short	0x010a
        /*01de*/ 	.byte	0x3f
	.zero		1


	//   ....[21]....
        /*01e0*/ 	.word	0x0000ae90
        /*01e4*/ 	.word	0x00000007
        /*01e8*/ 	.word	0x00031838
        /*01ec*/ 	.short	0x010a
        /*01ee*/ 	.byte	0x3f
	.zero		1


	//   ....[22]....
        /*01f0*/ 	.word	0x0000aef0
        /*01f4*/ 	.word	0x00000011
        /*01f8*/ 	.word	0x00031800
        /*01fc*/ 	.short	0x010a
        /*01fe*/ 	.byte	0x3f
	.zero		1


	//   ....[23]....
        /*0200*/ 	.word	0x0000af40
        /*0204*/ 	.word	0x00000010
        /*0208*/ 	.word	0x00031810
        /*020c*/ 	.short	0x010a
        /*020e*/ 	.byte	0x3f
	.zero		1


	//   ....[24]....
        /*0210*/ 	.word	0x0000af90
        /*0214*/ 	.word	0x00000011
        /*0218*/ 	.word	0x00031830
        /*021c*/ 	.short	0x010a
        /*021e*/ 	.byte	0x3f
	.zero		1


	//   ....[25]....
        /*0220*/ 	.word	0x0000afe0
        /*0224*/ 	.word	0x00000006
        /*0228*/ 	.word	0x00031820
        /*022c*/ 	.short	0x010a
        /*022e*/ 	.byte	0x3f
	.zero		1


	//   ....[26]....
        /*0230*/ 	.word	0x0000b030
        /*0234*/ 	.word	0x00000006
        /*0238*/ 	.word	0x00031838
        /*023c*/ 	.short	0x010a
        /*023e*/ 	.byte	0x3f
	.zero		1


	//   ....[27]....
        /*0240*/ 	.word	0x0000b090
        /*0244*/ 	.word	0x00000014
        /*0248*/ 	.word	0x00031820
        /*024c*/ 	.short	0x010a
        /*024e*/ 	.byte	0x3f
	.zero		1


	//   ....[28]....
        /*0250*/ 	.word	0x0000b0e0
        /*0254*/ 	.word	0x00000006
        /*0258*/ 	.word	0x00031838
        /*025c*/ 	.short	0x010a
        /*025e*/ 	.byte	0x3f
	.zero		1


	//   ....[29]....
        /*0260*/ 	.word	0x0000b130
        /*0264*/ 	.word	0x00000005
        /*0268*/ 	.word	0x00000000
        /*026c*/ 	.short	0x010a
        /*026e*/ 	.byte	0x3f
	.zero		1


	//   ....[30]....
        /*0270*/ 	.word	0x0000b180
        /*0274*/ 	.word	0x00000003
        /*0278*/ 	.word	0x00000000
        /*027c*/ 	.short	0x010a
        /*027e*/ 	.byte	0x3f
	.zero		1


	//----- nvinfo : EIATTR_NUM_MBARRIERS
	.align		4
.L_624:
        /*0280*/ 	.byte	0x03, 0x38
        /*0282*/ 	.short	0x0007


	//----- nvinfo : EIATTR_EXIT_INSTR_OFFSETS
	.align		4
        /*0284*/ 	.byte	0x04, 0x1c
        /*0286*/ 	.short	(.L_626 - .L_625)


	//   ....[0]....
.L_625:
        /*0288*/ 	.word	0x0000aee0


	//----- nvinfo : EIATTR_MAX_THREADS
	.align		4
.L_626:
        /*028c*/ 	.byte	0x04, 0x05
        /*028e*/ 	.short	(.L_628 - .L_627)
.L_627:
        /*0290*/ 	.word	0x00000180
        /*0294*/ 	.word	0x00000001
        /*0298*/ 	.word	0x00000001


	//----- nvinfo : EIATTR_CRS_STACK_SIZE
	.align		4
.L_628:
        /*029c*/ 	.byte	0x04, 0x1e
        /*029e*/ 	.short	(.L_630 - .L_629)
.L_629:
        /*02a0*/ 	.word	0x00000000


	//----- nvinfo : EIATTR_CBANK_PARAM_SIZE
	.align		4
.L_630:
        /*02a4*/ 	.byte	0x03, 0x19
        /*02a6*/ 	.short	0x06f0


	//----- nvinfo : EIATTR_PARAM_CBANK
	.align		4
        /*02a8*/ 	.byte	0x04, 0x0a
        /*02aa*/ 	.short	(.L_632 - .L_631)
	.align		4
.L_631:
        /*02ac*/ 	.word	index@(.nv.constant0._ZN7cutlass13device_kernelIN5flash11enable_sm90INS1_16FlashAttnBwdSm90INS1_25CollectiveMainloopBwdSm90ILi2ELi1ELi1EN4cute5tupleIJNS5_1CILi1EEES8_S8_EEENS6_IJNS7_ILi64EEENS7_ILi80EEENS7_ILi256EEEEEENS_10bfloat16_tEfNS_4arch4Sm90ELb0ELb1ELb0ELb0ELb0ELb0ELb1ELb1ELi2ELi1ELi1ELi1ELb0EEENS1_24CollectiveEpilogueBwdGQAISD_fSG_Li256ELb0ELb0EEENS1_19SingleTileSchedulerILb0ELb0ELb0ELi80EEEEEEEEEvNT_6ParamsE)
        /*02b0*/ 	.short	0x0210
        /*02b2*/ 	.short	0x06f0


	//----- nvinfo : EIATTR_SW_WAR
	.align		4
.L_632:
        /*02b4*/ 	.byte	0x04, 0x36
        /*02b6*/ 	.short	(.L_634 - .L_633)
.L_633:
        /*02b8*/ 	.word	0x00000008
.L_634:


//--------------------- .nv.info._ZN7cutlass13device_kernelIN5flash11enable_sm90INS1_16FlashAttnBwdSm90INS1_25CollectiveMainloopBwdSm90ILi2ELi1ELi1EN4cute5tupleIJNS5_1CILi1EEES8_S8_EEENS6_IJNS7_ILi64EEENS7_ILi80EEENS7_ILi256EEEEEENS_10bfloat16_tEfNS_4arch4Sm90ELb0ELb1ELb0ELb1ELb0ELb0ELb1ELb1ELi2ELi1ELi1ELi1ELb0EEENS1_21CollectiveEpilogueBwdISD_SE_SG_Li256ELb1ELb1ELi2EEENS1_19SingleTileSchedulerILb1ELb0ELb0ELi80EEEEEEEEEvNT_6ParamsE --------------------------
	.section	.nv.info._ZN7cutlass13device_kernelIN5flash11enable_sm90INS1_16FlashAttnBwdSm90INS1_25CollectiveMainloopBwdSm90ILi2ELi1ELi1EN4cute5tupleIJNS5_1CILi1EEES8_S8_EEENS6_IJNS7_ILi64EEENS7_ILi80EEENS7_ILi256EEEEEENS_10bfloat16_tEfNS_4arch4Sm90ELb0ELb1ELb0ELb1ELb0ELb0ELb1ELb1ELi2ELi1ELi1ELi1ELb0EEENS1_21CollectiveEpilogueBwdISD_SE_SG_Li256ELb1ELb1ELi2EEENS1_19SingleTileSchedulerILb1ELb0ELb0ELi80EEEEEEEEEvNT_6ParamsE,"",@"SHT_CUDA_INFO"
	.sectionflags	@""
	.align	4


	//----- nvinfo : EIATTR_CUDA_API_VERSION
	.align		4
        /*0000*/ 	.byte	0x04, 0x37
        /*0002*/ 	.short	(.L_636 - .L_635)
.L_635:
        /*0004*/ 	.word	0x00000082


	//----- nvinfo : EIATTR_KPARAM_INFO
	.align		4
.L_636:
        /*0008*/ 	.byte	0x04, 0x17
        /*000a*/ 	.short	(.L_638 - .L_637)
.L_637:
        /*000c*/ 	.word	0x00000000
        /*0010*/ 	.short	0x0000
        /*0012*/ 	.short	0x0070
        /*0014*/ 	.byte	0x00, 0xf0, 0x01, 0x1a


	//----- nvinfo : EIATTR_SPARSE_MMA_MASK
	.align		4
.L_638:
        /*0018*/ 	.byte	0x03, 0x50
        /*001a*/ 	.short	0x0000


	//----- nvinfo : EIATTR_MAXREG_COUNT
	.align		4
        /*001c*/ 	.byte	0x03, 0x1b
        /*001e*/ 	.short	0x00a8


	//----- nvinfo : EIATTR_NUM_BARRIERS
	.align		4
        /*0020*/ 	.byte	0x02, 0x4c
        /*0022*/ 	.byte	0x0a
	.zero		1


	//----- nvinfo : EIATTR_ANNOTATIONS
	.align		4
        /*0024*/ 	.byte	0x04, 0x55
        /*0026*/ 	.short	(.L_640 - .L_639)


	//   ....[0]....
.L_639:
        /*0028*/ 	.word	0x00000001
        /*002c*/ 	.byte	0xc0, 0x02, 0x00, 0x00, 0x01, 0x00, 0x00, 0x00, 0x20, 0x12, 0x00, 0x00, 0x01, 0x00, 0x00, 0x00
        /*003c*/ 	.byte	0x20, 0xf4, 0x00, 0x00


	//----- nvinfo : EIATTR_MERCURY_ISA_VERSION
	.align		4
.L_640:
        /*0040*/ 	.byte	0x03, 0x5f
        /*0042*/ 	.short	0x0101


	//----- nvinfo : EIATTR_INT_WARP_WIDE_INSTR_OFFSETS
	.align		4
        /*0044*/ 	.byte	0x04, 0x31
        /*0046*/ 	.short	(.L_642 - .L_641)


	//   ....[0]....
.L_641:
        /*0048*/ 	.word	0x00000190


	//   ....[1]....
        /*004c*/ 	.word	0x000001c0


	//----- nvinfo : EIATTR_COOP_GROUP_MASK_REGIDS
	.align		4
.L_642:
        /*0050*/ 	.byte	0x04, 0x29
        /*0052*/ 	.short	(.L_644 - .L_643)


	//   ....[0]....
.L_643:
        /*0054*/ 	.word	0xffffffff


	//   ....[1]....
        /*0058*/ 	.word	0xffffffff


	//   ....[2]....
        /*005c*/ 	.word	0xffffffff


	//   ....[3]....
        /*0060*/ 	.word	0xffffffff


	//   ....[4]....
        /*0064*/ 	.word	0xffffffff


	//   ....[5]....
        /*0068*/ 	.word	0xffffffff


	//----- nvinfo : EIATTR_COOP_GROUP_INSTR_OFFSETS
	.align		4
.L_644:
        /*006c*/ 	.byte	0x04, 0x28
        /*006e*/ 	.short	(.L_646 - .L_645)


	//   ....[0]....
.L_645:
        /*0070*/ 	.word	0x00000060


	//   ....[1]....
        /*0074*/ 	.word	0x000001a0


	//   ....[2]....
        /*0078*/ 	.word	0x00000220


	//   ....[3]....
        /*007c*/ 	.word	0x00000400


	//   ....[4]....
        /*0080*/ 	.word	0x000011e0


	//   ....[5]....
        /*0084*/ 	.word	0x0000d300


	//----- nvinfo : EIATTR_REG_RECONFIG
	.align		4
.L_646:
        /*0088*/ 	.byte	0x01, 0x54
	.zero		2


	//----- nvinfo : EIATTR_MBARRIER_INSTR_OFFSETS
	.align		4
        /*008c*/ 	.byte	0x04, 0x39
        /*008e*/ 	.short	(.L_648 - .L_647)


	//   ....[0]....
.L_647:
        /*0090*/ 	.word	0x00000290
        /*0094*/ 	.word	0x000000ff
        /*0098*/ 	.word	0x00031600
        /*009c*/ 	.short	0x0100
        /*009e*/ 	.byte	0x06
	.zero		1


	//   ....[1]....
        /*00a0*/ 	.word	0x000003b0
        /*00a4*/ 	.word	0x000000ff
        /*00a8*/ 	.word	0x00031610
        /*00ac*/ 	.short	0x0100
        /*00ae*/ 	.byte	0x08
	.zero		1


	//   ....[2]....
        /*00b0*/ 	.word	0x000003c0
        /*00b4*/ 	.word	0x000000ff
        /*00b8*/ 	.word	0x00031620
        /*00bc*/ 	.short	0x0100
        /*00be*/ 	.byte	0x08
	.zero		1


	//   ....[3]....
        /*00c0*/ 	.word	0x000003d0
        /*00c4*/ 	.word	0x000000ff
        /*00c8*/ 	.word	0x00031618
        /*00cc*/ 	.short	0x0100
        /*00ce*/ 	.byte	0x08
	.zero		1


	//   ....[4]....
        /*00d0*/ 	.word	0x000003e0
        /*00d4*/ 	.word	0x000000ff
        /*00d8*/ 	.word	0x00031628
        /*00dc*/ 	.short	0x0100
        /*00de*/ 	.byte	0x08
	.zero		1


	//   ....[5]....
        /*00e0*/ 	.word	0x00000510
        /*00e4*/ 	.word	0x000000ff
        /*00e8*/ 	.word	0x00031630
        /*00ec*/ 	.short	0x0100
        /*00ee*/ 	.byte	0x08
	.zero		1


	//   ....[6]....
        /*00f0*/ 	.word	0x00000520
        /*00f4*/ 	.word	0x000000ff
        /*00f8*/ 	.word	0x00031638
        /*00fc*/ 	.short	0x0100
        /*00fe*/ 	.byte	0x08
	.zero		1


	//   ....[7]....
        /*0100*/ 	.word	0x00001190
        /*0104*/ 	.word	0x00000011
        /*0108*/ 	.word	0x00031600
        /*010c*/ 	.short	0x010a
        /*010e*/ 	.byte	0x3f
	.zero		1


	//   ....[8]....
        /*0110*/ 	.word	0x00001200
        /*0114*/ 	.word	0x00000011
        /*0118*/ 	.word	0x00031600
        /*011c*/ 	.short	0x010a
        /*011e*/ 	.byte	0x3f
	.zero		1


	//   ....[9]....
        /*0120*/ 	.word	0x00001be0
        /*0124*/ 	.word	0x00000010
        /*0128*/ 	.word	0x00031610
        /*012c*/ 	.short	0x010a
        /*012e*/ 	.byte	0x3f
	.zero		1


	//   ....[10]....
        /*0130*/ 	.word	0x00001ca0
        /*0134*/ 	.word	0x00000010
        /*0138*/ 	.word	0x00031610
        /*013c*/ 	.short	0x010a
        /*013e*/ 	.byte	0x3f
	.zero		1


	//   ....[11]....
        /*0140*/ 	.word	0x00003860
        /*0144*/ 	.word	0x00000011
        /*0148*/ 	.word	0x00031630
        /*014c*/ 	.short	0x010a
        /*014e*/ 	.byte	0x3f
	.zero		1


	//   ....[12]....
        /*0150*/ 	.word	0x00003920
        /*0154*/ 	.word	0x00000011
        /*0158*/ 	.word	0x00031630
        /*015c*/ 	.short	0x010a
        /*015e*/ 	.byte	0x3f
	.zero		1


	//   ....[13]....
        /*0160*/ 	.word	0x00008390
        /*0164*/ 	.word	0x00000018
        /*0168*/ 	.word	0x00000000
        /*016c*/ 	.short	0x0101
        /*016e*/ 	.byte	0x3f
	.zero		1


	//   ....[14]....
        /*0170*/ 	.word	0x00008a90
        /*0174*/ 	.word	0x00000010
        /*0178*/ 	.word	0x00000000
        /*017c*/ 	.short	0x0101
        /*017e*/ 	.byte	0x3f
	.zero		1


	//   ....[15]....
        /*0180*/ 	.word	0x0000ddb0
        /*0184*/ 	.word	0x00000006
        /*0188*/ 	.word	0x00031620
        /*018c*/ 	.short	0x010a
        /*018e*/ 	.byte	0x3f
	.zero		1


	//   ....[16]....
        /*0190*/ 	.word	0x0000e7f0
        /*0194*/ 	.word	0x00000006
        /*0198*/ 	.word	0x00031638
        /*019c*/ 	.short	0x010a
        /*019e*/ 	.byte	0x3f
	.zero		1


	//   ....[17]....
        /*01a0*/ 	.word	0x0000eb40
        /*01a4*/ 	.word	0x00000014
        /*01a8*/ 	.word	0x00031620
        /*01ac*/ 	.short	0x010a
        /*01ae*/ 	.byte	0x3f
	.zero		1


	//   ....[18]....
        /*01b0*/ 	.word	0x0000ef80
        /*01b4*/ 	.word	0x00000006
        /*01b8*/ 	.word	0x00031638
        /*01bc*/ 	.short	0x010a
        /*01be*/ 	.byte	0x3f
	.zero		1


	//   ....[19]....
        /*01c0*/ 	.word	0x0000f4f0
        /*01c4*/ 	.word	0x00000005
        /*01c8*/ 	.word	0x00000000
        /*01cc*/ 	.short	0x010a
        /*01ce*/ 	.byte	0x3f
	.zero		1


	//   ....[20]....
        /*01d0*/ 	.word	0x0000f580
        /*01d4*/ 	.word	0x00000003
        /*01d8*/ 	.word	0x00000000
        /*01dc*/ 	.short	0x010a
        /*01de*/ 	.byte	0x3f
	.zero		1


	//   ....[21]....
        /*01e0*/ 	.word	0x0000f5d0
        /*01e4*/ 	.word	0x00000002
        /*01e8*/ 	.word	0x00031638
        /*01ec*/ 	.short	0x010a
        /*01ee*/ 	.byte	0x3f
	.zero		1


	//   ....[22]....
        /*01f0*/ 	.word	0x0000f630
        /*01f4*/ 	.word	0x00000011
        /*01f8*/ 	.word	0x00031600
        /*01fc*/ 	.short	0x010a
        /*01fe*/ 	.byte	0x3f
	.zero		1


	//   ....[23]....
        /*0200*/ 	.word	0x0000f680
        /*0204*/ 	.word	0x00000010
        /*0208*/ 	.word	0x00031610
        /*020c*/ 	.short	0x010a
        /*020e*/ 	.byte	0x3f
	.zero		1


	//   ....[24]....
        /*0210*/ 	.word	0x0000f6d0
        /*0214*/ 	.word	0x00000011
        /*0218*/ 	.word	0x00031630
        /*021c*/ 	.short	0x010a
        /*021e*/ 	.byte	0x3f
	.zero		1


	//   ....[25]....
        /*0220*/ 	.word	0x0000f720
        /*0224*/ 	.word	0x00000006
        /*0228*/ 	.word	0x00031620
        /*022c*/ 	.short	0x010a
        /*022e*/ 	.byte	0x3f
	.zero		1


	//   ....[26]....
        /*0230*/ 	.word	0x0000f770
        /*0234*/ 	.word	0x00000006
        /*0238*/ 	.word	0x00031638
        /*023c*/ 	.short	0x010a
        /*023e*/ 	.byte	0x3f
	.zero		1


	//   ....[27]....
        /*0240*/ 	.word	0x0000f7d0
        /*0244*/ 	.word	0x00000014
        /*0248*/ 	.word	0x00031620
        /*024c*/ 	.short	0x010a
        /*024e*/ 	.byte	0x3f
	.zero		1


	//   ....[28]....
        /*0250*/ 	.word	0x0000f820
        /*0254*/ 	.word	0x00000006
        /*0258*/ 	.word	0x00031638
        /*025c*/ 	.short	0x010a
        /*025e*/ 	.byte	0x3f
	.zero		1


	//   ....[29]....
        /*0260*/ 	.word	0x0000f870
        /*0264*/ 	.word	0x00000005
        /*0268*/ 	.word	0x00000000
        /*026c*/ 	.short	0x010a
        /*026e*/ 	.byte	0x3f
	.zero		1


	//   ....[30]....
        /*0270*/ 	.word	0x0000f8c0
        /*0274*/ 	.word	0x00000003
        /*0278*/ 	.word	0x00000000
        /*027c*/ 	.short	0x010a
        /*027e*/ 	.byte	0x3f
	.zero		1


	//----- nvinfo : EIATTR_NUM_MBARRIERS
	.align		4
.L_648:
        /*0280*/ 	.byte	0x03, 0x38
        /*0282*/ 	.short	0x0007


	//----- nvinfo : EIATTR_EXIT_INSTR_OFFSETS
	.align		4
        /*0284*/ 	.byte	0x04, 0x1c
        /*0286*/ 	.short	(.L_650 - .L_649)


	//   ....[0]....
.L_649:
        /*0288*/ 	.word	0x0000f620


	//----- nvinfo : EIATTR_MAX_THREADS
	.align		4
.L_650:
        /*028c*/ 	.byte	0x04, 0x05
        /*028e*/ 	.short	(.L_652 - .L_651)
.L_651:
        /*0290*/ 	.word	0x00000180
        /*0294*/ 	.word	0x00000001
        /*0298*/ 	.word	0x00000001


	//----- nvinfo : EIATTR_CRS_STACK_SIZE
	.align		4
.L_652:
        /*029c*/ 	.byte	0x04, 0x1e
        /*029e*/ 	.short	(.L_654 - .L_653)
.L_653:
        /*02a0*/ 	.word	0x00000000


	//----- nvinfo : EIATTR_CBANK_PARAM_SIZE
	.align		4
.L_654:
        /*02a4*/ 	.byte	0x03, 0x19
        /*02a6*/ 	.short	0x06f0


	//----- nvinfo : EIATTR_PARAM_CBANK
	.align		4
        /*02a8*/ 	.byte	0x04, 0x0a
        /*02aa*/ 	.short	(.L_656 - .L_655)
	.align		4
.L_655:
        /*02ac*/ 	.word	index@(.nv.constant0._ZN7cutlass13device_kernelIN5flash11enable_sm90INS1_16FlashAttnBwdSm90INS1_25CollectiveMainloopBwdSm90ILi2ELi1ELi1EN4cute5tupleIJNS5_1CILi1EEES8_S8_EEENS6_IJNS7_ILi64EEENS7_ILi80EEENS7_ILi256EEEEEENS_10bfloat16_tEfNS_4arch4Sm90ELb0ELb1ELb0ELb1ELb0ELb0ELb1ELb1ELi2ELi1ELi1ELi1ELb0EEENS1_21CollectiveEpilogueBwdISD_SE_SG_Li256ELb1ELb1ELi2EEENS1_19SingleTileSchedulerILb1ELb0ELb0ELi80EEEEEEEEEvNT_6ParamsE)
        /*02b0*/ 	.short	0x0210
        /*02b2*/ 	.short	0x06f0


	//----- nvinfo : EIATTR_SW_WAR
	.align		4
.L_656:
        /*02b4*/ 	.byte	0x04, 0x36
        /*02b6*/ 	.short	(.L_658 - .L_657)
.L_657:
        /*02b8*/ 	.word	0x00000008
.L_658:


//--------------------- .nv.info._ZN7cutlass13device_kernelIN5flash11enable_sm90INS1_16FlashAttnBwdSm90INS1_25CollectiveMainloopBwdSm90ILi2ELi1ELi1EN4cute5tupleIJNS5_1CILi1EEES8_S8_EEENS6_IJNS7_ILi64EEENS7_ILi80EEENS7_ILi256EEEEEENS_10bfloat16_tEfNS_4arch4Sm90ELb0ELb1ELb0ELb1ELb0ELb0ELb1ELb1ELi2ELi1ELi1ELi1ELb0EEENS1_24CollectiveEpilogueBwdGQAISD_fSG_Li256ELb1ELb0EEENS1_19SingleTileSchedulerILb1ELb0ELb0ELi80EEEEEEEEEvNT_6ParamsE --------------------------
	.section	.nv.info._ZN7cutlass13device_kernelIN5flash11enable_sm90INS1_16FlashAttnBwdSm90INS1_25CollectiveMainloopBwdSm90ILi2ELi1ELi1EN4cute5tupleIJNS5_1CILi1EEES8_S8_EEENS6_IJNS7_ILi64EEENS7_ILi80EEENS7_ILi256EEEEEENS_10bfloat16_tEfNS_4arch4Sm90ELb0ELb1ELb0ELb1ELb0ELb0ELb1ELb1ELi2ELi1ELi1ELi1ELb0EEENS1_24CollectiveEpilogueBwdGQAISD_fSG_Li256ELb1ELb0EEENS1_19SingleTileSchedulerILb1ELb0ELb0ELi80EEEEEEEEEvNT_6ParamsE,"",@"SHT_CUDA_INFO"
	.sectionflags	@""
	.align	4


	//----- nvinfo : EIATTR_CUDA_API_VERSION
	.align		4
        /*0000*/ 	.byte	0x04, 0x37
        /*0002*/ 	.short	(.L_660 - .L_659)
.L_659:
        /*0004*/ 	.word	0x00000082


	//----- nvinfo : EIATTR_KPARAM_INFO
	.align		4
.L_660:
        /*0008*/ 	.byte	0x04, 0x17
        /*000a*/ 	.short	(.L_662 - .L_661)
.L_661:
        /*000c*/ 	.word	0x00000000
        /*0010*/ 	.short	0x0000
        /*0012*/ 	.short	0x0070
        /*0014*/ 	.byte	0x00, 0xf0, 0x01, 0x1a


	//----- nvinfo : EIATTR_SPARSE_MMA_MASK
	.align		4
.L_662:
        /*0018*/ 	.byte	0x03, 0x50
        /*001a*/ 	.short	0x0000


	//----- nvinfo : EIATTR_MAXREG_COUNT
	.align		4
        /*001c*/ 	.byte	0x03, 0x1b
        /*001e*/ 	.short	0x00a8


	//----- nvinfo : EIATTR_NUM_BARRIERS
	.align		4
        /*0020*/ 	.byte	0x02, 0x4c
        /*0022*/ 	.byte	0x0a
	.zero		1


	//----- nvinfo : EIATTR_ANNOTATIONS
	.align		4
        /*0024*/ 	.byte	0x04, 0x55
        /*0026*/ 	.short	(.L_664 - .L_663)


	//   ....[0]....
.L_663:
        /*0028*/ 	.word	0x00000001
        /*002c*/ 	.byte	0xc0, 0x02, 0x00, 0x00, 0x01, 0x00, 0x00, 0x00, 0x90, 0x07, 0x00, 0x00, 0x01, 0x00, 0x00, 0x00
        /*003c*/ 	.byte	0x60, 0x12, 0x00, 0x00, 0x01, 0x00, 0x00, 0x00, 0x70, 0x12, 0x00, 0x00, 0x01, 0x00, 0x00, 0x00
        /*004c*/ 	.byte	0x20, 0x90, 0x00, 0x00, 0x01, 0x00, 0x00, 0x00, 0xd0, 0xba, 0x00, 0x00


	//----- nvinfo : EIATTR_MERCURY_ISA_VERSION
	.align		4
.L_664:
        /*0058*/ 	.byte	0x03, 0x5f
        /*005a*/ 	.short	0x0101


	//----- nvinfo : EIATTR_INT_WARP_WIDE_INSTR_OFFSETS
	.align		4
        /*005c*/ 	.byte	0x04, 0x31
        /*005e*/ 	.short	(.L_666 - .L_665)


	//   ....[0]....
.L_665:
        /*0060*/ 	.word	0x00000190


	//   ....[1]....
        /*0064*/ 	.word	0x000001c0


	//----- nvinfo : EIATTR_COOP_GROUP_MASK_REGIDS
	.align		4
.L_666:
        /*0068*/ 	.byte	0x04, 0x29
        /*006a*/ 	.short	(.L_668 - .L_667)


	//   ....[0]....
.L_667:
        /*006c*/ 	.word	0xffffffff


	//   ....[1]....
        /*0070*/ 	.word	0xffffffff


	//   ....[2]....
        /*0074*/ 	.word	0xffffffff


	//   ....[3]....
        /*0078*/ 	.word	0xffffffff


	//   ....[4]....
        /*007c*/ 	.word	0xffffffff


	//   ....[5]....
        /*0080*/ 	.word	0xffffffff


	//----- nvinfo : EIATTR_COOP_GROUP_INSTR_OFFSETS
	.align		4
.L_668:
        /*0084*/ 	.byte	0x04, 0x28
        /*0086*/ 	.short	(.L_670 - .L_669)


	//   ....[0]....
.L_669:
        /*0088*/ 	.word	0x00000060


	//   ....[1]....
        /*008c*/ 	.word	0x000001a0


	//   ....[2]....
        /*0090*/ 	.word	0x00000220


	//   ....[3]....
        /*0094*/ 	.word	0x00000400


	//   ....[4]....
        /*0098*/ 	.word	0x00001220


	//   ....[5]....
        /*009c*/ 	.word	0x000099b0


	//----- nvinfo : EIATTR_REG_RECONFIG
	.align		4
.L_670:
        /*00a0*/ 	.byte	0x01, 0x54
	.zero		2


	//----- nvinfo : EIATTR_MBARRIER_INSTR_OFFSETS
	.align		4
        /*00a4*/ 	.byte	0x04, 0x39
        /*00a6*/ 	.short	(.L_672 - .L_671)


	//   ....[0]....
.L_671:
        /*00a8*/ 	.word	0x00000290
        /*00ac*/ 	.word	0x000000ff
        /*00b0*/ 	.word	0x00031800
        /*00b4*/ 	.short	0x0100
        /*00b6*/ 	.byte	0x06
	.zero		1


	//   ....[1]....
        /*00b8*/ 	.word	0x000003b0
        /*00bc*/ 	.word	0x000000ff
        /*00c0*/ 	.word	0x00031810
        /*00c4*/ 	.short	0x0100
        /*00c6*/ 	.byte	0x08
	.zero		1


	//   ....[2]....
        /*00c8*/ 	.word	0x000003c0
        /*00cc*/ 	.word	0x000000ff
        /*00d0*/ 	.word	0x00031820
        /*00d4*/ 	.short	0x0100
        /*00d6*/ 	.byte	0x08
	.zero		1


	//   ....[3]....
        /*00d8*/ 	.word	0x000003d0
        /*00dc*/ 	.word	0x000000ff
        /*00e0*/ 	.word	0x00031818
        /*00e4*/ 	.short	0x0100
        /*00e6*/ 	.byte	0x08
	.zero		1


	//   ....[4]....
        /*00e8*/ 	.word	0x000003e0
        /*00ec*/ 	.word	0x000000ff
        /*00f0*/ 	.word	0x00031828
        /*00f4*/ 	.short	0x0100
        /*00f6*/ 	.byte	0x08
	.zero		1


	//   ....[5]....
        /*00f8*/ 	.word	0x00000510
        /*00fc*/ 	.word	0x000000ff
        /*0100*/ 	.word	0x00031830
        /*0104*/ 	.short	0x0100
        /*0106*/ 	.byte	0x08
	.zero		1


	//   ....[6]....
        /*0108*/ 	.word	0x00000520
        /*010c*/ 	.word	0x000000ff
        /*0110*/ 	.word	0x00031838
        /*0114*/ 	.short	0x0100
        /*0116*/ 	.byte	0x08
	.zero		1


	//   ....[7]....
        /*0118*/ 	.word	0x00001200
        /*011c*/ 	.word	0x00000011
        /*0120*/ 	.word	0x00031800
        /*0124*/ 	.short	0x010a
        /*0126*/ 	.byte	0x3f
	.zero		1


	//   ....[8]....
        /*0128*/ 	.word	0x00001240
        /*012c*/ 	.word	0x00000011
        /*0130*/ 	.word	0x00031800
        /*0134*/ 	.short	0x010a
        /*0136*/ 	.byte	0x3f
	.zero		1


	//   ....[9]....
        /*0138*/ 	.word	0x00001c20
        /*013c*/ 	.word	0x00000010
        /*0140*/ 	.word	0x00031810
        /*0144*/ 	.short	0x010a
        /*0146*/ 	.byte	0x3f
	.zero		1


	//   ....[10]....
        /*0148*/ 	.word	0x00001ce0
        /*014c*/ 	.word	0x00000010
        /*0150*/ 	.word	0x00031810
        /*0154*/ 	.short	0x010a
        /*0156*/ 	.byte	0x3f
	.zero		1


	//   ....[11]....
        /*0158*/ 	.word	0x000038a0
        /*015c*/ 	.word	0x00000011
        /*0160*/ 	.word	0x00031830
        /*0164*/ 	.short	0x010a
        /*0166*/ 	.byte	0x3f
	.zero		1


	//   ....[12]....
        /*0168*/ 	.word	0x00003960
        /*016c*/ 	.word	0x00000011
        /*0170*/ 	.word	0x00031830
        /*0174*/ 	.short	0x010a
        /*0176*/ 	.byte	0x3f
	.zero		1


	//   ....[13]....
        /*0178*/ 	.word	0x000083b0
        /*017c*/ 	.word	0x00000018
        /*0180*/ 	.word	0x00000000
        /*0184*/ 	.short	0x0101
        /*0186*/ 	.byte	0x3f
	.zero		1


	//   ....[14]....
        /*0188*/ 	.word	0x00008ab0
        /*018c*/ 	.word	0x00000010
        /*0190*/ 	.word	0x00000000
        /*0194*/ 	.short	0x0101
        /*0196*/ 	.byte	0x3f
	.zero		1


	//   ....[15]....
        /*0198*/ 	.word	0x0000a460
        /*019c*/ 	.word	0x00000006
        /*01a0*/ 	.word	0x00031820
        /*01a4*/ 	.short	0x010a
        /*01a6*/ 	.byte	0x3f
	.zero		1


	//   ....[16]....
        /*01a8*/ 	.word	0x0000aea0
        /*01ac*/ 	.word	0x00000006
        /*01b0*/ 	.word	0x00031838
        /*01b4*/ 	.short	0x010a
        /*01b6*/ 	.byte	0x3f
	.zero		1


	//   ....[17]....
        /*01b8*/ 	.word	0x0000b1f0
        /*01bc*/ 	.word	0x00000014
        /*01c0*/ 	.word	0x00031820
        /*01c4*/ 	.short	0x010a
        /*01c6*/ 	.byte	0x3f
	.zero		1


	//   ....[18]....
        /*01c8*/ 	.word	0x0000b630
        /*01cc*/ 	.word	0x00000006
        /*01d0*/ 	.word	0x00031838
        /*01d4*/ 	.short	0x010a
        /*01d6*/ 	.byte	0x3f
	.zero		1


	//   ....[19]....
        /*01d8*/ 	.word	0x0000bba0
        /*01dc*/ 	.word	0x00000005
        /*01e0*/ 	.word	0x00000000
        /*01e4*/ 	.short	0x010a
        /*01e6*/ 	.byte	0x3f
	.zero		1


	//   ....[20]....
        /*01e8*/ 	.word	0x0000bc30
        /*01ec*/ 	.word	0x00000003
        /*01f0*/ 	.word	0x00000000
        /*01f4*/ 	.short	0x010a
        /*01f6*/ 	.byte	0x3f
	.zero		1


	//   ....[21]....
        /*01f8*/ 	.word	0x0000bc80
        /*01fc*/ 	.word	0x00000002
        /*0200*/ 	.word	0x00031838
        /*0204*/ 	.short	0x010a
        /*0206*/ 	.byte	0x3f
	.zero		1


	//   ....[22]....
        /*0208*/ 	.word	0x0000bce0
        /*020c*/ 	.word	0x00000011
        /*0210*/ 	.word	0x00031800
        /*0214*/ 	.short	0x010a
        /*0216*/ 	.byte	0x3f
	.zero		1


	//   ....[23]....
        /*0218*/ 	.word	0x0000bd30
        /*021c*/ 	.word	0x00000010
        /*0220*/ 	.word	0x00031810
        /*0224*/ 	.short	0x010a
        /*0226*/ 	.byte	0x3f
	.zero		1


	//   ....[24]....
        /*0228*/ 	.word	0x0000bd80
        /*022c*/ 	.word	0x00000011
        /*0230*/ 	.word	0x00031830
        /*0234*/ 	.short	0x010a
        /*0236*/ 	.byte	0x3f
	.zero		1


	//   ....[25]....
        /*0238*/ 	.word	0x0000bdd0
        /*023c*/ 	.word	0x00000006
        /*0240*/ 	.word	0x00031820
        /*0244*/ 	.short	0x010a
        /*0246*/ 	.byte	0x3f
	.zero		1


	//   ....[26]....
        /*0248*/ 	.word	0x0000be20
        /*024c*/ 	.word	0x00000006
        /*0250*/ 	.word	0x00031838
        /*0254*/ 	.short	0x010a
        /*0256*/ 	.byte	0x3f
	.zero		1


	//   ....[27]....
        /*0258*/ 	.word	0x0000be80
        /*025c*/ 	.word	0x00000014
        /*0260*/ 	.word	0x00031820
        /*0264*/ 	.short	0x010a
        /*0266*/ 	.byte	0x3f
	.zero		1


	//   ....[28]....
        /*0268*/ 	.word	0x0000bed0
        /*026c*/ 	.word	0x00000006
        /*0270*/ 	.word	0x00031838
        /*0274*/ 	.short	0x010a
        /*0276*/ 	.byte	0x3f
	.zero		1


	//   ....[29]....
        /*0278*/ 	.word	0x0000bf20
        /*027c*/ 	.word	0x00000005
        /*0280*/ 	.word	0x00000000
        /*0284*/ 	.short	0x010a
        /*0286*/ 	.byte	0x3f
	.zero		1


	//   ....[30]....
        /*0288*/ 	.word	0x0000bf70
        /*028c*/ 	.word	0x00000003
        /*0290*/ 	.word	0x00000000
        /*0294*/ 	.short	0x010a
        /*0296*/ 	.byte	0x3f
	.zero		1


	//----- nvinfo : EIATTR_NUM_MBARRIERS
	.align		4
.L_672:
        /*0298*/ 	.byte	0x03, 0x38
        /*029a*/ 	.short	0x0007


	//----- nvinfo : EIATTR_EXIT_INSTR_OFFSETS
	.align		4
        /*029c*/ 	.byte	0x04, 0x1c
        /*029e*/ 	.short	(.L_674 - .L_673)


	//   ....[0]....
.L_673:
        /*02a0*/ 	.word	0x0000bcd0


	//----- nvinfo : EIATTR_MAX_THREADS
	.align		4
.L_674:
        /*02a4*/ 	.byte	0x04, 0x05
        /*02a6*/ 	.short	(.L_676 - .L_675)
.L_675:
        /*02a8*/ 	.word	0x00000180
        /*02ac*/ 	.word	0x00000001
        /*02b0*/ 	.word	0x00000001


	//----- nvinfo : EIATTR_CRS_STACK_SIZE
	.align		4
.L_676:
        /*02b4*/ 	.byte	0x04, 0x1e
        /*02b6*/ 	.short	(.L_678 - .L_677)
.L_677:
        /*02b8*/ 	.word	0x00000000


	//----- nvinfo : EIATTR_CBANK_PARAM_SIZE
	.align		4
.L_678:
        /*02bc*/ 	.byte	0x03, 0x19
        /*02be*/ 	.short	0x06f0


	//----- nvinfo : EIATTR_PARAM_CBANK
	.align		4
        /*02c0*/ 	.byte	0x04, 0x0a
        /*02c2*/ 	.short	(.L_680 - .L_679)
	.align		4
.L_679:
        /*02c4*/ 	.word	index@(.nv.constant0._ZN7cutlass13device_kernelIN5flash11enable_sm90INS1_16FlashAttnBwdSm90INS1_25CollectiveMainloopBwdSm90ILi2ELi1ELi1EN4cute5tupleIJNS5_1CILi1EEES8_S8_EEENS6_IJNS7_ILi64EEENS7_ILi80EEENS7_ILi256EEEEEENS_10bfloat16_tEfNS_4arch4Sm90ELb0ELb1ELb0ELb1ELb0ELb0ELb1ELb1ELi2ELi1ELi1ELi1ELb0EEENS1_24CollectiveEpilogueBwdGQAISD_fSG_Li256ELb1ELb0EEENS1_19SingleTileSchedulerILb1ELb0ELb0ELi80EEEEEEEEEvNT_6ParamsE)
        /*02c8*/ 	.short	0x0210
        /*02ca*/ 	.short	0x06f0


	//----- nvinfo : EIATTR_SW_WAR
	.align		4
.L_680:
        /*02cc*/ 	.byte	0x04, 0x36
        /*02ce*/ 	.short	(.L_682 - .L_681)
.L_681:
        /*02d0*/ 	.word	0x00000008
.L_682:


//--------------------- .nv.info._ZN7cutlass13device_kernelIN5flash11enable_sm90INS1_16FlashAttnBwdSm90INS1_25CollectiveMainloopBwdSm90ILi2ELi1ELi1EN4cute5tupleIJNS5_1CILi1EEES8_S8_EEENS6_IJNS7_ILi64EEENS7_ILi80EEENS7_ILi256EEEEEENS_10bfloat16_tEfNS_4arch4Sm90ELb1ELb0ELb0ELb0ELb0ELb0ELb1ELb1ELi2ELi1ELi1ELi1ELb0EEENS1_21CollectiveEpilogueBwdISD_SE_SG_Li256ELb0ELb1ELi2EEENS1_25SingleTileBwdLPTSchedulerILb0ELi80ELb0EEEEEEEEEvNT_6ParamsE --------------------------
	.section	.nv.info._ZN7cutlass13device_kernelIN5flash11enable_sm90INS1_16FlashAttnBwdSm90INS1_25CollectiveMainloopBwdSm90ILi2ELi1ELi1EN4cute5tupleIJNS5_1CILi1EEES8_S8_EEENS6_IJNS7_ILi64EEENS7_ILi80EEENS7_ILi256EEEEEENS_10bfloat16_tEfNS_4arch4Sm90ELb1ELb0ELb0ELb0ELb0ELb0ELb1ELb1ELi2ELi1ELi1ELi1ELb0EEENS1_21CollectiveEpilogueBwdISD_SE_SG_Li256ELb0ELb1ELi2EEENS1_25SingleTileBwdLPTSchedulerILb0ELi80ELb0EEEEEEEEEvNT_6ParamsE,"",@"SHT_CUDA_INFO"
	.sectionflags	@""
	.align	4


	//----- nvinfo : EIATTR_CUDA_API_VERSION
	.align		4
        /*0000*/ 	.byte	0x04, 0x37
        /*0002*/ 	.short	(.L_684 - .L_683)
.L_683:
        /*0004*/ 	.word	0x00000082


	//----- nvinfo : EIATTR_KPARAM_INFO
	.align		4
.L_684:
        /*0008*/ 	.byte	0x04, 0x17
        /*000a*/ 	.short	(.L_686 - .L_685)
.L_685:
        /*000c*/ 	.word	0x00000000
        /*0010*/ 	.short	0x0000
        /*0012*/ 	.short	0x0070
        /*0014*/ 	.byte	0x00, 0xf0, 0x01, 0x24


	//----- nvinfo : EIATTR_SPARSE_MMA_MASK
	.align		4
.L_686:
        /*0018*/ 	.byte	0x03, 0x50
        /*001a*/ 	.short	0x0000


	//----- nvinfo : EIATTR_MAXREG_COUNT
	.align		4
        /*001c*/ 	.byte	0x03, 0x1b
        /*001e*/ 	.short	0x00a8


	//----- nvinfo : EIATTR_NUM_BARRIERS
	.align		4
        /*0020*/ 	.byte	0x02, 0x4c
        /*0022*/ 	.byte	0x0a
	.zero		1


	//----- nvinfo : EIATTR_EXTERNS
	.align		4
        /*0024*/ 	.byte	0x04, 0x0f
        /*0026*/ 	.short	(.L_688 - .L_687)


	//   ....[0]....
	.align		4
.L_687:
        /*0028*/ 	.word	index@(__assertfail)


	//----- nvinfo : EIATTR_ANNOTATIONS
	.align		4
.L_688:
        /*002c*/ 	.byte	0x04, 0x55
        /*002e*/ 	.short	(.L_690 - .L_689)


	//   ....[0]....
.L_689:
        /*0030*/ 	.word	0x00000001
        /*0034*/ 	.byte	0x80, 0x13, 0x00, 0x00, 0x01, 0x00, 0x00, 0x00, 0xc0, 0x13, 0x00, 0x00, 0x01, 0x00, 0x00, 0x00
        /*0044*/ 	.byte	0x10, 0x3f, 0x00, 0x00, 0x01, 0x00, 0x00, 0x00, 0xc0, 0x3f, 0x00, 0x00, 0x01, 0x00, 0x00, 0x00
        /*0054*/ 	.byte	0x60, 0x46, 0x00, 0x00, 0x01, 0x00, 0x00, 0x00, 0xc0, 0xe0, 0x00, 0x00, 0x01, 0x00, 0x00, 0x00
        /*0064*/ 	.byte	0x40, 0xe1, 0x00, 0x00


	//----- nvinfo : EIATTR_MERCURY_ISA_VERSION
	.align		4
.L_690:
        /*0068*/ 	.byte	0x03, 0x5f
        /*006a*/ 	.short	0x0101


	//----- nvinfo : EIATTR_INT_WARP_WIDE_INSTR_OFFSETS
	.align		4
        /*006c*/ 	.byte	0x04, 0x31
        /*006e*/ 	.short	(.L_692 - .L_691)


	//   ....[0]....
.L_691:
        /*0070*/ 	.word	0x000001e0


	//   ....[1]....
        /*0074*/ 	.word	0x00000290


	//----- nvinfo : EIATTR_COOP_GROUP_MASK_REGIDS
	.align		4
.L_692:
        /*0078*/ 	.byte	0x04, 0x29
        /*007a*/ 	.short	(.L_694 - .L_693)


	//   ....[0]....
.L_693:
        /*007c*/ 	.word	0xffffffff


	//   ....[1]....
        /*0080*/ 	.word	0xffffffff


	//   ....[2]....
        /*0084*/ 	.word	0xffffffff


	//   ....[3]....
        /*0088*/ 	.word	0xffffffff


	//   ....[4]....
        /*008c*/ 	.word	0xffffffff


	//   ....[5]....
        /*0090*/ 	.word	0xffffffff


	//   ....[6]....
        /*0094*/ 	.word	0xffffffff


	//----- nvinfo : EIATTR_COOP_GROUP_INSTR_OFFSETS
	.align		4
.L_694:
        /*0098*/ 	.byte	0x04, 0x28
        /*009a*/ 	.short	(.L_696 - .L_695)


	//   ....[0]....
.L_695:
        /*009c*/ 	.word	0x00000060


	//   ....[1]....
        /*00a0*/ 	.word	0x000001f0


	//   ....[2]....
        /*00a4*/ 	.word	0x000002a0


	//   ....[3]....
        /*00a8*/ 	.word	0x00000400


	//   ....[4]....
        /*00ac*/ 	.word	0x00000f80


	//   ....[5]....
        /*00b0*/ 	.word	0x0000aee0


	//   ....[6]....
        /*00b4*/ 	.word	0x0000d120


	//----- nvinfo : EIATTR_REG_RECONFIG
	.align		4
.L_696:
        /*00b8*/ 	.byte	0x01, 0x54
	.zero		2


	//----- nvinfo : EIATTR_SYSCALL_OFFSETS
	.align		4
        /*00bc*/ 	.byte	0x04, 0x46
        /*00be*/ 	.short	(.L_698 - .L_697)


	//   ....[0]....
.L_697:
        /*00c0*/ 	.word	0x0000a900


	//   ....[1]....
        /*00c4*/ 	.word	0x0000aa40


	//   ....[2]....
        /*00c8*/ 	.word	0x0000ab60


	//   ....[3]....
        /*00cc*/ 	.word	0x0000ac80


	//----- nvinfo : EIATTR_MBARRIER_INSTR_OFFSETS
	.align		4
.L_698:
        /*00d0*/ 	.byte	0x04, 0x39
        /*00d2*/ 	.short	(.L_700 - .L_699)


	//   ....[0]....
.L_699:
        /*00d4*/ 	.word	0x000002c0
        /*00d8*/ 	.word	0x000000ff
        /*00dc*/ 	.word	0x00031800
        /*00e0*/ 	.short	0x0100
        /*00e2*/ 	.byte	0x06
	.zero		1


	//   ....[1]....
        /*00e4*/ 	.word	0x000003b0
        /*00e8*/ 	.word	0x000000ff
        /*00ec*/ 	.word	0x00031810
        /*00f0*/ 	.short	0x0100
        /*00f2*/ 	.byte	0x08
	.zero		1


	//   ....[2]....
        /*00f4*/ 	.word	0x000003c0
        /*00f8*/ 	.word	0x000000ff
        /*00fc*/ 	.word	0x00031820
        /*0100*/ 	.short	0x0100
        /*0102*/ 	.byte	0x08
	.zero		1


	//   ....[3]....
        /*0104*/ 	.word	0x000003d0
        /*0108*/ 	.word	0x000000ff
        /*010c*/ 	.word	0x00031818
        /*0110*/ 	.short	0x0100
        /*0112*/ 	.byte	0x08
	.zero		1


	//   ....[4]....
        /*0114*/ 	.word	0x000003e0
        /*0118*/ 	.word	0x000000ff
        /*011c*/ 	.word	0x00031828
        /*0120*/ 	.short	0x0100
        /*0122*/ 	.byte	0x08
	.zero		1


	//   ....[5]....
        /*0124*/ 	.word	0x00000510
        /*0128*/ 	.word	0x000000ff
        /*012c*/ 	.word	0x00031830
        /*0130*/ 	.short	0x0100
        /*0132*/ 	.byte	0x08
	.zero		1


	//   ....[6]....
        /*0134*/ 	.word	0x00000520
        /*0138*/ 	.word	0x000000ff
        /*013c*/ 	.word	0x00031838
        /*0140*/ 	.short	0x0100
        /*0142*/ 	.byte	0x08
	.zero		1


	//   ....[7]....
        /*0144*/ 	.word	0x00000f00
        /*0148*/ 	.word	0x00000011
        /*014c*/ 	.word	0x00031800
        /*0150*/ 	.short	0x010a
        /*0152*/ 	.byte	0x3f
	.zero		1


	//   ....[8]....
        /*0154*/ 	.word	0x00001000
        /*0158*/ 	.word	0x00000011
        /*015c*/ 	.word	0x00031800
        /*0160*/ 	.short	0x010a
        /*0162*/ 	.byte	0x3f
	.zero		1


	//   ....[9]....
        /*0164*/ 	.word	0x000018a0
        /*0168*/ 	.word	0x00000010
        /*016c*/ 	.word	0x00031810
        /*0170*/ 	.short	0x010a
        /*0172*/ 	.byte	0x3f
	.zero		1


	//   ....[10]....
        /*0174*/ 	.word	0x00001970
        /*0178*/ 	.word	0x00000010
        /*017c*/ 	.word	0x00031810
        /*0180*/ 	.short	0x010a
        /*0182*/ 	.byte	0x3f
	.zero		1


	//   ....[11]....
        /*0184*/ 	.word	0x00003ee0
        /*0188*/ 	.word	0x00000011
        /*018c*/ 	.word	0x00031830
        /*0190*/ 	.short	0x010a
        /*0192*/ 	.byte	0x3f
	.zero		1


	//   ....[12]....
        /*0194*/ 	.word	0x00003f90
        /*0198*/ 	.word	0x00000011
        /*019c*/ 	.word	0x00031830
        /*01a0*/ 	.short	0x010a
        /*01a2*/ 	.byte	0x3f
	.zero		1


	//   ....[13]....
        /*01a4*/ 	.word	0x00009870
        /*01a8*/ 	.word	0x00000018
        /*01ac*/ 	.word	0x00000000
        /*01b0*/ 	.short	0x0101
        /*01b2*/ 	.byte	0x3f
	.zero		1


	//   ....[14]....
        /*01b4*/ 	.word	0x0000a240
        /*01b8*/ 	.word	0x00000010
        /*01bc*/ 	.word	0x00000000
        /*01c0*/ 	.short	0x0101
        /*01c2*/ 	.byte	0x3f
	.zero		1


	//   ....[15]....
        /*01c4*/ 	.word	0x0000d7a0
        /*01c8*/ 	.word	0x00000007
        /*01cc*/ 	.word	0x00031820
        /*01d0*/ 	.short	0x010a
        /*01d2*/ 	.byte	0x3f
	.zero		1


	//   ....[16]....
        /*01d4*/ 	.word	0x0000e040
        /*01d8*/ 	.word	0x00000007
        /*01dc*/ 	.word	0x00031838
        /*01e0*/ 	.short	0x010a
        /*01e2*/ 	.byte	0x3f
	.zero		1


	//   ....[17]....
        /*01e4*/ 	.word	0x0000e3d0
        /*01e8*/ 	.word	0x00000013
        /*01ec*/ 	.word	0x00031820
        /*01f0*/ 	.short	0x010a
        /*01f2*/ 	.byte	0x3f
	.zero		1


	//   ....[18]....
        /*01f4*/ 	.word	0x0000e7b0
        /*01f8*/ 	.word	0x00000007
        /*01fc*/ 	.word	0x00031838
        /*0200*/ 	.short	0x010a
        /*0202*/ 	.byte	0x3f
	.zero		1


	//   ....[19]....
        /*0204*/ 	.word	0x0000ec70
        /*0208*/ 	.word	0x00000003
        /*020c*/ 	.word	0x00000000
        /*0210*/ 	.short	0x010a
        /*0212*/ 	.byte	0x3f
	.zero		1


	//   ....[20]....
        /*0214*/ 	.word	0x0000ed00
        /*0218*/ 	.word	0x00000011
        /*021c*/ 	.word	0x00000000
        /*0220*/ 	.short	0x010a
        /*0222*/ 	.byte	0x3f
	.zero		1


	//   ....[21]....
        /*0224*/ 	.word	0x0000ed50
        /*0228*/ 	.word	0x00000005
        /*022c*/ 	.word	0x00031838
        /*0230*/ 	.short	0x010a
        /*0232*/ 	.byte	0x3f
	.zero		1


	//   ....[22]....
        /*0234*/ 	.word	0x0000edb0
        /*0238*/ 	.word	0x00000011
        /*023c*/ 	.word	0x00031800
        /*0240*/ 	.short	0x010a
        /*0242*/ 	.byte	0x3f
	.zero		1


	//   ....[23]....
        /*0244*/ 	.word	0x0000ee00
        /*0248*/ 	.word	0x00000010
        /*024c*/ 	.word	0x00031810
        /*0250*/ 	.short	0x010a
        /*0252*/ 	.byte	0x3f
	.zero		1


	//   ....[24]....
        /*0254*/ 	.word	0x0000ee50
        /*0258*/ 	.word	0x00000011
        /*025c*/ 	.word	0x00031830
        /*0260*/ 	.short	0x010a
        /*0262*/ 	.byte	0x3f
	.zero		1


	//   ....[25]....
        /*0264*/ 	.word	0x0000eea0
        /*0268*/ 	.word	0x00000007
        /*026c*/ 	.word	0x00031820
        /*0270*/ 	.short	0x010a
        /*0272*/ 	.byte	0x3f
	.zero		1


	//   ....[26]....
        /*0274*/ 	.word	0x0000eef0
        /*0278*/ 	.word	0x00000007
        /*027c*/ 	.word	0x00031838
        /*0280*/ 	.short	0x010a
        /*0282*/ 	.byte	0x3f
	.zero		1


	//   ....[27]....
        /*0284*/ 	.word	0x0000ef50
        /*0288*/ 	.word	0x00000013
        /*028c*/ 	.word	0x00031820
        /*0290*/ 	.short	0x010a
        /*0292*/ 	.byte	0x3f
	.zero		1


	//   ....[28]....
        /*0294*/ 	.word	0x0000efa0
        /*0298*/ 	.word	0x00000007
        /*029c*/ 	.word	0x00031838
        /*02a0*/ 	.short	0x010a
        /*02a2*/ 	.byte	0x3f
	.zero		1


	//   ....[29]....
        /*02a4*/ 	.word	0x0000f070
        /*02a8*/ 	.word	0x00000003
        /*02ac*/ 	.word	0x00000000
        /*02b0*/ 	.short	0x010a
        /*02b2*/ 	.byte	0x3f
	.zero		1


	//   ....[30]....
        /*02b4*/ 	.word	0x0000f0c0
        /*02b8*/ 	.word	0x00000011
        /*02bc*/ 	.word	0x00000000
        /*02c0*/ 	.short	0x010a
        /*02c2*/ 	.byte	0x3f
	.zero		1


	//----- nvinfo : EIATTR_NUM_MBARRIERS
	.align		4
.L_700:
        /*02c4*/ 	.byte	0x03, 0x38
        /*02c6*/ 	.short	0x0007


	//----- nvinfo : EIATTR_EXIT_INSTR_OFFSETS
	.align		4
        /*02c8*/ 	.byte	0x04, 0x1c
        /*02ca*/ 	.short	(.L_702 - .L_701)


	//   ....[0]....
.L_701:
        /*02cc*/ 	.word	0x00000880


	//   ....[1]....
        /*02d0*/ 	.word	0x0000b7d0


	//   ....[2]....
        /*02d4*/ 	.word	0x0000d0d0


	//   ....[3]....
        /*02d8*/ 	.word	0x0000eda0


	//----- nvinfo : EIATTR_MAX_THREADS
	.align		4
.L_702:
        /*02dc*/ 	.byte	0x04, 0x05
        /*02de*/ 	.short	(.L_704 - .L_703)
.L_703:
        /*02e0*/ 	.word	0x00000180
        /*02e4*/ 	.word	0x00000001
        /*02e8*/ 	.word	0x00000001


	//----- nvinfo : EIATTR_CRS_STACK_SIZE
	.align		4
.L_704:
        /*02ec*/ 	.byte	0x04, 0x1e
        /*02ee*/ 	.short	(.L_706 - .L_705)
.L_705:
        /*02f0*/ 	.word	0x00000000


	//----- nvinfo : EIATTR_CBANK_PARAM_SIZE
	.align		4
.L_706:
        /*02f4*/ 	.byte	0x03, 0x19
        /*02f6*/ 	.short	0x0970


	//----- nvinfo : EIATTR_PARAM_CBANK
	.align		4
        /*02f8*/ 	.byte	0x04, 0x0a
        /*02fa*/ 	.short	(.L_708 - .L_707)
	.align		4
.L_707:
        /*02fc*/ 	.word	index@(.nv.constant0._ZN7cutlass13device_kernelIN5flash11enable_sm90INS1_16FlashAttnBwdSm90INS1_25CollectiveMainloopBwdSm90ILi2ELi1ELi1EN4cute5tupleIJNS5_1CILi1EEES8_S8_EEENS6_IJNS7_ILi64EEENS7_ILi80EEENS7_ILi256EEEEEENS_10bfloat16_tEfNS_4arch4Sm90ELb1ELb0ELb0ELb0ELb0ELb0ELb1ELb1ELi2ELi1ELi1ELi1ELb0EEENS1_21CollectiveEpilogueBwdISD_SE_SG_Li256ELb0ELb1ELi2EEENS1_25SingleTileBwdLPTSchedulerILb0ELi80ELb0EEEEEEEEEvNT_6ParamsE)
        /*0300*/ 	.short	0x0210
        /*0302*/ 	.short	0x0970


	//----- nvinfo : EIATTR_SW_WAR
	.align		4
.L_708:
        /*0304*/ 	.byte	0x04, 0x36
        /*0306*/ 	.short	(.L_710 - .L_709)
.L_709:
        /*0308*/ 	.word	0x00000008
.L_710:


//--------------------- .nv.info._ZN7cutlass13device_kernelIN5flash11enable_sm90INS1_16FlashAttnBwdSm90INS1_25CollectiveMainloopBwdSm90ILi2ELi1ELi1EN4cute5tupleIJNS5_1CILi1EEES8_S8_EEENS6_IJNS7_ILi64EEENS7_ILi80EEENS7_ILi256EEEEEENS_10bfloat16_tEfNS_4arch4Sm90ELb1ELb0ELb0ELb0ELb0ELb0ELb1ELb1ELi2ELi1ELi1ELi1ELb0EEENS1_24CollectiveEpilogueBwdGQAISD_fSG_Li256ELb0ELb0EEENS1_25SingleTileBwdLPTSchedulerILb0ELi80ELb0EEEEEEEEEvNT_6ParamsE --------------------------
	.section	.nv.info._ZN7cutlass13device_kernelIN5flash11enable_sm90INS1_16FlashAttnBwdSm90INS1_25CollectiveMainloopBwdSm90ILi2ELi1ELi1EN4cute5tupleIJNS5_1CILi1EEES8_S8_EEENS6_IJNS7_ILi64EEENS7_ILi80EEENS7_ILi256EEEEEENS_10bfloat16_tEfNS_4arch4Sm90ELb1ELb0ELb0ELb0ELb0ELb0ELb1ELb1ELi2ELi1ELi1ELi1ELb0EEENS1_24CollectiveEpilogueBwdGQAISD_fSG_Li256ELb0ELb0EEENS1_25SingleTileBwdLPTSchedulerILb0ELi80ELb0EEEEEEEEEvNT_6ParamsE,"",@"SHT_CUDA_INFO"
	.sectionflags	@""
	.align	4


	//----- nvinfo : EIATTR_CUDA_API_VERSION
	.align		4
        /*0000*/ 	.byte	0x04, 0x37
        /*0002*/ 	.short	(.L_712 - .L_711)
.L_711:
        /*0004*/ 	.word	0x00000082


	//----- nvinfo : EIATTR_KPARAM_INFO
	.align		4
.L_712:
        /*0008*/ 	.byte	0x04, 0x17
        /*000a*/ 	.short	(.L_714 - .L_713)
.L_713:
        /*000c*/ 	.word	0x00000000
        /*0010*/ 	.short	0x0000
        /*0012*/ 	.short	0x0070
        /*0014*/ 	.byte	0x00, 0xf0, 0x01, 0x1c


	//----- nvinfo : EIATTR_SPARSE_MMA_MASK
	.align		4
.L_714:
        /*0018*/ 	.byte	0x03, 0x50
        /*001a*/ 	.short	0x0000


	//----- nvinfo : EIATTR_MAXREG_COUNT
	.align		4
        /*001c*/ 	.byte	0x03, 0x1b
        /*001e*/ 	.short	0x00a8


	//----- nvinfo : EIATTR_NUM_BARRIERS
	.align		4
        /*0020*/ 	.byte	0x02, 0x4c
        /*0022*/ 	.byte	0x0a
	.zero		1


	//----- nvinfo : EIATTR_ANNOTATIONS
	.align		4
        /*0024*/ 	.byte	0x04, 0x55
        /*0026*/ 	.short	(.L_716 - .L_715)


	//   ....[0]....
.L_715:
        /*0028*/ 	.word	0x00000001
        /*002c*/ 	.byte	0xf0, 0x06, 0x00, 0x00, 0x01, 0x00, 0x00, 0x00, 0x90, 0x07, 0x00, 0x00, 0x01, 0x00, 0x00, 0x00
        /*003c*/ 	.byte	0x80, 0x08, 0x00, 0x00, 0x01, 0x00, 0x00, 0x00, 0xa0, 0x08, 0x00, 0x00, 0x01, 0x00, 0x00, 0x00
        /*004c*/ 	.byte	0x60, 0x10, 0x00, 0x00, 0x01, 0x00, 0x00, 0x00, 0x90, 0x10, 0x00, 0x00, 0x01, 0x00, 0x00, 0x00
        /*005c*/ 	.byte	0xd0, 0x86, 0x00, 0x00, 0x01, 0x00, 0x00, 0x00, 0x20, 0x87, 0x00, 0x00, 0x01, 0x00, 0x00, 0x00
        /*006c*/ 	.byte	0x00, 0x9f, 0x00, 0x00, 0x01, 0x00, 0x00, 0x00, 0x80, 0x9f, 0x00, 0x00


	//----- nvinfo : EIATTR_MERCURY_ISA_VERSION
	.align		4
.L_716:
        /*0078*/ 	.byte	0x03, 0x5f
        /*007a*/ 	.short	0x0101


	//----- nvinfo : EIATTR_INT_WARP_WIDE_INSTR_OFFSETS
	.align		4
        /*007c*/ 	.byte	0x04, 0x31
        /*007e*/ 	.short	(.L_718 - .L_717)


	//   ....[0]....
.L_717:
        /*0080*/ 	.word	0x00000180


	//   ....[1]....
        /*0084*/ 	.word	0x00000230


	//----- nvinfo : EIATTR_COOP_GROUP_MASK_REGIDS
	.align		4
.L_718:
        /*0088*/ 	.byte	0x04, 0x29
        /*008a*/ 	.short	(.L_720 - .L_719)


	//   ....[0]....
.L_719:
        /*008c*/ 	.word	0xffffffff


	//   ....[1]....
        /*0090*/ 	.word	0xffffffff


	//   ....[2]....
        /*0094*/ 	.word	0xffffffff


	//   ....[3]....
        /*0098*/ 	.word	0xffffffff


	//   ....[4]....
        /*009c*/ 	.word	0xffffffff


	//   ....[5]....
        /*00a0*/ 	.word	0xffffffff


	//----- nvinfo : EIATTR_COOP_GROUP_INSTR_OFFSETS
	.align		4
.L_720:
        /*00a4*/ 	.byte	0x04, 0x28
        /*00a6*/ 	.short	(.L_722 - .L_721)


	//   ....[0]....
.L_721:
        /*00a8*/ 	.word	0x00000060


	//   ....[1]....
        /*00ac*/ 	.word	0x00000190


	//   ....[2]....
        /*00b0*/ 	.word	0x00000240


	//   ....[3]....
        /*00b4*/ 	.word	0x000003a0


	//   ....[4]....
        /*00b8*/ 	.word	0x00000fc0


	//   ....[5]....
        /*00bc*/ 	.word	0x00008f70


	//----- nvinfo : EIATTR_REG_RECONFIG
	.align		4
.L_722:
        /*00c0*/ 	.byte	0x01, 0x54
	.zero		2


	//----- nvinfo : EIATTR_MBARRIER_INSTR_OFFSETS
	.align		4
        /*00c4*/ 	.byte	0x04, 0x39
        /*00c6*/ 	.short	(.L_724 - .L_723)


	//   ....[0]....
.L_723:
        /*00c8*/ 	.word	0x00000260
        /*00cc*/ 	.word	0x000000ff
        /*00d0*/ 	.word	0x00031800
        /*00d4*/ 	.short	0x0100
        /*00d6*/ 	.byte	0x06
	.zero		1


	//   ....[1]....
        /*00d8*/ 	.word	0x00000350
        /*00dc*/ 	.word	0x000000ff
        /*00e0*/ 	.word	0x00031810
        /*00e4*/ 	.short	0x0100
        /*00e6*/ 	.byte	0x08
	.zero		1


	//   ....[2]....
        /*00e8*/ 	.word	0x00000360
        /*00ec*/ 	.word	0x000000ff
        /*00f0*/ 	.word	0x00031820
        /*00f4*/ 	.short	0x0100
        /*00f6*/ 	.byte	0x08
	.zero		1


	//   ....[3]....
        /*00f8*/ 	.word	0x00000370
        /*00fc*/ 	.word	0x000000ff
        /*0100*/ 	.word	0x00031818
        /*0104*/ 	.short	0x0100
        /*0106*/ 	.byte	0x08
	.zero		1


	//   ....[4]....
        /*0108*/ 	.word	0x00000380
        /*010c*/ 	.word	0x000000ff
        /*0110*/ 	.word	0x00031828
        /*0114*/ 	.short	0x0100
        /*0116*/ 	.byte	0x08
	.zero		1


	//   ....[5]....
        /*0118*/ 	.word	0x000004b0
        /*011c*/ 	.word	0x000000ff
        /*0120*/ 	.word	0x00031830
        /*0124*/ 	.short	0x0100
        /*0126*/ 	.byte	0x08
	.zero		1


	//   ....[6]....
        /*0128*/ 	.word	0x000004c0
        /*012c*/ 	.word	0x000000ff
        /*0130*/ 	.word	0x00031838
        /*0134*/ 	.short	0x0100
        /*0136*/ 	.byte	0x08
	.zero		1


	//   ....[7]....
        /*0138*/ 	.word	0x00000f40
        /*013c*/ 	.word	0x00000011
        /*0140*/ 	.word	0x00031800
        /*0144*/ 	.short	0x010a
        /*0146*/ 	.byte	0x3f
	.zero		1


	//   ....[8]....
        /*0148*/ 	.word	0x00001040
        /*014c*/ 	.word	0x00000011
        /*0150*/ 	.word	0x00031800
        /*0154*/ 	.short	0x010a
        /*0156*/ 	.byte	0x3f
	.zero		1


	//   ....[9]....
        /*0158*/ 	.word	0x00001920
        /*015c*/ 	.word	0x00000010
        /*0160*/ 	.word	0x00031810
        /*0164*/ 	.short	0x010a
        /*0166*/ 	.byte	0x3f
	.zero		1


	//   ....[10]....
        /*0168*/ 	.word	0x000019e0
        /*016c*/ 	.word	0x00000010
        /*0170*/ 	.word	0x00031810
        /*0174*/ 	.short	0x010a
        /*0176*/ 	.byte	0x3f
	.zero		1


	//   ....[11]....
        /*0178*/ 	.word	0x00003570
        /*017c*/ 	.word	0x00000011
        /*0180*/ 	.word	0x00031830
        /*0184*/ 	.short	0x010a
        /*0186*/ 	.byte	0x3f
	.zero		1


	//   ....[12]....
        /*0188*/ 	.word	0x00003630
        /*018c*/ 	.word	0x00000011
        /*0190*/ 	.word	0x00031830
        /*0194*/ 	.short	0x010a
        /*0196*/ 	.byte	0x3f
	.zero		1


	//   ....[13]....
        /*0198*/ 	.word	0x00007a60
        /*019c*/ 	.word	0x00000018
        /*01a0*/ 	.word	0x00000000
        /*01a4*/ 	.short	0x0101
        /*01a6*/ 	.byte	0x3f
	.zero		1


	//   ....[14]....
        /*01a8*/ 	.word	0x00008160
        /*01ac*/ 	.word	0x00000010
        /*01b0*/ 	.word	0x00000000
        /*01b4*/ 	.short	0x0101
        /*01b6*/ 	.byte	0x3f
	.zero		1


	//   ....[15]....
        /*01b8*/ 	.word	0x000095e0
        /*01bc*/ 	.word	0x00000007
        /*01c0*/ 	.word	0x00031820
        /*01c4*/ 	.short	0x010a
        /*01c6*/ 	.byte	0x3f
	.zero		1


	//   ....[16]....
        /*01c8*/ 	.word	0x00009e80
        /*01cc*/ 	.word	0x00000007
        /*01d0*/ 	.word	0x00031838
        /*01d4*/ 	.short	0x010a
        /*01d6*/ 	.byte	0x3f
	.zero		1


	//   ....[17]....
        /*01d8*/ 	.word	0x0000a210
        /*01dc*/ 	.word	0x00000013
        /*01e0*/ 	.word	0x00031820
        /*01e4*/ 	.short	0x010a
        /*01e6*/ 	.byte	0x3f
	.zero		1


	//   ....[18]....
        /*01e8*/ 	.word	0x0000a5f0
        /*01ec*/ 	.word	0x00000007
        /*01f0*/ 	.word	0x00031838
        /*01f4*/ 	.short	0x010a
        /*01f6*/ 	.byte	0x3f
	.zero		1


	//   ....[19]....
        /*01f8*/ 	.word	0x0000aa90
        /*01fc*/ 	.word	0x00000003
        /*0200*/ 	.word	0x00000000
        /*0204*/ 	.short	0x010a
        /*0206*/ 	.byte	0x3f
	.zero		1


	//   ....[20]....
        /*0208*/ 	.word	0x0000ab20
        /*020c*/ 	.word	0x00000011
        /*0210*/ 	.word	0x00000000
        /*0214*/ 	.short	0x010a
        /*0216*/ 	.byte	0x3f
	.zero		1


	//   ....[21]....
        /*0218*/ 	.word	0x0000ab70
        /*021c*/ 	.word	0x00000004
        /*0220*/ 	.word	0x00031838
        /*0224*/ 	.short	0x010a
        /*0226*/ 	.byte	0x3f
	.zero		1


	//   ....[22]....
        /*0228*/ 	.word	0x0000abd0
        /*022c*/ 	.word	0x00000011
        /*0230*/ 	.word	0x00031800
        /*0234*/ 	.short	0x010a
        /*0236*/ 	.byte	0x3f
	.zero		1


	//   ....[23]....
        /*0238*/ 	.word	0x0000ac20
        /*023c*/ 	.word	0x00000010
        /*0240*/ 	.word	0x00031810
        /*0244*/ 	.short	0x010a
        /*0246*/ 	.byte	0x3f
	.zero		1


	//   ....[24]....
        /*0248*/ 	.word	0x0000ac70
        /*024c*/ 	.word	0x00000011
        /*0250*/ 	.word	0x00031830
        /*0254*/ 	.short	0x010a
        /*0256*/ 	.byte	0x3f
	.zero		1


	//   ....[25]....
        /*0258*/ 	.word	0x0000acc0
        /*025c*/ 	.word	0x00000007
        /*0260*/ 	.word	0x00031820
        /*0264*/ 	.short	0x010a
        /*0266*/ 	.byte	0x3f
	.zero		1


	//   ....[26]....
        /*0268*/ 	.word	0x0000ad10
        /*026c*/ 	.word	0x00000007
        /*0270*/ 	.word	0x00031838
        /*0274*/ 	.short	0x010a
        /*0276*/ 	.byte	0x3f
	.zero		1


	//   ....[27]....
        /*0278*/ 	.word	0x0000ad70
        /*027c*/ 	.word	0x00000013
        /*0280*/ 	.word	0x00031820
        /*0284*/ 	.short	0x010a
        /*0286*/ 	.byte	0x3f
	.zero		1


	//   ....[28]....
        /*0288*/ 	.word	0x0000adc0
        /*028c*/ 	.word	0x00000007
        /*0290*/ 	.word	0x00031838
        /*0294*/ 	.short	0x010a
        /*0296*/ 	.byte	0x3f
	.zero		1


	//   ....[29]....
        /*0298*/ 	.word	0x0000ae10
        /*029c*/ 	.word	0x00000003
        /*02a0*/ 	.word	0x00000000
        /*02a4*/ 	.short	0x010a
        /*02a6*/ 	.byte	0x3f
	.zero		1


	//   ....[30]....
        /*02a8*/ 	.word	0x0000ae60
        /*02ac*/ 	.word	0x00000011
        /*02b0*/ 	.word	0x00000000
        /*02b4*/ 	.short	0x010a
        /*02b6*/ 	.byte	0x3f
	.zero		1


	//----- nvinfo : EIATTR_NUM_MBARRIERS
	.align		4
.L_724:
        /*02b8*/ 	.byte	0x03, 0x38
        /*02ba*/ 	.short	0x0007


	//----- nvinfo : EIATTR_EXIT_INSTR_OFFSETS
	.align		4
        /*02bc*/ 	.byte	0x04, 0x1c
        /*02be*/ 	.short	(.L_726 - .L_725)


	//   ....[0]....
.L_725:
        /*02c0*/ 	.word	0x0000abc0


	//----- nvinfo : EIATTR_MAX_THREADS
	.align		4
.L_726:
        /*02c4*/ 	.byte	0x04, 0x05
        /*02c6*/ 	.short	(.L_728 - .L_727)
.L_727:
        /*02c8*/ 	.word	0x00000180
        /*02cc*/ 	.word	0x00000001
        /*02d0*/ 	.word	0x00000001


	//----- nvinfo : EIATTR_CRS_STACK_SIZE
	.align		4
.L_728:
        /*02d4*/ 	.byte	0x04, 0x1e
        /*02d6*/ 	.short	(.L_730 - .L_729)
.L_729:
        /*02d8*/ 	.word	0x00000000


	//----- nvinfo : EIATTR_CBANK_PARAM_SIZE
	.align		4
.L_730:
        /*02dc*/ 	.byte	0x03, 0x19
        /*02de*/ 	.short	0x0770


	//----- nvinfo : EIATTR_PARAM_CBANK
	.align		4
        /*02e0*/ 	.byte	0x04, 0x0a
        /*02e2*/ 	.short	(.L_732 - .L_731)
	.align		4
.L_731:
        /*02e4*/ 	.word	index@(.nv.constant0._ZN7cutlass13device_kernelIN5flash11enable_sm90INS1_16FlashAttnBwdSm90INS1_25CollectiveMainloopBwdSm90ILi2ELi1ELi1EN4cute5tupleIJNS5_1CILi1EEES8_S8_EEENS6_IJNS7_ILi64EEENS7_ILi80EEENS7_ILi256EEEEEENS_10bfloat16_tEfNS_4arch4Sm90ELb1ELb0ELb0ELb0ELb0ELb0ELb1ELb1ELi2ELi1ELi1ELi1ELb0EEENS1_24CollectiveEpilogueBwdGQAISD_fSG_Li256ELb0ELb0EEENS1_25SingleTileBwdLPTSchedulerILb0ELi80ELb0EEEEEEEEEvNT_6ParamsE)
        /*02e8*/ 	.short	0x0210
        /*02ea*/ 	.short	0x0770


	//----- nvinfo : EIATTR_SW_WAR
	.align		4
.L_732:
        /*02ec*/ 	.byte	0x04, 0x36
        /*02ee*/ 	.short	(.L_734 - .L_733)
.L_733:
        /*02f0*/ 	.word	0x00000008
.L_734:


//--------------------- .nv.info._ZN7cutlass13device_kernelIN5flash22FlashAttnBwdPreprocessIN4cute5tupleIJNS3_1CILi64EEENS5_ILi256EEEEEENS_10bfloat16_tEfNS_4arch4Sm90ELb1ELb0EEEEEvNT_6ParamsE --------------------------
	.section	.nv.info._ZN7cutlass13device_kernelIN5flash22FlashAttnBwdPreprocessIN4cute5tupleIJNS3_1CILi64EEENS5_ILi256EEEEEENS_10bfloat16_tEfNS_4arch4Sm90ELb1ELb0EEEEEvNT_6ParamsE,"",@"SHT_CUDA_INFO"
	.sectionflags	@""
	.align	4


	//----- nvinfo : EIATTR_CUDA_API_VERSION
	.align		4
        /*0000*/ 	.byte	0x04, 0x37
        /*0002*/ 	.short	(.L_736 - .L_735)
.L_735:
        /*0004*/ 	.word	0x00000082


	//----- nvinfo : EIATTR_KPARAM_INFO
	.align		4
.L_736:
        /*0008*/ 	.byte	0x04, 0x17
        /*000a*/ 	.short	(.L_738 - .L_737)
.L_737:
        /*000c*/ 	.word	0x00000000
        /*0010*/ 	.short	0x0000
        /*0012*/ 	.short	0x0000
        /*0014*/ 	.byte	0x00, 0xf0, 0xc1, 0x03


	//----- nvinfo : EIATTR_SPARSE_MMA_MASK
	.align		4
.L_738:
        /*0018*/ 	.byte	0x03, 0x50
        /*001a*/ 	.short	0x0000


	//----- nvinfo : EIATTR_MAXREG_COUNT
	.align		4
        /*001c*/ 	.byte	0x03, 0x1b
        /*001e*/ 	.short	0x0080


	//----- nvinfo : EIATTR_MERCURY_ISA_VERSION
	.align		4
        /*0020*/ 	.byte	0x03, 0x5f
        /*0022*/ 	.short	0x0101


	//----- nvinfo : EIATTR_COOP_GROUP_MASK_REGIDS
	.align		4
        /*0024*/ 	.byte	0x04, 0x29
        /*0026*/ 	.short	(.L_740 - .L_739)


	//   ....[0]....
.L_739:
        /*0028*/ 	.word	0xffffffff


	//   ....[1]....
        /*002c*/ 	.word	0xffffffff


	//   ....[2]....
        /*0030*/ 	.word	0xffffffff


	//   ....[3]....
        /*0034*/ 	.word	0xffffffff


	//   ....[4]....
        /*0038*/ 	.word	0xffffffff


	//   ....[5]....
        /*003c*/ 	.word	0xffffffff


	//   ....[6]....
        /*0040*/ 	.word	0xffffffff


	//   ....[7]....
        /*0044*/ 	.word	0xffffffff


	//   ....[8]....
        /*0048*/ 	.word	0xffffffff


	//   ....[9]....
        /*004c*/ 	.word	0xffffffff


	//   ....[10]....
        /*0050*/ 	.word	0xffffffff


	//   ....[11]....
        /*0054*/ 	.word	0xffffffff


	//   ....[12]....
        /*0058*/ 	.word	0xffffffff


	//   ....[13]....
        /*005c*/ 	.word	0xffffffff


	//   ....[14]....
        /*0060*/ 	.word	0xffffffff


	//   ....[15]....
        /*0064*/ 	.word	0xffffffff


	//----- nvinfo : EIATTR_COOP_GROUP_INSTR_OFFSETS
	.align		4
.L_740:
        /*0068*/ 	.byte	0x04, 0x28
        /*006a*/ 	.short	(.L_742 - .L_741)


	//   ....[0]....
.L_741:
        /*006c*/ 	.word	0x00001e70


	//   ....[1]....
        /*0070*/ 	.word	0x00001ea0


	//   ....[2]....
        /*0074*/ 	.word	0x00001ec0


	//   ....[3]....
        /*0078*/ 	.word	0x00001ed0


	//   ....[4]....
        /*007c*/ 	.word	0x00001f00


	//   ....[5]....
        /*0080*/ 	.word	0x00001f20


	//   ....[6]....
        /*0084*/ 	.word	0x00001f40


	//   ....[7]....
        /*0088*/ 	.word	0x00001f50


	//   ....[8]....
        /*008c*/ 	.word	0x00001f80


	//   ....[9]....
        /*0090*/ 	.word	0x00001fc0


	//   ....[10]....
        /*0094*/ 	.word	0x00001fe0


	//   ....[11]....
        /*0098*/ 	.word	0x00002010


	//   ....[12]....
        /*009c*/ 	.word	0x00002090


	//   ....[13]....
        /*00a0*/ 	.word	0x000020f0


	//   ....[14]....
        /*00a4*/ 	.word	0x00002120


	//   ....[15]....
        /*00a8*/ 	.word	0x00002160


	//----- nvinfo : EIATTR_EXIT_INSTR_OFFSETS
	.align		4
.L_742:
        /*00ac*/ 	.byte	0x04, 0x1c
        /*00ae*/ 	.short	(.L_744 - .L_743)


	//   ....[0]....
.L_743:
        /*00b0*/ 	.word	0x00002760


	//   ....[1]....
        /*00b4*/ 	.word	0x000027e0


	//----- nvinfo : EIATTR_MAX_THREADS
	.align		4
.L_744:
        /*00b8*/ 	.byte	0x04, 0x05
        /*00ba*/ 	.short	(.L_746 - .L_745)
.L_745:
        /*00bc*/ 	.word	0x00000100
        /*00c0*/ 	.word	0x00000001
        /*00c4*/ 	.word	0x00000001


	//----- nvinfo : EIATTR_CRS_STACK_SIZE
	.align		4
.L_746:
        /*00c8*/ 	.byte	0x04, 0x1e
        /*00ca*/ 	.short	(.L_748 - .L_747)
.L_747:
        /*00cc*/ 	.word	0x00000000


	//----- nvinfo : EIATTR_CBANK_PARAM_SIZE
	.align		4
.L_748:
        /*00d0*/ 	.byte	0x03, 0x19
        /*00d2*/ 	.short	0x00f0


	//----- nvinfo : EIATTR_PARAM_CBANK
	.align		4
        /*00d4*/ 	.byte	0x04, 0x0a
        /*00d6*/ 	.short	(.L_750 - .L_749)
	.align		4
.L_749:
        /*00d8*/ 	.word	index@(.nv.constant0._ZN7cutlass13device_kernelIN5flash22FlashAttnBwdPreprocessIN4cute5tupleIJNS3_1CILi64EEENS5_ILi256EEEEEENS_10bfloat16_tEfNS_4arch4Sm90ELb1ELb0EEEEEvNT_6ParamsE)
        /*00dc*/ 	.short	0x0210
        /*00de*/ 	.short	0x00f0


	//----- nvinfo : EIATTR_SW_WAR
	.align		4
.L_750:
        /*00e0*/ 	.byte	0x04, 0x36
        /*00e2*/ 	.short	(.L_752 - .L_751)
.L_751:
        /*00e4*/ 	.word	0x00000008
.L_752:


//--------------------- .nv.info._ZN7cutlass13device_kernelIN5flash11enable_sm90INS1_16FlashAttnBwdSm90INS1_25CollectiveMainloopBwdSm90ILi2ELi1ELi1EN4cute5tupleIJNS5_1CILi1EEES8_S8_EEENS6_IJNS7_ILi64EEENS7_ILi80EEENS7_ILi256EEEEEENS_10bfloat16_tEfNS_4arch4Sm90ELb1ELb0ELb0ELb1ELb0ELb0ELb1ELb1ELi2ELi1ELi1ELi1ELb0EEENS1_21CollectiveEpilogueBwdISD_SE_SG_Li256ELb1ELb1ELi2EEENS1_25SingleTileBwdLPTSchedulerILb1ELi80ELb0EEEEEEEEEvNT_6ParamsE --------------------------
	.section	.nv.info._ZN7cutlass13device_kernelIN5flash11enable_sm90INS1_16FlashAttnBwdSm90INS1_25CollectiveMainloopBwdSm90ILi2ELi1ELi1EN4cute5tupleIJNS5_1CILi1EEES8_S8_EEENS6_IJNS7_ILi64EEENS7_ILi80EEENS7_ILi256EEEEEENS_10bfloat16_tEfNS_4arch4Sm90ELb1ELb0ELb0ELb1ELb0ELb0ELb1ELb1ELi2ELi1ELi1ELi1ELb0EEENS1_21CollectiveEpilogueBwdISD_SE_SG_Li256ELb1ELb1ELi2EEENS1_25SingleTileBwdLPTSchedulerILb1ELi80ELb0EEEEEEEEEvNT_6ParamsE,"",@"SHT_CUDA_INFO"
	.sectionflags	@""
	.align	4


	//----- nvinfo : EIATTR_CUDA_API_VERSION
	.align		4
        /*0000*/ 	.byte	0x04, 0x37
        /*0002*/ 	.short	(.L_754 - .L_753)
.L_753:
        /*0004*/ 	.word	0x00000082


	//----- nvinfo : EIATTR_KPARAM_INFO
	.align		4
.L_754:
        /*0008*/ 	.byte	0x04, 0x17
        /*000a*/ 	.short	(.L_756 - .L_755)
.L_755:
        /*000c*/ 	.word	0x00000000
        /*0010*/ 	.short	0x0000
        /*0012*/ 	.short	0x0070
        /*0014*/ 	.byte	0x00, 0xf0, 0x01, 0x1a


	//----- nvinfo : EIATTR_SPARSE_MMA_MASK
	.align		4
.L_756:
        /*0018*/ 	.byte	0x03, 0x50
        /*001a*/ 	.short	0x0000


	//----- nvinfo : EIATTR_MAXREG_COUNT
	.align		4
        /*001c*/ 	.byte	0x03, 0x1b
        /*001e*/ 	.short	0x00a8


	//----- nvinfo : EIATTR_NUM_BARRIERS
	.align		4
        /*0020*/ 	.byte	0x02, 0x4c
        /*0022*/ 	.byte	0x0a
	.zero		1


	//----- nvinfo : EIATTR_ANNOTATIONS
	.align		4
        /*0024*/ 	.byte	0x04, 0x55
        /*0026*/ 	.short	(.L_758 - .L_757)


	//   ....[0]....
.L_757:
        /*0028*/ 	.word	0x00000001
        /*002c*/ 	.byte	0xc0, 0x02, 0x00, 0x00, 0x01, 0x00, 0x00, 0x00, 0x40, 0x07, 0x00, 0x00, 0x01, 0x00, 0x00, 0x00
        /*003c*/ 	.byte	0xf0, 0x07, 0x00, 0x00, 0x01, 0x00, 0x00, 0x00, 0x10, 0x0a, 0x00, 0x00, 0x01, 0x00, 0x00, 0x00
        /*004c*/ 	.byte	0xd0, 0x0c, 0x00, 0x00, 0x01, 0x00, 0x00, 0x00, 0x50, 0x16, 0x00, 0x00, 0x01, 0x00, 0x00, 0x00
        /*005c*/ 	.byte	0x60, 0x16, 0x00, 0x00, 0x01, 0x00, 0x00, 0x00, 0x70, 0x16, 0x00, 0x00, 0x01, 0x00, 0x00, 0x00
        /*006c*/ 	.byte	0x30, 0x97, 0x00, 0x00, 0x01, 0x00, 0x00, 0x00, 0x70, 0x97, 0x00, 0x00, 0x01, 0x00, 0x00, 0x00
        /*007c*/ 	.byte	0x90, 0xb5, 0x00, 0x00, 0x01, 0x00, 0x00, 0x00, 0xc0, 0xb5, 0x00, 0x00, 0x01, 0x00, 0x00, 0x00
        /*008c*/ 	.byte	0x40, 0xf3, 0x00, 0x00


	//----- nvinfo : EIATTR_MERCURY_ISA_VERSION
	.align		4
.L_758:
        /*0090*/ 	.byte	0x03, 0x5f
        /*0092*/ 	.short	0x0101


	//----- nvinfo : EIATTR_INT_WARP_WIDE_INSTR_OFFSETS
	.align		4
        /*0094*/ 	.byte	0x04, 0x31
        /*0096*/ 	.short	(.L_760 - .L_759)


	//   ....[0]....
.L_759:
        /*0098*/ 	.word	0x00000190


	//   ....[1]....
        /*009c*/ 	.word	0x000001c0


	//----- nvinfo : EIATTR_COOP_GROUP_MASK_REGIDS
	.align		4
.L_760:
        /*00a0*/ 	.byte	0x04, 0x29
        /*00a2*/ 	.short	(.L_762 - .L_761)


	//   ....[0]....
.L_761:
        /*00a4*/ 	.word	0xffffffff


	//   ....[1]....
        /*00a8*/ 	.word	0xffffffff


	//   ....[2]....
        /*00ac*/ 	.word	0xffffffff


	//   ....[3]....
        /*00b0*/ 	.word	0xffffffff


	//   ....[4]....
        /*00b4*/ 	.word	0xffffffff


	//   ....[5]....
        /*00b8*/ 	.word	0xffffffff


	//----- nvinfo : EIATTR_COOP_GROUP_INSTR_OFFSETS
	.align		4
.L_762:
        /*00bc*/ 	.byte	0x04, 0x28
        /*00be*/ 	.short	(.L_764 - .L_763)


	//   ....[0]....
.L_763:
        /*00c0*/ 	.word	0x00000060


	//   ....[1]....
        /*00c4*/ 	.word	0x000001a0


	//   ....[2]....
        /*00c8*/ 	.word	0x00000220


	//   ....[3]....
        /*00cc*/ 	.word	0x00000400


	//   ....[4]....
        /*00d0*/ 	.word	0x00001530


	//   ....[5]....
        /*00d4*/ 	.word	0x0000d040


	//----- nvinfo : EIATTR_REG_RECONFIG
	.align		4
.L_764:
        /*00d8*/ 	.byte	0x01, 0x54
	.zero		2


	//----- nvinfo : EIATTR_MBARRIER_INSTR_OFFSETS
	.align		4
        /*00dc*/ 	.byte	0x04, 0x39
        /*00de*/ 	.short	(.L_766 - .L_765)


	//   ....[0]....
.L_765:
        /*00e0*/ 	.word	0x00000290
        /*00e4*/ 	.word	0x000000ff
        /*00e8*/ 	.word	0x00031600
        /*00ec*/ 	.short	0x0100
        /*00ee*/ 	.byte	0x06
	.zero		1


	//   ....[1]....
        /*00f0*/ 	.word	0x000003b0
        /*00f4*/ 	.word	0x000000ff
        /*00f8*/ 	.word	0x00031610
        /*00fc*/ 	.short	0x0100
        /*00fe*/ 	.byte	0x08
	.zero		1


	//   ....[2]....
        /*0100*/ 	.word	0x000003c0
        /*0104*/ 	.word	0x000000ff
        /*0108*/ 	.word	0x00031620
        /*010c*/ 	.short	0x0100
        /*010e*/ 	.byte	0x08
	.zero		1


	//   ....[3]....
        /*0110*/ 	.word	0x000003d0
        /*0114*/ 	.word	0x000000ff
        /*0118*/ 	.word	0x00031618
        /*011c*/ 	.short	0x0100
        /*011e*/ 	.byte	0x08
	.zero		1


	//   ....[4]....
        /*0120*/ 	.word	0x000003e0
        /*0124*/ 	.word	0x000000ff
        /*0128*/ 	.word	0x00031628
        /*012c*/ 	.short	0x0100
        /*012e*/ 	.byte	0x08
	.zero		1


	//   ....[5]....
        /*0130*/ 	.word	0x00000510
        /*0134*/ 	.word	0x000000ff
        /*0138*/ 	.word	0x00031630
        /*013c*/ 	.short	0x0100
        /*013e*/ 	.byte	0x08
	.zero		1


	//   ....[6]....
        /*0140*/ 	.word	0x00000520
        /*0144*/ 	.word	0x000000ff
        /*0148*/ 	.word	0x00031638
        /*014c*/ 	.short	0x0100
        /*014e*/ 	.byte	0x08
	.zero		1


	//   ....[7]....
        /*0150*/ 	.word	0x00001510
        /*0154*/ 	.word	0x000000e1
        /*0158*/ 	.word	0x00031600
        /*015c*/ 	.short	0x010a
        /*015e*/ 	.byte	0x3f
	.zero		1


	//   ....[8]....
        /*0160*/ 	.word	0x00001630
        /*0164*/ 	.word	0x000000e1
        /*0168*/ 	.word	0x00031600
        /*016c*/ 	.short	0x010a
        /*016e*/ 	.byte	0x3f
	.zero		1


	//   ....[9]....
        /*0170*/ 	.word	0x00001ea0
        /*0174*/ 	.word	0x000000e0
        /*0178*/ 	.word	0x00031610
        /*017c*/ 	.short	0x010a
        /*017e*/ 	.byte	0x3f
	.zero		1


	//   ....[10]....
        /*0180*/ 	.word	0x00001f60
        /*0184*/ 	.word	0x000000e0
        /*0188*/ 	.word	0x00031610
        /*018c*/ 	.short	0x010a
        /*018e*/ 	.byte	0x3f
	.zero		1


	//   ....[11]....
        /*0190*/ 	.word	0x00003af0
        /*0194*/ 	.word	0x000000e1
        /*0198*/ 	.word	0x00031630
        /*019c*/ 	.short	0x010a
        /*019e*/ 	.byte	0x3f
	.zero		1


	//   ....[12]....
        /*01a0*/ 	.word	0x00003bb0
        /*01a4*/ 	.word	0x000000e1
        /*01a8*/ 	.word	0x00031630
        /*01ac*/ 	.short	0x010a
        /*01ae*/ 	.byte	0x3f
	.zero		1


	//   ....[13]....
        /*01b0*/ 	.word	0x00008070
        /*01b4*/ 	.word	0x00000018
        /*01b8*/ 	.word	0x00000000
        /*01bc*/ 	.short	0x0101
        /*01be*/ 	.byte	0x3f
	.zero		1


	//   ....[14]....
        /*01c0*/ 	.word	0x00008770
        /*01c4*/ 	.word	0x000000e0
        /*01c8*/ 	.word	0x00000000
        /*01cc*/ 	.short	0x0101
        /*01ce*/ 	.byte	0x3f
	.zero		1


	//   ....[15]....
        /*01d0*/ 	.word	0x0000dca0
        /*01d4*/ 	.word	0x00000006
        /*01d8*/ 	.word	0x00031620
        /*01dc*/ 	.short	0x010a
        /*01de*/ 	.byte	0x3f
	.zero		1


	//   ....[16]....
        /*01e0*/ 	.word	0x0000e710
        /*01e4*/ 	.word	0x00000006
        /*01e8*/ 	.word	0x00031638
        /*01ec*/ 	.short	0x010a
        /*01ee*/ 	.byte	0x3f
	.zero		1


	//   ....[17]....
        /*01f0*/ 	.word	0x0000ea60
        /*01f4*/ 	.word	0x00000014
        /*01f8*/ 	.word	0x00031620
        /*01fc*/ 	.short	0x010a
        /*01fe*/ 	.byte	0x3f
	.zero		1


	//   ....[18]....
        /*0200*/ 	.word	0x0000eea0
        /*0204*/ 	.word	0x00000006
        /*0208*/ 	.word	0x00031638
        /*020c*/ 	.short	0x010a
        /*020e*/ 	.byte	0x3f
	.zero		1


	//   ....[19]....
        /*0210*/ 	.word	0x0000f410
        /*0214*/ 	.word	0x00000005
        /*0218*/ 	.word	0x00000000
        /*021c*/ 	.short	0x010a
        /*021e*/ 	.byte	0x3f
	.zero		1


	//   ....[20]....
        /*0220*/ 	.word	0x0000f4a0
        /*0224*/ 	.word	0x00000003
        /*0228*/ 	.word	0x00000000
        /*022c*/ 	.short	0x010a
        /*022e*/ 	.byte	0x3f
	.zero		1


	//   ....[21]....
        /*0230*/ 	.word	0x0000f4f0
        /*0234*/ 	.word	0x00000002
        /*0238*/ 	.word	0x00031638
        /*023c*/ 	.short	0x010a
        /*023e*/ 	.byte	0x3f
	.zero		1


	//   ....[22]....
        /*0240*/ 	.word	0x0000f550
        /*0244*/ 	.word	0x000000e1
        /*0248*/ 	.word	0x00031600
        /*024c*/ 	.short	0x010a
        /*024e*/ 	.byte	0x3f
	.zero		1


	//   ....[23]....
        /*0250*/ 	.word	0x0000f5a0
        /*0254*/ 	.word	0x000000e0
        /*0258*/ 	.word	0x00031610
        /*025c*/ 	.short	0x010a
        /*025e*/ 	.byte	0x3f
	.zero		1


	//   ....[24]....
        /*0260*/ 	.word	0x0000f5f0
        /*0264*/ 	.word	0x000000e1
        /*0268*/ 	.word	0x00031630
        /*026c*/ 	.short	0x010a
        /*026e*/ 	.byte	0x3f
	.zero		1


	//   ....[25]....
        /*0270*/ 	.word	0x0000f640
        /*0274*/ 	.word	0x00000006
        /*0278*/ 	.word	0x00031620
        /*027c*/ 	.short	0x010a
        /*027e*/ 	.byte	0x3f
	.zero		1


	//   ....[26]....
        /*0280*/ 	.word	0x0000f690
        /*0284*/ 	.word	0x00000006
        /*0288*/ 	.word	0x00031638
        /*028c*/ 	.short	0x010a
        /*028e*/ 	.byte	0x3f
	.zero		1


	//   ....[27]....
        /*0290*/ 	.word	0x0000f6f0
        /*0294*/ 	.word	0x00000014
        /*0298*/ 	.word	0x00031620
        /*029c*/ 	.short	0x010a
        /*029e*/ 	.byte	0x3f
	.zero		1


	//   ....[28]....
        /*02a0*/ 	.word	0x0000f740
        /*02a4*/ 	.word	0x00000006
        /*02a8*/ 	.word	0x00031638
        /*02ac*/ 	.short	0x010a
        /*02ae*/ 	.byte	0x3f
	.zero		1


	//   ....[29]....
        /*02b0*/ 	.word	0x0000f790
        /*02b4*/ 	.word	0x00000005
        /*02b8*/ 	.word	0x00000000
        /*02bc*/ 	.short	0x010a
        /*02be*/ 	.byte	0x3f
	.zero		1


	//   ....[30]....
        /*02c0*/ 	.word	0x0000f7e0
        /*02c4*/ 	.word	0x00000003
        /*02c8*/ 	.word	0x00000000
        /*02cc*/ 	.short	0x010a
        /*02ce*/ 	.byte	0x3f
	.zero		1


	//----- nvinfo : EIATTR_NUM_MBARRIERS
	.align		4
.L_766:
        /*02d0*/ 	.byte	0x03, 0x38
        /*02d2*/ 	.short	0x0007


	//----- nvinfo : EIATTR_EXIT_INSTR_OFFSETS
	.align		4
        /*02d4*/ 	.byte	0x04, 0x1c
        /*02d6*/ 	.short	(.L_768 - .L_767)


	//   ....[0]....
.L_767:
        /*02d8*/ 	.word	0x0000f540


	//----- nvinfo : EIATTR_MAX_THREADS
	.align		4
.L_768:
        /*02dc*/ 	.byte	0x04, 0x05
        /*02de*/ 	.short	(.L_770 - .L_769)
.L_769:
        /*02e0*/ 	.word	0x00000180
        /*02e4*/ 	.word	0x00000001
        /*02e8*/ 	.word	0x00000001


	//----- nvinfo : EIATTR_CRS_STACK_SIZE
	.align		4
.L_770:
        /*02ec*/ 	.byte	0x04, 0x1e
        /*02ee*/ 	.short	(.L_772 - .L_771)
.L_771:
        /*02f0*/ 	.word	0x00000000


	//----- nvinfo : EIATTR_CBANK_PARAM_SIZE
	.align		4
.L_772:
        /*02f4*/ 	.byte	0x03, 0x19
        /*02f6*/ 	.short	0x06f0


	//----- nvinfo : EIATTR_PARAM_CBANK
	.align		4
        /*02f8*/ 	.byte	0x04, 0x0a
        /*02fa*/ 	.short	(.L_774 - .L_773)
	.align		4
.L_773:
        /*02fc*/ 	.word	index@(.nv.constant0._ZN7cutlass13device_kernelIN5flash11enable_sm90INS1_16FlashAttnBwdSm90INS1_25CollectiveMainloopBwdSm90ILi2ELi1ELi1EN4cute5tupleIJNS5_1CILi1EEES8_S8_EEENS6_IJNS7_ILi64EEENS7_ILi80EEENS7_ILi256EEEEEENS_10bfloat16_tEfNS_4arch4Sm90ELb1ELb0ELb0ELb1ELb0ELb0ELb1ELb1ELi2ELi1ELi1ELi1ELb0EEENS1_21CollectiveEpilogueBwdISD_SE_SG_Li256ELb1ELb1ELi2EEENS1_25SingleTileBwdLPTSchedulerILb1ELi80ELb0EEEEEEEEEvNT_6ParamsE)
        /*0300*/ 	.short	0x0210
        /*0302*/ 	.short	0x06f0


	//----- nvinfo : EIATTR_SW_WAR
	.align		4
.L_774:
        /*0304*/ 	.byte	0x04, 0x36
        /*0306*/ 	.short	(.L_776 - .L_775)
.L_775:
        /*0308*/ 	.word	0x00000008
.L_776:


//--------------------- .nv.info._ZN7cutlass13device_kernelIN5flash32FlashAttnBwdPostprocessConvertdQIN4cute5tupleIJNS3_1CILi80EEENS5_ILi256EEEEEENS_10bfloat16_tEfNS_4arch4Sm90ELi256ENS3_8TiledMMAINS3_8MMA_AtomIJNS3_4SM904GMMA27MMA_64x16x16_F32BF16BF16_SSILNSF_5MajorE1ELSH_1ELNSF_7ScaleInE1ELSI_1EEEEEENS3_6LayoutINS4_IJNS5_ILi2EEENS5_ILi1EEESN_EEENS4_IJSN_NS5_ILi0EEESP_EEEEENS4_IJNS3_10UnderscoreESS_SS_EEEEELb1EEEEEvNT_6ParamsE --------------------------
	.section	.nv.info._ZN7cutlass13device_kernelIN5flash32FlashAttnBwdPostprocessConvertdQIN4cute5tupleIJNS3_1CILi80EEENS5_ILi256EEEEEENS_10bfloat16_tEfNS_4arch4Sm90ELi256ENS3_8TiledMMAINS3_8MMA_AtomIJNS3_4SM904GMMA27MMA_64x16x16_F32BF16BF16_SSILNSF_5MajorE1ELSH_1ELNSF_7ScaleInE1ELSI_1EEEEEENS3_6LayoutINS4_IJNS5_ILi2EEENS5_ILi1EEESN_EEENS4_IJSN_NS5_ILi0EEESP_EEEEENS4_IJNS3_10UnderscoreESS_SS_EEEEELb1EEEEEvNT_6ParamsE,"",@"SHT_CUDA_INFO"
	.sectionflags	@""
	.align	4


	//----- nvinfo : EIATTR_CUDA_API_VERSION
	.align		4
        /*0000*/ 	.byte	0x04, 0x37
        /*0002*/ 	.short	(.L_778 - .L_777)
.L_777:
        /*0004*/ 	.word	0x00000082


	//----- nvinfo : EIATTR_KPARAM_INFO
	.align		4
.L_778:
        /*0008*/ 	.byte	0x04, 0x17
        /*000a*/ 	.short	(.L_780 - .L_779)
.L_779:
        /*000c*/ 	.word	0x00000000
        /*0010*/ 	.short	0x0000
        /*0012*/ 	.short	0x0000
        /*0014*/ 	.byte	0x00, 0xf0, 0xc1, 0x01


	//----- nvinfo : EIATTR_SPARSE_MMA_MASK
	.align		4
.L_780:
        /*0018*/ 	.byte	0x03, 0x50
        /*001a*/ 	.short	0x0000


	//----- nvinfo : EIATTR_MAXREG_COUNT
	.align		4
        /*001c*/ 	.byte	0x03, 0x1b
        /*001e*/ 	.short	0x0080


	//----- nvinfo : EIATTR_NUM_BARRIERS
	.align		4
        /*0020*/ 	.byte	0x02, 0x4c
        /*0022*/ 	.byte	0x01
	.zero		1


	//----- nvinfo : EIATTR_MERCURY_ISA_VERSION
	.align		4
        /*0024*/ 	.byte	0x03, 0x5f
        /*0026*/ 	.short	0x0101


	//----- nvinfo : EIATTR_MBARRIER_INSTR_OFFSETS
	.align		4
        /*0028*/ 	.byte	0x04, 0x39
        /*002a*/ 	.short	(.L_782 - .L_781)


	//   ....[0]....
.L_781:
        /*002c*/ 	.word	0x00000490
        /*0030*/ 	.word	0x000000ff
        /*0034*/ 	.word	0x0001e000
        /*0038*/ 	.short	0x0100
        /*003a*/ 	.byte	0x06
	.zero		1


	//   ....[1]....
        /*003c*/ 	.word	0x000005a0
        /*0040*/ 	.word	0x00000002
        /*0044*/ 	.word	0x0001e000
        /*0048*/ 	.short	0x010a
        /*004a*/ 	.byte	0x3f
	.zero		1


	//----- nvinfo : EIATTR_NUM_MBARRIERS
	.align		4
.L_782:
        /*004c*/ 	.byte	0x03, 0x38
        /*004e*/ 	.short	0x0001


	//----- nvinfo : EIATTR_EXIT_INSTR_OFFSETS
	.align		4
        /*0050*/ 	.byte	0x04, 0x1c
        /*0052*/ 	.short	(.L_784 - .L_783)


	//   ....[0]....
.L_783:
        /*0054*/ 	.word	0x000001a0


	//   ....[1]....
        /*0058*/ 	.word	0x00001e40


	//   ....[2]....
        /*005c*/ 	.word	0x00001f10


	//----- nvinfo : EIATTR_MAX_THREADS
	.align		4
.L_784:
        /*0060*/ 	.byte	0x04, 0x05
        /*0062*/ 	.short	(.L_786 - .L_785)
.L_785:
        /*0064*/ 	.word	0x00000100
        /*0068*/ 	.word	0x00000001
        /*006c*/ 	.word	0x00000001


	//----- nvinfo : EIATTR_CRS_STACK_SIZE
	.align		4
.L_786:
        /*0070*/ 	.byte	0x04, 0x1e
        /*0072*/ 	.short	(.L_788 - .L_787)
.L_787:
        /*0074*/ 	.word	0x00000000


	//----- nvinfo : EIATTR_CBANK_PARAM_SIZE
	.align		4
.L_788:
        /*0078*/ 	.byte	0x03, 0x19
        /*007a*/ 	.short	0x0070


	//----- nvinfo : EIATTR_PARAM_CBANK
	.align		4
        /*007c*/ 	.byte	0x04, 0x0a
        /*007e*/ 	.short	(.L_790 - .L_789)
	.align		4
.L_789:
        /*0080*/ 	.word	index@(.nv.constant0._ZN7cutlass13device_kernelIN5flash32FlashAttnBwdPostprocessConvertdQIN4cute5tupleIJNS3_1CILi80EEENS5_ILi256EEEEEENS_10bfloat16_tEfNS_4arch4Sm90ELi256ENS3_8TiledMMAINS3_8MMA_AtomIJNS3_4SM904GMMA27MMA_64x16x16_F32BF16BF16_SSILNSF_5MajorE1ELSH_1ELNSF_7ScaleInE1ELSI_1EEEEEENS3_6LayoutINS4_IJNS5_ILi2EEENS5_ILi1EEESN_EEENS4_IJSN_NS5_ILi0EEESP_EEEEENS4_IJNS3_10UnderscoreESS_SS_EEEEELb1EEEEEvNT_6ParamsE)
        /*0084*/ 	.short	0x0210
        /*0086*/ 	.short	0x0070


	//----- nvinfo : EIATTR_SW_WAR
	.align		4
.L_790:
        /*0088*/ 	.byte	0x04, 0x36
        /*008a*/ 	.short	(.L_792 - .L_791)
.L_791:
        /*008c*/ 	.word	0x00000008
.L_792:


//--------------------- .nv.info._ZN7cutlass13device_kernelIN5flash32FlashAttnBwdPostprocessConvertdQIN4cute5tupleIJNS3_1CILi64EEENS5_ILi256EEEEEENS_10bfloat16_tEfNS_4arch4Sm90ELi256ENS3_8TiledMMAINS3_8MMA_AtomIJNS3_4SM904GMMA27MMA_64x64x16_F32BF16BF16_SSILNSF_5MajorE1ELSH_0ELNSF_7ScaleInE1ELSI_1EEEEEENS3_6LayoutINS4_IJNS5_ILi2EEENS5_ILi1EEESN_EEENS4_IJSN_NS5_ILi0EEESP_EEEEENS4_IJNS3_10UnderscoreESS_SS_EEEEELb1EEEEEvNT_6ParamsE --------------------------
	.section	.nv.info._ZN7cutlass13device_kernelIN5flash32FlashAttnBwdPostprocessConvertdQIN4cute5tupleIJNS3_1CILi64EEENS5_ILi256EEEEEENS_10bfloat16_tEfNS_4arch4Sm90ELi256ENS3_8TiledMMAINS3_8MMA_AtomIJNS3_4SM904GMMA27MMA_64x64x16_F32BF16BF16_SSILNSF_5MajorE1ELSH_0ELNSF_7ScaleInE1ELSI_1EEEEEENS3_6LayoutINS4_IJNS5_ILi2EEENS5_ILi1EEESN_EEENS4_IJSN_NS5_ILi0EEESP_EEEEENS4_IJNS3_10UnderscoreESS_SS_EEEEELb1EEEEEvNT_6ParamsE,"",@"SHT_CUDA_INFO"
	.sectionflags	@""
	.align	4


	//----- nvinfo : EIATTR_CUDA_API_VERSION
	.align		4
        /*0000*/ 	.byte	0x04, 0x37
        /*0002*/ 	.short	(.L_794 - .L_793)
.L_793:
        /*0004*/ 	.word	0x00000082


	//----- nvinfo : EIATTR_KPARAM_INFO
	.align		4
.L_794:
        /*0008*/ 	.byte	0x04, 0x17
        /*000a*/ 	.short	(.L_796 - .L_795)
.L_795:
        /*000c*/ 	.word	0x00000000
        /*0010*/ 	.short	0x0000
        /*0012*/ 	.short	0x0000
        /*0014*/ 	.byte	0x00, 0xf0, 0xc1, 0x01


	//----- nvinfo : EIATTR_SPARSE_MMA_MASK
	.align		4
.L_796:
        /*0018*/ 	.byte	0x03, 0x50
        /*001a*/ 	.short	0x0000


	//----- nvinfo : EIATTR_MAXREG_COUNT
	.align		4
        /*001c*/ 	.byte	0x03, 0x1b
        /*001e*/ 	.short	0x0080


	//----- nvinfo : EIATTR_NUM_BARRIERS
	.align		4
        /*0020*/ 	.byte	0x02, 0x4c
        /*0022*/ 	.byte	0x01
	.zero		1


	//----- nvinfo : EIATTR_MERCURY_ISA_VERSION
	.align		4
        /*0024*/ 	.byte	0x03, 0x5f
        /*0026*/ 	.short	0x0101


	//----- nvinfo : EIATTR_MBARRIER_INSTR_OFFSETS
	.align		4
        /*0028*/ 	.byte	0x04, 0x39
        /*002a*/ 	.short	(.L_798 - .L_797)


	//   ....[0]....
.L_797:
        /*002c*/ 	.word	0x000004a0
        /*0030*/ 	.word	0x000000ff
        /*0034*/ 	.word	0x00018000
        /*0038*/ 	.short	0x0100
        /*003a*/ 	.byte	0x06
	.zero		1


	//   ....[1]....
        /*003c*/ 	.word	0x000005b0
        /*0040*/ 	.word	0x00000002
        /*0044*/ 	.word	0x00018000
        /*0048*/ 	.short	0x010a
        /*004a*/ 	.byte	0x3f
	.zero		1


	//----- nvinfo : EIATTR_NUM_MBARRIERS
	.align		4
.L_798:
        /*004c*/ 	.byte	0x03, 0x38
        /*004e*/ 	.short	0x0001


	//----- nvinfo : EIATTR_EXIT_INSTR_OFFSETS
	.align		4
        /*0050*/ 	.byte	0x04, 0x1c
        /*0052*/ 	.short	(.L_800 - .L_799)


	//   ....[0]....
.L_799:
        /*0054*/ 	.word	0x000001b0


	//   ....[1]....
        /*0058*/ 	.word	0x00001970


	//   ....[2]....
        /*005c*/ 	.word	0x00001a40


	//----- nvinfo : EIATTR_MAX_THREADS
	.align		4
.L_800:
        /*0060*/ 	.byte	0x04, 0x05
        /*0062*/ 	.short	(.L_802 - .L_801)
.L_801:
        /*0064*/ 	.word	0x00000100
        /*0068*/ 	.word	0x00000001
        /*006c*/ 	.word	0x00000001


	//----- nvinfo : EIATTR_CRS_STACK_SIZE
	.align		4
.L_802:
        /*0070*/ 	.byte	0x04, 0x1e
        /*0072*/ 	.short	(.L_804 - .L_803)
.L_803:
        /*0074*/ 	.word	0x00000000


	//----- nvinfo : EIATTR_CBANK_PARAM_SIZE
	.align		4
.L_804:
        /*0078*/ 	.byte	0x03, 0x19
        /*007a*/ 	.short	0x0070


	//----- nvinfo : EIATTR_PARAM_CBANK
	.align		4
        /*007c*/ 	.byte	0x04, 0x0a
        /*007e*/ 	.short	(.L_806 - .L_805)
	.align		4
.L_805:
        /*0080*/ 	.word	index@(.nv.constant0._ZN7cutlass13device_kernelIN5flash32FlashAttnBwdPostprocessConvertdQIN4cute5tupleIJNS3_1CILi64EEENS5_ILi256EEEEEENS_10bfloat16_tEfNS_4arch4Sm90ELi256ENS3_8TiledMMAINS3_8MMA_AtomIJNS3_4SM904GMMA27MMA_64x64x16_F32BF16BF16_SSILNSF_5MajorE1ELSH_0ELNSF_7ScaleInE1ELSI_1EEEEEENS3_6LayoutINS4_IJNS5_ILi2EEENS5_ILi1EEESN_EEENS4_IJSN_NS5_ILi0EEESP_EEEEENS4_IJNS3_10UnderscoreESS_SS_EEEEELb1EEEEEvNT_6ParamsE)
        /*0084*/ 	.short	0x0210
        /*0086*/ 	.short	0x0070


	//----- nvinfo : EIATTR_SW_WAR
	.align		4
.L_806:
        /*0088*/ 	.byte	0x04, 0x36
        /*008a*/ 	.short	(.L_808 - .L_807)
.L_807:
        /*008c*/ 	.word	0x00000008
.L_808:


//--------------------- .nv.info._ZN7cutlass13device_kernelIN5flash11enable_sm90INS1_16FlashAttnBwdSm90INS1_25CollectiveMainloopBwdSm90ILi2ELi1ELi1EN4cute5tupleIJNS5_1CILi1EEES8_S8_EEENS6_IJNS7_ILi64EEENS7_ILi80EEENS7_ILi256EEEEEENS_10bfloat16_tEfNS_4arch4Sm90ELb1ELb0ELb0ELb1ELb0ELb0ELb1ELb1ELi2ELi1ELi1ELi1ELb0EEENS1_24CollectiveEpilogueBwdGQAISD_fSG_Li256ELb1ELb0EEENS1_25SingleTileBwdLPTSchedulerILb1ELi80ELb0EEEEEEEEEvNT_6ParamsE --------------------------
	.section	.nv.info._ZN7cutlass13device_kernelIN5flash11enable_sm90INS1_16FlashAttnBwdSm90INS1_25CollectiveMainloopBwdSm90ILi2ELi1ELi1EN4cute5tupleIJNS5_1CILi1EEES8_S8_EEENS6_IJNS7_ILi64EEENS7_ILi80EEENS7_ILi256EEEEEENS_10bfloat16_tEfNS_4arch4Sm90ELb1ELb0ELb0ELb1ELb0ELb0ELb1ELb1ELi2ELi1ELi1ELi1ELb0EEENS1_24CollectiveEpilogueBwdGQAISD_fSG_Li256ELb1ELb0EEENS1_25SingleTileBwdLPTSchedulerILb1ELi80ELb0EEEEEEEEEvNT_6ParamsE,"",@"SHT_CUDA_INFO"
	.sectionflags	@""
	.align	4


	//----- nvinfo : EIATTR_CUDA_API_VERSION
	.align		4
        /*0000*/ 	.byte	0x04, 0x37
        /*0002*/ 	.short	(.L_810 - .L_809)
.L_809:
        /*0004*/ 	.word	0x00000082


	//----- nvinfo : EIATTR_KPARAM_INFO
	.align		4
.L_810:
        /*0008*/ 	.byte	0x04, 0x17
        /*000a*/ 	.short	(.L_812 - .L_811)
.L_811:
        /*000c*/ 	.word	0x00000000
        /*0010*/ 	.short	0x0000
        /*0012*/ 	.short	0x0070
        /*0014*/ 	.byte	0x00, 0xf0, 0x01, 0x1c


	//----- nvinfo : EIATTR_SPARSE_MMA_MASK
	.align		4
.L_812:
        /*0018*/ 	.byte	0x03, 0x50
        /*001a*/ 	.short	0x0000


	//----- nvinfo : EIATTR_MAXREG_COUNT
	.align		4
        /*001c*/ 	.byte	0x03, 0x1b
        /*001e*/ 	.short	0x00a8


	//----- nvinfo : EIATTR_NUM_BARRIERS
	.align		4
        /*0020*/ 	.byte	0x02, 0x4c
        /*0022*/ 	.byte	0x0a
	.zero		1


	//----- nvinfo : EIATTR_ANNOTATIONS
	.align		4
        /*0024*/ 	.byte	0x04, 0x55
        /*0026*/ 	.short	(.L_814 - .L_813)


	//   ....[0]....
.L_813:
        /*0028*/ 	.word	0x00000001
        /*002c*/ 	.byte	0xc0, 0x02, 0x00, 0x00, 0x01, 0x00, 0x00, 0x00, 0x10, 0x07, 0x00, 0x00, 0x01, 0x00, 0x00, 0x00
        /*003c*/ 	.byte	0xa0, 0x07, 0x00, 0x00, 0x01, 0x00, 0x00, 0x00, 0xd0, 0x09, 0x00, 0x00, 0x01, 0x00, 0x00, 0x00
        /*004c*/ 	.byte	0xa0, 0x15, 0x00, 0x00, 0x01, 0x00, 0x00, 0x00, 0xb0, 0x15, 0x00, 0x00, 0x01, 0x00, 0x00, 0x00
        /*005c*/ 	.byte	0xe0, 0x8b, 0x00, 0x00, 0x01, 0x00, 0x00, 0x00, 0x30, 0xb8, 0x00, 0x00


	//----- nvinfo : EIATTR_MERCURY_ISA_VERSION
	.align		4
.L_814:
        /*0068*/ 	.byte	0x03, 0x5f
        /*006a*/ 	.short	0x0101


	//----- nvinfo : EIATTR_INT_WARP_WIDE_INSTR_OFFSETS
	.align		4
        /*006c*/ 	.byte	0x04, 0x31
        /*006e*/ 	.short	(.L_816 - .L_815)


	//   ....[0]....
.L_815:
        /*0070*/ 	.word	0x00000190


	//   ....[1]....
        /*0074*/ 	.word	0x000001c0


	//----- nvinfo : EIATTR_COOP_GROUP_MASK_REGIDS
	.align		4
.L_816:
        /*0078*/ 	.byte	0x04, 0x29
        /*007a*/ 	.short	(.L_818 - .L_817)


	//   ....[0]....
.L_817:
        /*007c*/ 	.word	0xffffffff


	//   ....[1]....
        /*0080*/ 	.word	0xffffffff


	//   ....[2]....
        /*0084*/ 	.word	0xffffffff


	//   ....[3]....
        /*0088*/ 	.word	0xffffffff


	//   ....[4]....
        /*008c*/ 	.word	0xffffffff


	//   ....[5]....
        /*0090*/ 	.word	0xffffffff


	//----- nvinfo : EIATTR_COOP_GROUP_INSTR_OFFSETS
	.align		4
.L_818:
        /*0094*/ 	.byte	0x04, 0x28
        /*0096*/ 	.short	(.L_820 - .L_819)


	//   ....[0]....
.L_819:
        /*0098*/ 	.word	0x00000060


	//   ....[1]....
        /*009c*/ 	.word	0x000001a0


	//   ....[2]....
        /*00a0*/ 	.word	0x00000220


	//   ....[3]....
        /*00a4*/ 	.word	0x00000400


	//   ....[4]....
        /*00a8*/ 	.word	0x000014a0


	//   ....[5]....
        /*00ac*/ 	.word	0x00009530


	//----- nvinfo : EIATTR_REG_RECONFIG
	.align		4
.L_820:
        /*00b0*/ 	.byte	0x01, 0x54
	.zero		2


	//----- nvinfo : EIATTR_MBARRIER_INSTR_OFFSETS
	.align		4
        /*00b4*/ 	.byte	0x04, 0x39
        /*00b6*/ 	.short	(.L_822 - .L_821)


	//   ....[0]....
.L_821:
        /*00b8*/ 	.word	0x00000290
        /*00bc*/ 	.word	0x000000ff
        /*00c0*/ 	.word	0x00031800
        /*00c4*/ 	.short	0x0100
        /*00c6*/ 	.byte	0x06
	.zero		1


	//   ....[1]....
        /*00c8*/ 	.word	0x000003b0
        /*00cc*/ 	.word	0x000000ff
        /*00d0*/ 	.word	0x00031810
        /*00d4*/ 	.short	0x0100
        /*00d6*/ 	.byte	0x08
	.zero		1


	//   ....[2]....
        /*00d8*/ 	.word	0x000003c0
        /*00dc*/ 	.word	0x000000ff
        /*00e0*/ 	.word	0x00031820
        /*00e4*/ 	.short	0x0100
        /*00e6*/ 	.byte	0x08
	.zero		1


	//   ....[3]....
        /*00e8*/ 	.word	0x000003d0
        /*00ec*/ 	.word	0x000000ff
        /*00f0*/ 	.word	0x00031818
        /*00f4*/ 	.short	0x0100
        /*00f6*/ 	.byte	0x08
	.zero		1


	//   ....[4]....
        /*00f8*/ 	.word	0x000003e0
        /*00fc*/ 	.word	0x000000ff
        /*0100*/ 	.word	0x00031828
        /*0104*/ 	.short	0x0100
        /*0106*/ 	.byte	0x08
	.zero		1


	//   ....[5]....
        /*0108*/ 	.word	0x00000510
        /*010c*/ 	.word	0x000000ff
        /*0110*/ 	.word	0x00031830
        /*0114*/ 	.short	0x0100
        /*0116*/ 	.byte	0x08
	.zero		1


	//   ....[6]....
        /*0118*/ 	.word	0x00000520
        /*011c*/ 	.word	0x000000ff
        /*0120*/ 	.word	0x00031838
        /*0124*/ 	.short	0x0100
        /*0126*/ 	.byte	0x08
	.zero		1


	//   ....[7]....
        /*0128*/ 	.word	0x000014c0
        /*012c*/ 	.word	0x00000011
        /*0130*/ 	.word	0x00031800
        /*0134*/ 	.short	0x010a
        /*0136*/ 	.byte	0x3f
	.zero		1


	//   ....[8]....
        /*0138*/ 	.word	0x00001580
        /*013c*/ 	.word	0x00000011
        /*0140*/ 	.word	0x00031800
        /*0144*/ 	.short	0x010a
        /*0146*/ 	.byte	0x3f
	.zero		1


	//   ....[9]....
        /*0148*/ 	.word	0x00001dd0
        /*014c*/ 	.word	0x00000010
        /*0150*/ 	.word	0x00031810
        /*0154*/ 	.short	0x010a
        /*0156*/ 	.byte	0x3f
	.zero		1


	//   ....[10]....
        /*0158*/ 	.word	0x00001e90
        /*015c*/ 	.word	0x00000010
        /*0160*/ 	.word	0x00031810
        /*0164*/ 	.short	0x010a
        /*0166*/ 	.byte	0x3f
	.zero		1


	//   ....[11]....
        /*0168*/ 	.word	0x00003a30
        /*016c*/ 	.word	0x00000011
        /*0170*/ 	.word	0x00031830
        /*0174*/ 	.short	0x010a
        /*0176*/ 	.byte	0x3f
	.zero		1


	//   ....[12]....
        /*0178*/ 	.word	0x00003af0
        /*017c*/ 	.word	0x00000011
        /*0180*/ 	.word	0x00031830
        /*0184*/ 	.short	0x010a
        /*0186*/ 	.byte	0x3f
	.zero		1


	//   ....[13]....
        /*0188*/ 	.word	0x00007f60
        /*018c*/ 	.word	0x00000018
        /*0190*/ 	.word	0x00000000
        /*0194*/ 	.short	0x0101
        /*0196*/ 	.byte	0x3f
	.zero		1


	//   ....[14]....
        /*0198*/ 	.word	0x00008650
        /*019c*/ 	.word	0x00000010
        /*01a0*/ 	.word	0x00000000
        /*01a4*/ 	.short	0x0101
        /*01a6*/ 	.byte	0x3f
	.zero		1


	//   ....[15]....
        /*01a8*/ 	.word	0x0000a190
        /*01ac*/ 	.word	0x00000006
        /*01b0*/ 	.word	0x00031820
        /*01b4*/ 	.short	0x010a
        /*01b6*/ 	.byte	0x3f
	.zero		1


	//   ....[16]....
        /*01b8*/ 	.word	0x0000ac00
        /*01bc*/ 	.word	0x00000006
        /*01c0*/ 	.word	0x00031838
        /*01c4*/ 	.short	0x010a
        /*01c6*/ 	.byte	0x3f
	.zero		1


	//   ....[17]....
        /*01c8*/ 	.word	0x0000af50
        /*01cc*/ 	.word	0x00000014
        /*01d0*/ 	.word	0x00031820
        /*01d4*/ 	.short	0x010a
        /*01d6*/ 	.byte	0x3f
	.zero		1


	//   ....[18]....
        /*01d8*/ 	.word	0x0000b390
        /*01dc*/ 	.word	0x00000006
        /*01e0*/ 	.word	0x00031838
        /*01e4*/ 	.short	0x010a
        /*01e6*/ 	.byte	0x3f
	.zero		1


	//   ....[19]....
        /*01e8*/ 	.word	0x0000b900
        /*01ec*/ 	.word	0x00000005
        /*01f0*/ 	.word	0x00000000
        /*01f4*/ 	.short	0x010a
        /*01f6*/ 	.byte	0x3f
	.zero		1


	//   ....[20]....
        /*01f8*/ 	.word	0x0000b990
        /*01fc*/ 	.word	0x00000003
        /*0200*/ 	.word	0x00000000
        /*0204*/ 	.short	0x010a
        /*0206*/ 	.byte	0x3f
	.zero		1


	//   ....[21]....
        /*0208*/ 	.word	0x0000b9e0
        /*020c*/ 	.word	0x00000002
        /*0210*/ 	.word	0x00031838
        /*0214*/ 	.short	0x010a
        /*0216*/ 	.byte	0x3f
	.zero		1


	//   ....[22]....
        /*0218*/ 	.word	0x0000ba40
        /*021c*/ 	.word	0x00000011
        /*0220*/ 	.word	0x00031800
        /*0224*/ 	.short	0x010a
        /*0226*/ 	.byte	0x3f
	.zero		1


	//   ....[23]....
        /*0228*/ 	.word	0x0000ba90
        /*022c*/ 	.word	0x00000010
        /*0230*/ 	.word	0x00031810
        /*0234*/ 	.short	0x010a
        /*0236*/ 	.byte	0x3f
	.zero		1


	//   ....[24]....
        /*0238*/ 	.word	0x0000bae0
        /*023c*/ 	.word	0x00000011
        /*0240*/ 	.word	0x00031830
        /*0244*/ 	.short	0x010a
        /*0246*/ 	.byte	0x3f
	.zero		1


	//   ....[25]....
        /*0248*/ 	.word	0x0000bb30
        /*024c*/ 	.word	0x00000006
        /*0250*/ 	.word	0x00031820
        /*0254*/ 	.short	0x010a
        /*0256*/ 	.byte	0x3f
	.zero		1


	//   ....[26]....
        /*0258*/ 	.word	0x0000bb80
        /*025c*/ 	.word	0x00000006
        /*0260*/ 	.word	0x00031838
        /*0264*/ 	.short	0x010a
        /*0266*/ 	.byte	0x3f
	.zero		1


	//   ....[27]....
        /*0268*/ 	.word	0x0000bbe0
        /*026c*/ 	.word	0x00000014
        /*0270*/ 	.word	0x00031820
        /*0274*/ 	.short	0x010a
        /*0276*/ 	.byte	0x3f
	.zero		1


	//   ....[28]....
        /*0278*/ 	.word	0x0000bc30
        /*027c*/ 	.word	0x00000006
        /*0280*/ 	.word	0x00031838
        /*0284*/ 	.short	0x010a
        /*0286*/ 	.byte	0x3f
	.zero		1


	//   ....[29]....
        /*0288*/ 	.word	0x0000bc80
        /*028c*/ 	.word	0x00000005
        /*0290*/ 	.word	0x00000000
        /*0294*/ 	.short	0x010a
        /*0296*/ 	.byte	0x3f
	.zero		1


	//   ....[30]....
        /*0298*/ 	.word	0x0000bcd0
        /*029c*/ 	.word	0x00000003
        /*02a0*/ 	.word	0x00000000
        /*02a4*/ 	.short	0x010a
        /*02a6*/ 	.byte	0x3f
	.zero		1


	//----- nvinfo : EIATTR_NUM_MBARRIERS
	.align		4
.L_822:
        /*02a8*/ 	.byte	0x03, 0x38
        /*02aa*/ 	.short	0x0007


	//----- nvinfo : EIATTR_EXIT_INSTR_OFFSETS
	.align		4
        /*02ac*/ 	.byte	0x04, 0x1c
        /*02ae*/ 	.short	(.L_824 - .L_823)


	//   ....[0]....
.L_823:
        /*02b0*/ 	.word	0x0000ba30


	//----- nvinfo : EIATTR_MAX_THREADS
	.align		4
.L_824:
        /*02b4*/ 	.byte	0x04, 0x05
        /*02b6*/ 	.short	(.L_826 - .L_825)
.L_825:
        /*02b8*/ 	.word	0x00000180
        /*02bc*/ 	.word	0x00000001
        /*02c0*/ 	.word	0x00000001


	//----- nvinfo : EIATTR_CRS_STACK_SIZE
	.align		4
.L_826:
        /*02c4*/ 	.byte	0x04, 0x1e
        /*02c6*/ 	.short	(.L_828 - .L_827)
.L_827:
        /*02c8*/ 	.word	0x00000000


	//----- nvinfo : EIATTR_CBANK_PARAM_SIZE
	.align		4
.L_828:
        /*02cc*/ 	.byte	0x03, 0x19
        /*02ce*/ 	.short	0x0770


	//----- nvinfo : EIATTR_PARAM_CBANK
	.align		4
        /*02d0*/ 	.byte	0x04, 0x0a
        /*02d2*/ 	.short	(.L_830 - .L_829)
	.align		4
.L_829:
        /*02d4*/ 	.word	index@(.nv.constant0._ZN7cutlass13device_kernelIN5flash11enable_sm90INS1_16FlashAttnBwdSm90INS1_25CollectiveMainloopBwdSm90ILi2ELi1ELi1EN4cute5tupleIJNS5_1CILi1EEES8_S8_EEENS6_IJNS7_ILi64EEENS7_ILi80EEENS7_ILi256EEEEEENS_10bfloat16_tEfNS_4arch4Sm90ELb1ELb0ELb0ELb1ELb0ELb0ELb1ELb1ELi2ELi1ELi1ELi1ELb0EEENS1_24CollectiveEpilogueBwdGQAISD_fSG_Li256ELb1ELb0EEENS1_25SingleTileBwdLPTSchedulerILb1ELi80ELb0EEEEEEEEEvNT_6ParamsE)
        /*02d8*/ 	.short	0x0210
        /*02da*/ 	.short	0x0770


	//----- nvinfo : EIATTR_SW_WAR
	.align		4
.L_830:
        /*02dc*/ 	.byte	0x04, 0x36
        /*02de*/ 	.short	(.L_832 - .L_831)
.L_831:
        /*02e0*/ 	.word	0x00000008
.L_832:


//--------------------- .nv.info._ZN7cutlass13device_kernelIN5flash22FlashAttnBwdPreprocessIN4cute5tupleIJNS3_1CILi64EEENS5_ILi256EEEEEENS_10bfloat16_tEfNS_4arch4Sm90ELb1ELb1EEEEEvNT_6ParamsE --------------------------
	.section	.nv.info._ZN7cutlass13device_kernelIN5flash22FlashAttnBwdPreprocessIN4cute5tupleIJNS3_1CILi64EEENS5_ILi256EEEEEENS_10bfloat16_tEfNS_4arch4Sm90ELb1ELb1EEEEEvNT_6ParamsE,"",@"SHT_CUDA_INFO"
	.sectionflags	@""
	.align	4


	//----- nvinfo : EIATTR_CUDA_API_VERSION
	.align		4
        /*0000*/ 	.byte	0x04, 0x37
        /*0002*/ 	.short	(.L_834 - .L_833)
.L_833:
        /*0004*/ 	.word	0x00000082


	//----- nvinfo : EIATTR_KPARAM_INFO
	.align		4
.L_834:
        /*0008*/ 	.byte	0x04, 0x17
        /*000a*/ 	.short	(.L_836 - .L_835)
.L_835:
        /*000c*/ 	.word	0x00000000
        /*0010*/ 	.short	0x0000
        /*0012*/ 	.short	0x0000
        /*0014*/ 	.byte	0x00, 0xf0, 0xc1, 0x03


	//----- nvinfo : EIATTR_SPARSE_MMA_MASK
	.align		4
.L_836:
        /*0018*/ 	.byte	0x03, 0x50
        /*001a*/ 	.short	0x0000


	//----- nvinfo : EIATTR_MAXREG_COUNT
	.align		4
        /*001c*/ 	.byte	0x03, 0x1b
        /*001e*/ 	.short	0x0080


	//----- nvinfo : EIATTR_MERCURY_ISA_VERSION
	.align		4
        /*0020*/ 	.byte	0x03, 0x5f
        /*0022*/ 	.short	0x0101


	//----- nvinfo : EIATTR_COOP_GROUP_MASK_REGIDS
	.align		4
        /*0024*/ 	.byte	0x04, 0x29
        /*0026*/ 	.short	(.L_838 - .L_837)


	//   ....[0]....
.L_837:
        /*0028*/ 	.word	0xffffffff


	//   ....[1]....
        /*002c*/ 	.word	0xffffffff


	//   ....[2]....
        /*0030*/ 	.word	0xffffffff


	//   ....[3]....
        /*0034*/ 	.word	0xffffffff


	//   ....[4]....
        /*0038*/ 	.word	0xffffffff


	//   ....[5]....
        /*003c*/ 	.word	0xffffffff


	//   ....[6]....
        /*0040*/ 	.word	0xffffffff


	//   ....[7]....
        /*0044*/ 	.word	0xffffffff


	//   ....[8]....
        /*0048*/ 	.word	0xffffffff


	//   ....[9]....
        /*004c*/ 	.word	0xffffffff


	//   ....[10]....
        /*0050*/ 	.word	0xffffffff


	//   ....[11]....
        /*0054*/ 	.word	0xffffffff


	//   ....[12]....
        /*0058*/ 	.word	0xffffffff


	//   ....[13]....
        /*005c*/ 	.word	0xffffffff


	//   ....[14]....
        /*0060*/ 	.word	0xffffffff


	//   ....[15]....
        /*0064*/ 	.word	0xffffffff


	//----- nvinfo : EIATTR_COOP_GROUP_INSTR_OFFSETS
	.align		4
.L_838:
        /*0068*/ 	.byte	0x04, 0x28
        /*006a*/ 	.short	(.L_840 - .L_839)


	//   ....[0]....
.L_839:
        /*006c*/ 	.word	0x00002720


	//   ....[1]....
        /*0070*/ 	.word	0x00002730


	//   ....[2]....
        /*0074*/ 	.word	0x00002740


	//   ....[3]....
        /*0078*/ 	.word	0x00002750


	//   ....[4]....
        /*007c*/ 	.word	0x000027a0


	//   ....[5]....
        /*0080*/ 	.word	0x000027d0


	//   ....[6]....
        /*0084*/ 	.word	0x000027e0


	//   ....[7]....
        /*0088*/ 	.word	0x000027f0


	//   ....[8]....
        /*008c*/ 	.word	0x00002830


	//   ....[9]....
        /*0090*/ 	.word	0x00002850


	//   ....[10]....
        /*0094*/ 	.word	0x00002860


	//   ....[11]....
        /*0098*/ 	.word	0x00002870


	//   ....[12]....
        /*009c*/ 	.word	0x000028b0


	//   ....[13]....
        /*00a0*/ 	.word	0x000028e0


	//   ....[14]....
        /*00a4*/ 	.word	0x000028f0


	//   ....[15]....
        /*00a8*/ 	.word	0x00002910


	//----- nvinfo : EIATTR_EXIT_INSTR_OFFSETS
	.align		4
.L_840:
        /*00ac*/ 	.byte	0x04, 0x1c
        /*00ae*/ 	.short	(.L_842 - .L_841)


	//   ....[0]....
.L_841:
        /*00b0*/ 	.word	0x00000320


	//   ....[1]....
        /*00b4*/ 	.word	0x000030d0


	//   ....[2]....
        /*00b8*/ 	.word	0x00003170


	//----- nvinfo : EIATTR_MAX_THREADS
	.align		4
.L_842:
        /*00bc*/ 	.byte	0x04, 0x05
        /*00be*/ 	.short	(.L_844 - .L_843)
.L_843:
        /*00c0*/ 	.word	0x00000100
        /*00c4*/ 	.word	0x00000001
        /*00c8*/ 	.word	0x00000001


	//----- nvinfo : EIATTR_CRS_STACK_SIZE
	.align		4
.L_844:
        /*00cc*/ 	.byte	0x04, 0x1e
        /*00ce*/ 	.short	(.L_846 - .L_845)
.L_845:
        /*00d0*/ 	.word	0x00000000


	//----- nvinfo : EIATTR_CBANK_PARAM_SIZE
	.align		4
.L_846:
        /*00d4*/ 	.byte	0x03, 0x19
        /*00d6*/ 	.short	0x00f0


	//----- nvinfo : EIATTR_PARAM_CBANK
	.align		4
        /*00d8*/ 	.byte	0x04, 0x0a
        /*00da*/ 	.short	(.L_848 - .L_847)
	.align		4
.L_847:
        /*00dc*/ 	.word	index@(.nv.constant0._ZN7cutlass13device_kernelIN5flash22FlashAttnBwdPreprocessIN4cute5tupleIJNS3_1CILi64EEENS5_ILi256EEEEEENS_10bfloat16_tEfNS_4arch4Sm90ELb1ELb1EEEEEvNT_6ParamsE)
        /*00e0*/ 	.short	0x0210
        /*00e2*/ 	.short	0x00f0


	//----- nvinfo : EIATTR_SW_WAR
	.align		4
.L_848:
        /*00e4*/ 	.byte	0x04, 0x36
        /*00e6*/ 	.short	(.L_850 - .L_849)
.L_849:
        /*00e8*/ 	.word	0x00000008
.L_850:


//--------------------- .nv.callgraph             --------------------------
	.section	.nv.callgraph,"",@"SHT_CUDA_CALLGRAPH"
	.align	4
	.sectionentsize	8
	.align		4
        /*0000*/ 	.word	0x00000000
	.align		4
        /*0004*/ 	.word	0xffffffff
	.align		4
        /*0008*/ 	.word	index@(_ZN7cutlass13device_kernelIN5flash11enable_sm90INS1_16FlashAttnBwdSm90INS1_25CollectiveMainloopBwdSm90ILi2ELi1ELi1EN4cute5tupleIJNS5_1CILi1EEES8_S8_EEENS6_IJNS7_ILi64EEENS7_ILi80EEENS7_ILi256EEEEEENS_10bfloat16_tEfNS_4arch4Sm90ELb0ELb0ELb1ELb0ELb0ELb0ELb1ELb1ELi2ELi1ELi1ELi1ELb0EEENS1_21CollectiveEpilogueBwdISD_SE_SG_Li256ELb0ELb1ELi2EEENS1_19SingleTileSchedulerILb0ELb0ELb0ELi80EEEEEEEEEvNT_6ParamsE)
	.align		4
        /*000c*/ 	.word	index@(__assertfail)
	.align		4
        /*0010*/ 	.word	index@(_ZN7cutlass13device_kernelIN5flash11enable_sm90INS1_16FlashAttnBwdSm90INS1_25CollectiveMainloopBwdSm90ILi2ELi1ELi1EN4cute5tupleIJNS5_1CILi1EEES8_S8_EEENS6_IJNS7_ILi64EEENS7_ILi80EEENS7_ILi256EEEEEENS_10bfloat16_tEfNS_4arch4Sm90ELb0ELb1ELb1ELb0ELb0ELb0ELb1ELb1ELi2ELi1ELi1ELi1ELb0EEENS1_21CollectiveEpilogueBwdISD_SE_SG_Li256ELb0ELb1ELi2EEENS1_19SingleTileSchedulerILb0ELb0ELb0ELi80EEEEEEEEEvNT_6ParamsE)
	.align		4
        /*0014*/ 	.word	index@(__assertfail)
	.align		4
        /*0018*/ 	.word	index@(_ZN7cutlass13device_kernelIN5flash11enable_sm90INS1_16FlashAttnBwdSm90INS1_25CollectiveMainloopBwdSm90ILi2ELi1ELi1EN4cute5tupleIJNS5_1CILi1EEES8_S8_EEENS6_IJNS7_ILi64EEENS7_ILi80EEENS7_ILi256EEEEEENS_10bfloat16_tEfNS_4arch4Sm90ELb1ELb0ELb1ELb0ELb0ELb0ELb1ELb1ELi2ELi1ELi1ELi1ELb0EEENS1_21CollectiveEpilogueBwdISD_SE_SG_Li256ELb0ELb1ELi2EEENS1_25SingleTileBwdLPTSchedulerILb0ELi80ELb0EEEEEEEEEvNT_6ParamsE)
	.align		4
        /*001c*/ 	.word	index@(__assertfail)
	.align		4
        /*0020*/ 	.word	index@(_ZN7cutlass13device_kernelIN5flash11enable_sm90INS1_16FlashAttnBwdSm90INS1_25CollectiveMainloopBwdSm90ILi2ELi1ELi1EN4cute5tupleIJNS5_1CILi1EEES8_S8_EEENS6_IJNS7_ILi64EEENS7_ILi80EEENS7_ILi256EEEEEENS_10bfloat16_tEfNS_4arch4Sm90ELb0ELb0ELb0ELb0ELb0ELb0ELb1ELb1ELi2ELi1ELi1ELi1ELb0EEENS1_21CollectiveEpilogueBwdISD_SE_SG_Li256ELb0ELb1ELi2EEENS1_19SingleTileSchedulerILb0ELb0ELb0ELi80EEEEEEEEEvNT_6ParamsE)
	.align		4
        /*0024*/ 	.word	index@(__assertfail)
	.align		4
        /*0028*/ 	.word	index@(_ZN7cutlass13device_kernelIN5flash11enable_sm90INS1_16FlashAttnBwdSm90INS1_25CollectiveMainloopBwdSm90ILi2ELi1ELi1EN4cute5tupleIJNS5_1CILi1EEES8_S8_EEENS6_IJNS7_ILi64EEENS7_ILi80EEENS7_ILi256EEEEEENS_10bfloat16_tEfNS_4arch4Sm90ELb0ELb1ELb0ELb0ELb0ELb0ELb1ELb1ELi2ELi1ELi1ELi1ELb0EEENS1_21CollectiveEpilogueBwdISD_SE_SG_Li256ELb0ELb1ELi2EEENS1_19SingleTileSchedulerILb0ELb0ELb0ELi80EEEEEEEEEvNT_6ParamsE)
	.align		4
        /*002c*/ 	.word	index@(__assertfail)
	.align		4
        /*0030*/ 	.word	index@(_ZN7cutlass13device_kernelIN5flash11enable_sm90INS1_16FlashAttnBwdSm90INS1_25CollectiveMainloopBwdSm90ILi2ELi1ELi1EN4cute5tupleIJNS5_1CILi1EEES8_S8_EEENS6_IJNS7_ILi64EEENS7_ILi80EEENS7_ILi256EEEEEENS_10bfloat16_tEfNS_4arch4Sm90ELb1ELb0ELb0ELb0ELb0ELb0ELb1ELb1ELi2ELi1ELi1ELi1ELb0EEENS1_21CollectiveEpilogueBwdISD_SE_SG_Li256ELb0ELb1ELi2EEENS1_25SingleTileBwdLPTSchedulerILb0ELi80ELb0EEEEEEEEEvNT_6ParamsE)
	.align		4
        /*0034*/ 	.word	index@(__assertfail)
	.align		4
        /*0038*/ 	.word	0x00000000
	.align		4
        /*003c*/ 	.word	0xfffffffe
	.align		4
        /*0040*/ 	.word	0x00000000
	.align		4
        /*0044*/ 	.word	0xfffffffd
	.align		4
        /*0048*/ 	.word	0x00000000
	.align		4
        /*004c*/ 	.word	0xfffffffc


//--------------------- .nv.constant4             --------------------------
	.section	.nv.constant4,"a",@progbits
	.align	8
	.align		8
.nv.constant4:
        /*0000*/ 	.dword	__assertfail
	.align		8
        /*0008*/ 	.dword	__unnamed_1
	.align		8
        /*0010*/ 	.dword	__unnamed_2
	.align		8
        /*0018*/ 	.dword	_ZN77_INTERNAL_db75ae03_41_flash_bwd_hdim256_bf16_softcapall_sm90_cu_8e232a79_26284cuda3std3__45__cpo5beginE
	.align		8
        /*0020*/ 	.dword	_ZN77_INTERNAL_db75ae03_41_flash_bwd_hdim256_bf16_softcapall_sm90_cu_8e232a79_26284cuda3std3__45__cpo3endE
	.align		8
        /*0028*/ 	.dword	_ZN77_INTERNAL_db75ae03_41_flash_bwd_hdim256_bf16_softcapall_sm90_cu_8e232a79_26284cuda3std3__45__cpo6cbeginE
	.align		8
        /*0030*/ 	.dword	_ZN77_INTERNAL_db75ae03_41_flash_bwd_hdim256_bf16_softcapall_sm90_cu_8e232a79_26284cuda3std3__45__cpo4cendE
	.align		8
        /*0038*/ 	.dword	_ZN77_INTERNAL_db75ae03_41_flash_bwd_hdim256_bf16_softcapall_sm90_cu_8e232a79_26284cuda3std3__479_GLOBAL__N__db75ae03_41_flash_bwd_hdim256_bf16_softcapall_sm90_cu_8e232a79_26286ignoreE
	.align		8
        /*0040*/ 	.dword	_ZN77_INTERNAL_db75ae03_41_flash_bwd_hdim256_bf16_softcapall_sm90_cu_8e232a79_26284cuda3std3__419piecewise_constructE
	.align		8
        /*0048*/ 	.dword	_ZN77_INTERNAL_db75ae03_41_flash_bwd_hdim256_bf16_softcapall_sm90_cu_8e232a79_26284cuda3std3__48in_placeE
	.align		8
        /*0050*/ 	.dword	_ZN77_INTERNAL_db75ae03_41_flash_bwd_hdim256_bf16_softcapall_sm90_cu_8e232a79_26284cuda3std6ranges3__45__cpo4swapE
	.align		8
        /*0058*/ 	.dword	_ZN77_INTERNAL_db75ae03_41_flash_bwd_hdim256_bf16_softcapall_sm90_cu_8e232a79_26284cuda3std6ranges3__45__cpo9iter_moveE
	.align		8
        /*0060*/ 	.dword	_ZN77_INTERNAL_db75ae03_41_flash_bwd_hdim256_bf16_softcapall_sm90_cu_8e232a79_26284cute7productE
	.align		8
        /*0068*/ 	.dword	_ZN77_INTERNAL_db75ae03_41_flash_bwd_hdim256_bf16_softcapall_sm90_cu_8e232a79_26284cute1_E
	.align		8
        /*0070*/ 	.dword	$str$23
	.align		8
        /*0078*/ 	.dword	$str$24


//--------------------- .text._ZN7cutlass13device_kernelIN5flash11enable_sm90INS1_16FlashAttnBwdSm90INS1_25CollectiveMainloopBwdSm90ILi2ELi1ELi1EN4cute5tupleIJNS5_1CILi1EEES8_S8_EEENS6_IJNS7_ILi64EEENS7_ILi80EEENS7_ILi256EEEEEENS_10bfloat16_tEfNS_4arch4Sm90ELb0ELb0ELb1ELb0ELb0ELb0ELb1ELb1ELi2ELi1ELi1ELi1ELb0EEENS1_21CollectiveEpilogueBwdISD_SE_SG_Li256ELb0ELb1ELi2EEENS1_19SingleTileSchedulerILb0ELb0ELb0ELi80EEEEEEEEEvNT_6ParamsE --------------------------
	.section	.text._ZN7cutlass13device_kernelIN5flash11enable_sm90INS1_16FlashAttnBwdSm90INS1_25CollectiveMainloopBwdSm90ILi2ELi1ELi1EN4cute5tupleIJNS5_1CILi1EEES8_S8_EEENS6_IJNS7_ILi64EEENS7_ILi80EEENS7_ILi256EEEEEENS_10bfloat16_tEfNS_4arch4Sm90ELb0ELb0ELb1ELb0ELb0ELb0ELb1ELb1ELi2ELi1ELi1ELi1ELb0EEENS1_21CollectiveEpilogueBwdISD_SE_SG_Li256ELb0ELb1ELi2EEENS1_19SingleTileSchedulerILb0ELb0ELb0ELi80EEEEEEEEEvNT_6ParamsE,"ax",@progbits
	.align	128
.text._ZN7cutlass13device_kernelIN5flash11enable_sm90INS1_16FlashAttnBwdSm90INS1_25CollectiveMainloopBwdSm90ILi2ELi1ELi1EN4cute5tupleIJNS5_1CILi1EEES8_S8_EEENS6_IJNS7_ILi64EEENS7_ILi80EEENS7_ILi256EEEEEENS_10bfloat16_tEfNS_4arch4Sm90ELb0ELb0ELb1ELb0ELb0ELb0ELb1ELb1ELi2ELi1ELi1ELi1ELb0EEENS1_21CollectiveEpilogueBwdISD_SE_SG_Li256ELb0ELb1ELi2EEENS1_19SingleTileSchedulerILb0ELb0ELb0ELi80EEEEEEEEEvNT_6ParamsE:
        .type           _ZN7cutlass13device_kernelIN5flash11enable_sm90INS1_16FlashAttnBwdSm90INS1_25CollectiveMainloopBwdSm90ILi2ELi1ELi1EN4cute5tupleIJNS5_1CILi1EEES8_S8_EEENS6_IJNS7_ILi64EEENS7_ILi80EEENS7_ILi256EEEEEENS_10bfloat16_tEfNS_4arch4Sm90ELb0ELb0ELb1ELb0ELb0ELb0ELb1ELb1ELi2ELi1ELi1ELi1ELb0EEENS1_21CollectiveEpilogueBwdISD_SE_SG_Li256ELb0ELb1ELi2EEENS1_19SingleTileSchedulerILb0ELb0ELb0ELi80EEEEEEEEEvNT_6ParamsE,@function
        .size           _ZN7cutlass13device_kernelIN5flash11enable_sm90INS1_16FlashAttnBwdSm90INS1_25CollectiveMainloopBwdSm90ILi2ELi1ELi1EN4cute5tupleIJNS5_1CILi1EEES8_S8_EEENS6_IJNS7_ILi64EEENS7_ILi80EEENS7_ILi256EEEEEENS_10bfloat16_tEfNS_4arch4Sm90ELb0ELb0ELb1ELb0ELb0ELb0ELb1ELb1ELi2ELi1ELi1ELi1ELb0EEENS1_21CollectiveEpilogueBwdISD_SE_SG_Li256ELb0ELb1ELi2EEENS1_19SingleTileSchedulerILb0ELb0ELb0ELi80EEEEEEEEEvNT_6ParamsE,(.L_x_2197 - _ZN7cutlass13device_kernelIN5flash11enable_sm90INS1_16FlashAttnBwdSm90INS1_25CollectiveMainloopBwdSm90ILi2ELi1ELi1EN4cute5tupleIJNS5_1CILi1EEES8_S8_EEENS6_IJNS7_ILi64EEENS7_ILi80EEENS7_ILi256EEEEEENS_10bfloat16_tEfNS_4arch4Sm90ELb0ELb0ELb1ELb0ELb0ELb0ELb1ELb1ELi2ELi1ELi1ELi1ELb0EEENS1_21CollectiveEpilogueBwdISD_SE_SG_Li256ELb0ELb1ELi2EEENS1_19SingleTileSchedulerILb0ELb0ELb0ELi80EEEEEEEEEvNT_6ParamsE)
        .other          _ZN7cutlass13device_kernelIN5flash11enable_sm90INS1_16FlashAttnBwdSm90INS1_25CollectiveMainloopBwdSm90ILi2ELi1ELi1EN4cute5tupleIJNS5_1CILi1EEES8_S8_EEENS6_IJNS7_ILi64EEENS7_ILi80EEENS7_ILi256EEEEEENS_10bfloat16_tEfNS_4arch4Sm90ELb0ELb0ELb1ELb0ELb0ELb0ELb1ELb1ELi2ELi1ELi1ELi1ELb0EEENS1_21CollectiveEpilogueBwdISD_SE_SG_Li256ELb0ELb1ELi2EEENS1_19SingleTileSchedulerILb0ELb0ELb0ELi80EEEEEEEEEvNT_6ParamsE,@"STO_CUDA_ENTRY STV_DEFAULT"
_ZN7cutlass13device_kernelIN5flash11enable_sm90INS1_16FlashAttnBwdSm90INS1_25CollectiveMainloopBwdSm90ILi2ELi1ELi1EN4cute5tupleIJNS5_1CILi1EEES8_S8_EEENS6_IJNS7_ILi64EEENS7_ILi80EEENS7_ILi256EEEEEENS_10bfloat16_tEfNS_4arch4Sm90ELb0ELb0ELb1ELb0ELb0ELb0ELb1ELb1ELi2ELi1ELi1ELi1ELb0EEENS1_21CollectiveEpilogueBwdISD_SE_SG_Li256ELb0ELb1ELi2EEENS1_19SingleTileSchedulerILb0ELb0ELb0ELi80EEEEEEEEEvNT_6ParamsE:
[----:B------:R-:W1:Y:S02]  /*0000*/  LDC R1, c[0x0][0x28] ;  /* 0x00000a00ff017b82 */ /* 0x000e640000000800 */
[----:B-1----:R-:W-:Y:S01]  /*0010*/  VIADD R1, R1, 0xfffffff0 ;  /* 0xfffffff001017836 */ /* 0x002fe20000000000 */
[----:B------:R-:W1:Y:S01]  /*0020*/  S2R R4, SR_TID.X ;  /* 0x0000000000047919 */ /* 0x000e620000002100 */
[----:B------:R-:W-:Y:S01]  /*0030*/  ELECT P0, URZ, PT ;  /* 0x00000000003f782f */ /* 0x000fe20003800000 */
[----:B------:R-:W-:Y:S01]  /*0040*/  BSSY B0, `(.L_x_0) ;  /* 0x0000019000007945 */ /* 0x000fe20003800000 */
[----:B-1----:R-:W-:-:S05]  /*0050*/  SHF.R.U32.HI R2, RZ, 0x5, R4 ;  /* 0x00000005ff027819 */ /* 0x002fca0000011604 */
[----:B------:R-:W1:Y:S02]  /*0060*/  SHFL.IDX PT, R0, R2, RZ, 0x1f ;  /* 0x00001fff02007589 */ /* 0x000e6400000e0000 */
[----:B-1----:R-:W-:-:S13]  /*0070*/  ISETP.EQ.AND P0, PT, R0, RZ, P0 ;  /* 0x000000ff0000720c */ /* 0x002fda0000702270 */
[----:B------:R-:W-:Y:S05]  /*0080*/  @!P0 BRA `(.L_x_1) ;  /* 0x0000000000508947 */ /* 0x000fea0003800000 */
[----:B------:R-:W-:Y:S02]  /*0090*/  ULDC.64 UR4, c[0x0][0x198] ;  /* 0x0000660000047ab9 */ /* 0x000fe40000000a00 */
[----:B------:R-:W-:Y:S02]  /*00a0*/  UIADD3 UR6, UP0, UR4, 0xf0, URZ ;  /* 0x000000f004067890 */ /* 0x000fe4000ff1e03f */
[----:B------:R-:W-:Y:S02]  /*00b0*/  UIADD3 UR8, UP1, UR4, 0x1f0, URZ ;  /* 0x000001f004087890 */ /* 0x000fe4000ff3e03f */
[----:B------:R-:W-:Y:S02]  /*00c0*/  UIADD3 UR10, UP2, UR4, 0x2f0, URZ ;  /* 0x000002f0040a7890 */ /* 0x000fe4000ff5e03f */
[----:B------:R-:W-:Y:S02]  /*00d0*/  UIADD3 UR12, UP3, UR4, 0x3f0, URZ ;  /* 0x000003f0040c7890 */ /* 0x000fe4000ff7e03f */
[----:B------:R-:W-:-:S02]  /*00e0*/  UIADD3 UR14, UP4, UR4, 0x670, URZ ;  /* 0x00000670040e7890 */ /* 0x000fc4000ff9e03f */
[----:B------:R-:W-:Y:S02]  /*00f0*/  UIADD3.X UR7, URZ, UR5, URZ, UP0, !UPT ;  /* 0x000000053f077290 */ /* 0x000fe400087fe43f */
[----:B------:R-:W-:Y:S02]  /*0100*/  UIADD3 UR4, UP5, UR4, 0x770, URZ ;  /* 0x0000077004047890 */ /* 0x000fe4000ffbe03f */
[----:B------:R-:W-:Y:S02]  /*0110*/  UIADD3.X UR9, URZ, UR5, URZ, UP1, !UPT ;  /* 0x000000053f097290 */ /* 0x000fe40008ffe43f */
[----:B------:R-:W-:Y:S02]  /*0120*/  UIADD3.X UR11, URZ, UR5, URZ, UP2, !UPT ;  /* 0x000000053f0b7290 */ /* 0x000fe400097fe43f */
[----:B------:R-:W-:Y:S01]  /*0130*/  UIADD3.X UR13, URZ, UR5, URZ, UP3, !UPT ;  /* 0x000000053f0d7290 */ /* 0x000fe20009ffe43f */
[----:B------:R1:W-:Y:S01]  /*0140*/  UTMACCTL.PF [UR6] ;  /* 0x00000000060079b9 */ /* 0x0003e20008040000 */
[----:B------:R-:W-:-:S03]  /*0150*/  UIADD3.X UR15, URZ, UR5, URZ, UP4, !UPT ;  /* 0x000000053f0f7290 */ /* 0x000fc6000a7fe43f */
[----:B------:R1:W-:Y:S01]  /*0160*/  UTMACCTL.PF [UR8] ;  /* 0x00000000080079b9 */ /* 0x0003e20008040000 */
[----:B------:R-:W-:Y:S01]  /*0170*/  UIADD3.X UR5, URZ, UR5, URZ, UP5, !UPT ;  /* 0x000000053f057290 */ /* 0x000fe2000affe43f */
[----:B------:R1:W-:Y:S02]  /*0180*/  UTMACCTL.PF [UR10] ;  /* 0x000000000a0079b9 */ /* 0x0003e40008040000 */
[----:B------:R1:W-:Y:S02]  /*0190*/  UTMACCTL.PF [UR12] ;  /* 0x000000000c0079b9 */ /* 0x0003e40008040000 */
[----:B------:R1:W-:Y:S04]  /*01a0*/  UTMACCTL.PF [UR14] ;  /* 0x000000000e0079b9 */ /* 0x0003e80008040000 */
[----:B------:R1:W-:Y:S02]  /*01b0*/  UTMACCTL.PF [UR4] ;  /* 0x00000000040079b9 */ /* 0x0003e40008040000 */
[----:B-1----:R-:W-:Y:S01]  /*01c0*/  NOP ;  /* 0x0000000000007918 */ /* 0x002fe20000000000 */
.L_x_1:
[----:B------:R-:W-:Y:S05]  /*01d0*/  BSYNC B0 ;  /* 0x0000000000007941 */ /* 0x000fea0003800000 */
.L_x_0:
[----:B------:R-:W-:Y:S01]  /*01e0*/  VOTEU.ANY UP0, P0 ;  /* 0x00000000003f7886 */ /* 0x000fe20000000100 */
[----:B------:R-:W1:Y:S01]  /*01f0*/  SHFL.IDX PT, R0, R2, RZ, 0x1f ;  /* 0x00001fff02007589 */ /* 0x000e6200000e0000 */
[----:B------:R-:W-:-:S03]  /*0200*/  UMOV UR4, 0x1 ;  /* 0x0000000100047882 */ /* 0x000fc60000000000 */
[----:B------:R-:W2:Y:S01]  /*0210*/  @UP0 S2UR UR7, SR_CgaCtaId ;  /* 0x00000000000709c3 */ /* 0x000ea20000008800 */
[----:B------:R-:W-:Y:S01]  /*0220*/  @UP0 UMOV UR6, 0x400 ;  /* 0x0000040000060882 */ /* 0x000fe20000000000 */
[----:B------:R-:W-:-:S04]  /*0230*/  @UP0 UIADD3 UR4, -UR4, 0x100000, URZ ;  /* 0x0010000004040890 */ /* 0x000fc8000fffe13f */
[----:B------:R-:W-:Y:S02]  /*0240*/  @UP0 USHF.L.U32 UR5, UR4, 0xb, URZ ;  /* 0x0000000b04050899 */ /* 0x000fe4000800063f */
[----:B------:R-:W-:Y:S01]  /*0250*/  @UP0 USHF.L.U32 UR4, UR4, 0x1, URZ ;  /* 0x0000000104040899 */ /* 0x000fe2000800063f */
[----:B-1----:R-:W-:Y:S02]  /*0260*/  ISETP.NE.AND P1, PT, R0, RZ, PT ;  /* 0x000000ff0000720c */ /* 0x002fe40003f25270 */
[----:B------:R-:W-:Y:S01]  /*0270*/  SHF.R.U32.HI R0, RZ, 0x7, R4 ;  /* 0x00000007ff007819 */ /* 0x000fe20000011604 */
[----:B--2---:R-:W-:Y:S01]  /*0280*/  @UP0 ULEA UR6, UR7, UR6, 0x18 ;  /* 0x0000000607060291 */ /* 0x004fe2000f8ec03f */
[----:B------:R-:W-:-:S04]  /*0290*/  VOTEU.ANY UP0, P0 ;  /* 0x00000000003f7886 */ /* 0x000fc80000000100 */
[----:B------:R-:W1:Y:S04]  /*02a0*/  SHFL.IDX PT, R0, R0, RZ, 0x1f ;  /* 0x00001fff00007589 */ /* 0x000e6800000e0000 */
[----:B------:R-:W2:Y:S03]  /*02b0*/  FENCE.VIEW.ASYNC.S ;  /* 0x00000000000073c6 */ /* 0x000ea60000000000 */
[----:B--2---:R2:W3:Y:S01]  /*02c0*/  @UP0 SYNCS.EXCH.64 URZ, [UR6+0x31800], UR4 ;  /* 0x03180004063f05b2 */ /* 0x0044e20008000100 */
[----:B------:R-:W-:Y:S05]  /*02d0*/  @P1 BRA `(.L_x_2) ;  /* 0x0000000000481947 */ /* 0x000fea0003800000 */
[----:B--2---:R-:W2:Y:S01]  /*02e0*/  S2UR UR5, SR_CgaCtaId ;  /* 0x00000000000579c3 */ /* 0x004ea20000008800 */
[----:B------:R-:W-:Y:S01]  /*02f0*/  UMOV UR4, 0x400 ;  /* 0x0000040000047882 */ /* 0x000fe20000000000 */
[----:B------:R-:W-:Y:S01]  /*0300*/  UMOV UR6, 0x1 ;  /* 0x0000000100067882 */ /* 0x000fe20000000000 */
[----:B------:R-:W-:Y:S01]  /*0310*/  UMOV UR9, 0x100 ;  /* 0x0000010000097882 */ /* 0x000fe20000000000 */
[----:B------:R-:W-:-:S04]  /*0320*/  UIADD3 UR6, -UR6, 0x100000, URZ ;  /* 0x0010000006067890 */ /* 0x000fc8000fffe13f */
[----:B------:R-:W-:Y:S02]  /*0330*/  USHF.L.U32 UR7, UR6, 0xb, URZ ;  /* 0x0000000b06077899 */ /* 0x000fe4000800063f */
[----:B------:R-:W-:Y:S01]  /*0340*/  USHF.L.U32 UR6, UR6, 0x1, URZ ;  /* 0x0000000106067899 */ /* 0x000fe2000800063f */
[----:B------:R-:W-:Y:S01]  /*0350*/  ELECT P0, URZ, PT ;  /* 0x00000000003f782f */ /* 0x000fe20003800000 */
[----:B--2---:R-:W-:Y:S02]  /*0360*/  ULEA UR8, UR5, UR4, 0x18 ;  /* 0x0000000405087291 */ /* 0x004fe4000f8ec03f */
[----:B------:R-:W-:-:S04]  /*0370*/  UIADD3 UR4, -UR9, 0x100000, URZ ;  /* 0x0010000009047890 */ /* 0x000fc8000fffe13f */
[----:B------:R-:W-:Y:S02]  /*0380*/  USHF.L.U32 UR5, UR4, 0xb, URZ ;  /* 0x0000000b04057899 */ /* 0x000fe4000800063f */
[----:B------:R-:W-:Y:S01]  /*0390*/  USHF.L.U32 UR4, UR4, 0x1, URZ ;  /* 0x0000000104047899 */ /* 0x000fe2000800063f */
[----:B------:R-:W2:Y:S03]  /*03a0*/  FENCE.VIEW.ASYNC.S ;  /* 0x00000000000073c6 */ /* 0x000ea60000000000 */
[----:B--2---:R4:W2:Y:S08]  /*03b0*/  SYNCS.EXCH.64 URZ, [UR8+0x31810], UR6 ;  /* 0x03181006083f75b2 */ /* 0x0048b00008000100 */
[----:B------:R4:W1:Y:S01]  /*03c0*/  SYNCS.EXCH.64 URZ, [UR8+0x31820], UR4 ;  /* 0x03182004083f75b2 */ /* 0x0008620008000100 */
[----:B------:R4:W1:Y:S01]  /*03d0*/  SYNCS.EXCH.64 URZ, [UR8+0x31818], UR6 ;  /* 0x03181806083f75b2 */ /* 0x0008620008000100 */
[----:B------:R4:W1:Y:S02]  /*03e0*/  SYNCS.EXCH.64 URZ, [UR8+0x31828], UR4 ;  /* 0x03182804083f75b2 */ /* 0x0008640008000100 */
[----:B----4-:R-:W-:Y:S01]  /*03f0*/  NOP ;  /* 0x0000000000007918 */ /* 0x010fe20000000000 */
.L_x_2:
[----:B------:R-:W4:Y:S01]  /*0400*/  SHFL.IDX PT, R3, R2, RZ, 0x1f ;  /* 0x00001fff02037589 */ /* 0x000f2200000e0000 */
[----:B------:R-:W-:Y:S01]  /*0410*/  NOP ;  /* 0x0000000000007918 */ /* 0x000fe20000000000 */
[----:B----4-:R-:W-:-:S13]  /*0420*/  ISETP.NE.AND P0, PT, R3, RZ, PT ;  /* 0x000000ff0300720c */ /* 0x010fda0003f05270 */
[----:B------:R-:W-:Y:S05]  /*0430*/  @P0 BRA `(.L_x_3) ;  /* 0x0000000000400947 */ /* 0x000fea0003800000 */
[----:B--2---:R-:W2:Y:S01]  /*0440*/  S2UR UR5, SR_CgaCtaId ;  /* 0x00000000000579c3 */ /* 0x004ea20000008800 */
[----:B------:R-:W-:Y:S01]  /*0450*/  UMOV UR4, 0x400 ;  /* 0x0000040000047882 */ /* 0x000fe20000000000 */
[----:B------:R-:W-:Y:S01]  /*0460*/  UMOV UR6, 0x1 ;  /* 0x0000000100067882 */ /* 0x000fe20000000000 */
[----:B------:R-:W-:Y:S01]  /*0470*/  UMOV UR7, 0x100 ;  /* 0x0000010000077882 */ /* 0x000fe20000000000 */
[----:B------:R-:W-:Y:S01]  /*0480*/  ELECT P0, URZ, PT ;  /* 0x00000000003f782f */ /* 0x000fe20003800000 */
[----:B--2---:R-:W-:Y:S02]  /*0490*/  ULEA UR8, UR5, UR4, 0x18 ;  /* 0x0000000405087291 */ /* 0x004fe4000f8ec03f */
[----:B------:R-:W-:-:S04]  /*04a0*/  UIADD3 UR4, -UR6, 0x100000, URZ ;  /* 0x0010000006047890 */ /* 0x000fc8000fffe13f */
[----:B------:R-:W-:Y:S02]  /*04b0*/  USHF.L.U32 UR5, UR4, 0xb, URZ ;  /* 0x0000000b04057899 */ /* 0x000fe4000800063f */
[----:B------:R-:W-:Y:S02]  /*04c0*/  USHF.L.U32 UR4, UR4, 0x1, URZ ;  /* 0x0000000104047899 */ /* 0x000fe4000800063f */
[----:B------:R-:W-:-:S04]  /*04d0*/  UIADD3 UR6, -UR7, 0x100000, URZ ;  /* 0x0010000007067890 */ /* 0x000fc8000fffe13f */
[----:B------:R-:W-:Y:S02]  /*04e0*/  USHF.L.U32 UR7, UR6, 0xb, URZ ;  /* 0x0000000b06077899 */ /* 0x000fe4000800063f */
[----:B------:R-:W-:Y:S01]  /*04f0*/  USHF.L.U32 UR6, UR6, 0x1, URZ ;  /* 0x0000000106067899 */ /* 0x000fe2000800063f */
[----:B------:R-:W2:Y:S03]  /*0500*/  FENCE.VIEW.ASYNC.S ;  /* 0x00000000000073c6 */ /* 0x000ea60000000000 */
[----:B--2---:R4:W2:Y:S08]  /*0510*/  SYNCS.EXCH.64 URZ, [UR8+0x31830], UR4 ;  /* 0x03183004083f75b2 */ /* 0x0048b00008000100 */
[----:B------:R4:W1:Y:S02]  /*0520*/  SYNCS.EXCH.64 URZ, [UR8+0x31838], UR6 ;  /* 0x03183806083f75b2 */ /* 0x0008640008000100 */
[----:B----4-:R-:W-:Y:S01]  /*0530*/  NOP ;  /* 0x0000000000007918 */ /* 0x010fe20000000000 */
.L_x_3:
[----:B-1----:R-:W-:Y:S01]  /*0540*/  ISETP.NE.AND P0, PT, R0, RZ, PT ;  /* 0x000000ff0000720c */ /* 0x002fe20003f05270 */
[----:B------:R-:W-:Y:S01]  /*0550*/  IMAD.MOV.U32 R0, RZ, RZ, 0x1 ;  /* 0x00000001ff007424 */ /* 0x000fe200078e00ff */
[----:B------:R-:W-:Y:S01]  /*0560*/  NOP ;  /* 0x0000000000007918 */ /* 0x000fe20000000000 */
[----:B------:R-:W-:-:S03]  /*0570*/  LOP3.LUT R21, R4, 0x7f, RZ, 0xc0, !PT ;  /* 0x0000007f04157812 */ /* 0x000fc600078ec0ff */
[----:B------:R-:W-:Y:S01]  /*0580*/  SEL R0, R0, 0x2, !P0 ;  /* 0x0000000200007807 */ /* 0x000fe20004000000 */
[----:B--23--:R-:W-:Y:S06]  /*0590*/  BAR.SYNC.DEFER_BLOCKING 0x0 ;  /* 0x0000000000007b1d */ /* 0x00cfec0000010000 */
[----:B------:R-:W-:Y:S05]  /*05a0*/  @!P0 BRA `(.L_x_4) ;  /* 0x000000a800548947 */ /* 0x000fea0003800000 */
.L_x_5:
[----:B------:R-:W-:-:S08]  /*05b0*/  NOP ;  /* 0x0000000000007918 */ /* 0x000fd00000000000 */
[----:B------:R-:W1:Y:S02]  /*05c0*/  USETMAXREG.TRY_ALLOC.CTAPOOL UP0, 0xf0 ;  /* 0x000000f0000079c8 */ /* 0x000e640008000600 */
[----:B-1----:R-:W-:-:S13]  /*05d0*/  PLOP3.LUT P0, PT, PT, PT, UP0, 0x80, 0x0 ;  /* 0x000000000000781c */ /* 0x002fda0003f0f008 */
[----:B------:R-:W-:Y:S05]  /*05e0*/  @!P0 BRA `(.L_x_5) ;  /* 0xfffffffc00f08947 */ /* 0x000fea000383ffff */
[----:B------:R-:W1:Y:S02]  /*05f0*/  S2UR UR5, SR_CTAID.Z ;  /* 0x00000000000579c3 */ /* 0x000e640000002700 */
[----:B-1----:R-:W-:-:S13]  /*0600*/  ISETP.LE.AND P0, PT, RZ, UR5, PT ;  /* 0x00000005ff007c0c */ /* 0x002fda000bf03270 */
[----:B------:R-:W-:Y:S05]  /*0610*/  @!P0 EXIT ;  /* 0x000000000000894d */ /* 0x000fea0003800000 */
[----:B------:R-:W1:Y:S01]  /*0620*/  S2UR UR4, SR_CgaCtaId ;  /* 0x00000000000479c3 */ /* 0x000e620000008800 */
[----:B------:R-:W-:Y:S01]  /*0630*/  UMOV UR60, 0x400 ;  /* 0x00000400003c7882 */ /* 0x000fe20000000000 */
[----:B------:R-:W2:Y:S01]  /*0640*/  S2R R2, SR_TID.X ;  /* 0x0000000000027919 */ /* 0x000ea20000002100 */
[----:B------:R-:W-:Y:S01]  /*0650*/  SHF.L.U32 R3, RZ, 0x1f, RZ ;  /* 0x0000001fff037819 */ /* 0x000fe200000006ff */
[----:B-1----:R-:W-:-:S09]  /*0660*/  ULEA UR60, UR4, UR60, 0x18 ;  /* 0x0000003c043c7291 */ /* 0x002fd2000f8ec03f */
[----:B------:R-:W1:Y:S01]  /*0670*/  SYNCS.PHASECHK.TRANS64.TRYWAIT P0, [UR60+0x31800], R3 ;  /* 0x03180003ff0075a7 */ /* 0x000e62000800017c */
[----:B--2---:R-:W-:-:S05]  /*0680*/  VIADD R5, R2, 0xffffff80 ;  /* 0xffffff8002057836 */ /* 0x004fca0000000000 */
[----:B------:R-:W-:-:S04]  /*0690*/  SHF.R.S32.HI R6, RZ, 0x1f, R5 ;  /* 0x0000001fff067819 */ /* 0x000fc80000011405 */
[----:B------:R-:W-:-:S04]  /*06a0*/  LEA.HI R2, R6, R5, RZ, 0x7 ;  /* 0x0000000506027211 */ /* 0x000fc800078f38ff */
[----:B------:R-:W-:Y:S02]  /*06b0*/  SHF.R.S32.HI R7, RZ, 0x7, R2 ;  /* 0x00000007ff077819 */ /* 0x000fe40000011402 */
[----:B------:R-:W-:-:S03]  /*06c0*/  LOP3.LUT R2, R2, 0xffffff80, RZ, 0xc0, !PT ;  /* 0xffffff8002027812 */ /* 0x000fc600078ec0ff */
[----:B------:R2:W3:Y:S02]  /*06d0*/  SHFL.IDX PT, R4, R7, RZ, 0x1f ;  /* 0x00001fff07047589 */ /* 0x0004e400000e0000 */
[----:B-12---:R-:W-:Y:S05]  /*06e0*/  @P0 BRA `(.L_x_6) ;  /* 0x0000000000080947 */ /* 0x006fea0003800000 */
[----:B------:R-:W1:Y:S02]  /*06f0*/  SYNCS.PHASECHK.TRANS64.TRYWAIT P0, [UR60+0x31800], R3 ;  /* 0x03180003ff0075a7 */ /* 0x000e64000800017c */
[----:B-1----:R-:W-:Y:S05]  /*0700*/  @!P0 BRA `(.L_x_7) ;  /* 0x000000c0001c8947 */ /* 0x002fea0003800000 */
.L_x_6:
[----:B------:R-:W-:Y:S01]  /*0710*/  IMAD.IADD R10, R5, 0x1, -R2 ;  /* 0x00000001050a7824 */ /* 0x000fe200078e0a02 */
[----:B------:R-:W2:Y:S01]  /*0720*/  S2UR UR4, SR_CTAID.Y ;  /* 0x00000000000479c3 */ /* 0x000ea20000002600 */
[----:B------:R-:W-:Y:S02]  /*0730*/  LEA.HI R13, R6, R5, RZ, 0x5 ;  /* 0x00000005060d7211 */ /* 0x000fe400078f28ff */
[----:B------:R-:W-:Y:S01]  /*0740*/  CS2R R214, SRZ ;  /* 0x0000000000d67805 */ /* 0x000fe2000001ff00 */
[--C-:B------:R-:W-:Y:S01]  /*0750*/  IMAD R2, R7, 0x800, R10.reuse ;  /* 0x0000080007027824 */ /* 0x100fe200078e020a */
[----:B------:R-:W-:Y:S02]  /*0760*/  SHF.R.S32.HI R9, RZ, 0x1f, R10 ;  /* 0x0000001fff097819 */ /* 0x000fe4000001140a */
[----:B------:R-:W-:Y:S02]  /*0770*/  CS2R R212, SRZ ;  /* 0x0000000000d47805 */ /* 0x000fe4000001ff00 */
[----:B------:R-:W-:Y:S01]  /*0780*/  SHF.R.S32.HI R15, RZ, 0x5, R13 ;  /* 0x00000005ff0f7819 */ /* 0x000fe2000001140d */
[----:B------:R-:W-:Y:S01]  /*0790*/  IMAD.SHL.U32 R2, R2, 0x4, RZ ;  /* 0x0000000402027824 */ /* 0x000fe200078e00ff */
[----:B------:R-:W-:Y:S01]  /*07a0*/  LEA.HI R12, R9, R10, RZ, 0x2 ;  /* 0x0000000a090c7211 */ /* 0x000fe200078f10ff */
[----:B------:R-:W4:Y:S01]  /*07b0*/  LDC.64 R18, c[0x0][0x2d8] ;  /* 0x0000b600ff127b82 */ /* 0x000f220000000a00 */
[----:B------:R-:W-:-:S02]  /*07c0*/  CS2R R210, SRZ ;  /* 0x0000000000d27805 */ /* 0x000fc4000001ff00 */
[----:B------:R-:W-:Y:S02]  /*07d0*/  CS2R R208, SRZ ;  /* 0x0000000000d07805 */ /* 0x000fe4000001ff00 */
[--C-:B-1----:R-:W-:Y:S02]  /*07e0*/  SHF.R.S32.HI R8, RZ, 0x2, R12.reuse ;  /* 0x00000002ff087819 */ /* 0x102fe4000001140c */
[----:B------:R-:W-:Y:S02]  /*07f0*/  CS2R R206, SRZ ;  /* 0x0000000000ce7805 */ /* 0x000fe4000001ff00 */
[----:B------:R-:W-:Y:S02]  /*0800*/  SHF.R.S32.HI R3, RZ, 0x1f, R12 ;  /* 0x0000001fff037819 */ /* 0x000fe4000001140c */
[----:B------:R-:W-:Y:S02]  /*0810*/  CS2R R204, SRZ ;  /* 0x0000000000cc7805 */ /* 0x000fe4000001ff00 */
[----:B------:R-:W-:Y:S01]  /*0820*/  CS2R R202, SRZ ;  /* 0x0000000000ca7805 */ /* 0x000fe2000001ff00 */
[----:B------:R-:W1:Y:S01]  /*0830*/  LDC.64 R230, c[0x0][0x2e0] ;  /* 0x0000b800ffe67b82 */ /* 0x000e620000000a00 */
[----:B------:R-:W-:-:S02]  /*0840*/  LEA.HI R3, R3, R8, RZ, 0x3 ;  /* 0x0000000803037211 */ /* 0x000fc400078f18ff */
[----:B------:R-:W-:Y:S02]  /*0850*/  CS2R R200, SRZ ;  /* 0x0000000000c87805 */ /* 0x000fe4000001ff00 */
[----:B------:R-:W-:Y:S02]  /*0860*/  CS2R R198, SRZ ;  /* 0x0000000000c67805 */ /* 0x000fe4000001ff00 */
[----:B------:R-:W-:Y:S02]  /*0870*/  CS2R R196, SRZ ;  /* 0x0000000000c47805 */ /* 0x000fe4000001ff00 */
[----:B------:R-:W-:Y:S02]  /*0880*/  LOP3.LUT R11, R3, 0xfffffff8, RZ, 0xc0, !PT ;  /* 0xfffffff8030b7812 */ /* 0x000fe400078ec0ff */
[----:B------:R-:W-:Y:S01]  /*0890*/  CS2R R194, SRZ ;  /* 0x0000000000c27805 */ /* 0x000fe2000001ff00 */
[----:B--2---:R-:W-:Y:S01]  /*08a0*/  USHF.R.S32.HI UR6, URZ, 0x1f, UR4 ;  /* 0x0000001f3f067899 */ /* 0x004fe20008011404 */
[----:B------:R-:W-:-:S02]  /*08b0*/  SHF.R.S32.HI R3, RZ, 0x1f, R2 ;  /* 0x0000001fff037819 */ /* 0x000fc40000011402 */
[----:B------:R-:W-:Y:S01]  /*08c0*/  CS2R R192, SRZ ;  /* 0x0000000000c07805 */ /* 0x000fe2000001ff00 */
[----:B------:R-:W-:Y:S01]  /*08d0*/  IMAD.IADD R14, R8, 0x1, -R11 ;  /* 0x00000001080e7824 */ /* 0x000fe200078e0a0b */
[----:B------:R-:W-:Y:S02]  /*08e0*/  LEA.HI R11, R9, R10, RZ, 0x5 ;  /* 0x0000000a090b7211 */ /* 0x000fe400078f28ff */
[----:B------:R-:W-:Y:S02]  /*08f0*/  CS2R R190, SRZ ;  /* 0x0000000000be7805 */ /* 0x000fe4000001ff00 */
[----:B------:R-:W-:Y:S02]  /*0900*/  SHF.R.S32.HI R8, RZ, 0x1f, R13 ;  /* 0x0000001fff087819 */ /* 0x000fe4000001140d */
[----:B------:R-:W-:Y:S02]  /*0910*/  CS2R R188, SRZ ;  /* 0x0000000000bc7805 */ /* 0x000fe4000001ff00 */
[----:B------:R-:W-:Y:S01]  /*0920*/  SHF.R.S32.HI R11, RZ, 0x5, R11 ;  /* 0x00000005ff0b7819 */ /* 0x000fe2000001140b */
[----:B----4-:R-:W-:Y:S01]  /*0930*/  IMAD R16, R18, UR6, RZ ;  /* 0x0000000612107c24 */ /* 0x010fe2000f8e02ff */
[----:B------:R-:W-:Y:S01]  /*0940*/  LEA.HI R13, R8, R15, RZ, 0x2 ;  /* 0x0000000f080d7211 */ /* 0x000fe200078f10ff */
[----:B------:R-:W-:Y:S01]  /*0950*/  IMAD.WIDE.U32 R2, R18, UR4, R2 ;  /* 0x0000000412027c25 */ /* 0x000fe2000f8e0002 */
[----:B---3--:R-:W-:-:S02]  /*0960*/  LEA.HI R8, R4, R4, RZ, 0x1 ;  /* 0x0000000404087211 */ /* 0x008fc400078f08ff */
[----:B------:R-:W-:Y:S02]  /*0970*/  CS2R R186, SRZ ;  /* 0x0000000000ba7805 */ /* 0x000fe4000001ff00 */
[----:B------:R-:W-:Y:S01]  /*0980*/  CS2R R184, SRZ ;  /* 0x0000000000b87805 */ /* 0x000fe2000001ff00 */
[----:B------:R-:W-:Y:S01]  /*0990*/  IMAD R229, R11, 0x10, R14 ;  /* 0x000000100be57824 */ /* 0x000fe200078e020e */
[----:B------:R-:W-:Y:S01]  /*09a0*/  LOP3.LUT R9, R8, 0xfffffffe, RZ, 0xc0, !PT ;  /* 0xfffffffe08097812 */ /* 0x000fe200078ec0ff */
[----:B------:R-:W2:Y:S01]  /*09b0*/  LDC R11, c[0x0][0x280] ;  /* 0x0000a000ff0b7b82 */ /* 0x000ea20000000800 */
[----:B------:R-:W-:Y:S01]  /*09c0*/  IMAD R17, R19, UR4, R16 ;  /* 0x0000000413117c24 */ /* 0x000fe2000f8e0210 */
[----:B------:R-:W-:Y:S01]  /*09d0*/  LOP3.LUT R16, R13, 0xfffffffc, RZ, 0xc0, !PT ;  /* 0xfffffffc0d107812 */ /* 0x000fe200078ec0ff */
[----:B------:R-:W-:Y:S01]  /*09e0*/  USHF.R.S32.HI UR4, URZ, 0x1f, UR5 ;  /* 0x0000001f3f047899 */ /* 0x000fe20008011405 */
[----:B------:R-:W-:Y:S01]  /*09f0*/  IMAD.IADD R4, R4, 0x1, -R9 ;  /* 0x0000000104047824 */ /* 0x000fe200078e0a09 */
[----:B------:R-:W-:Y:S01]  /*0a00*/  CS2R R182, SRZ ;  /* 0x0000000000b67805 */ /* 0x000fe2000001ff00 */
[----:B------:R-:W-:Y:S01]  /*0a10*/  IMAD.IADD R3, R3, 0x1, R17 ;  /* 0x0000000103037824 */ /* 0x000fe200078e0211 */
[----:B------:R-:W-:Y:S01]  /*0a20*/  CS2R R180, SRZ ;  /* 0x0000000000b47805 */ /* 0x000fe2000001ff00 */
[----:B------:R-:W-:Y:S01]  /*0a30*/  IMAD.IADD R20, R15, 0x1, -R16 ;  /* 0x000000010f147824 */ /* 0x000fe200078e0a10 */
[----:B------:R-:W-:Y:S01]  /*0a40*/  CS2R R178, SRZ ;  /* 0x0000000000b27805 */ /* 0x000fe2000001ff00 */
[----:B-1----:R-:W-:Y:S01]  /*0a50*/  IMAD R8, R230, UR4, RZ ;  /* 0x00000004e6087c24 */ /* 0x002fe2000f8e02ff */
[----:B------:R-:W-:-:S02]  /*0a60*/  CS2R R176, SRZ ;  /* 0x0000000000b07805 */ /* 0x000fc4000001ff00 */
[----:B------:R-:W-:Y:S01]  /*0a70*/  CS2R R174, SRZ ;  /* 0x0000000000ae7805 */ /* 0x000fe2000001ff00 */
[----:B------:R1:W-:Y:S01]  /*0a80*/  STL [R1+0x4], R20 ;  /* 0x0000041401007387 */ /* 0x0003e20000100800 */
[----:B------:R-:W-:Y:S01]  /*0a90*/  IMAD R13, R231, UR5, R8 ;  /* 0x00000005e70d7c24 */ /* 0x000fe2000f8e0208 */
[----:B------:R-:W-:Y:S01]  /*0aa0*/  CS2R R172, SRZ ;  /* 0x0000000000ac7805 */ /* 0x000fe2000001ff00 */
[----:B------:R-:W-:Y:S01]  /*0ab0*/  IMAD.WIDE.U32 R230, R230, UR5, R2 ;  /* 0x00000005e6e67c25 */ /* 0x000fe2000f8e0002 */
[----:B------:R-:W-:Y:S02]  /*0ac0*/  CS2R R170, SRZ ;  /* 0x0000000000aa7805 */ /* 0x000fe4000001ff00 */
[----:B------:R-:W-:Y:S02]  /*0ad0*/  CS2R R168, SRZ ;  /* 0x0000000000a87805 */ /* 0x000fe4000001ff00 */
[----:B------:R-:W-:Y:S02]  /*0ae0*/  CS2R R166, SRZ ;  /* 0x0000000000a67805 */ /* 0x000fe4000001ff00 */
[----:B------:R-:W-:-:S02]  /*0af0*/  CS2R R164, SRZ ;  /* 0x0000000000a47805 */ /* 0x000fc4000001ff00 */
[----:B------:R-:W-:Y:S02]  /*0b00*/  CS2R R162, SRZ ;  /* 0x0000000000a27805 */ /* 0x000fe4000001ff00 */
[----:B------:R-:W-:Y:S02]  /*0b10*/  CS2R R160, SRZ ;  /* 0x0000000000a07805 */ /* 0x000fe4000001ff00 */
[----:B------:R-:W-:Y:S02]  /*0b20*/  CS2R R158, SRZ ;  /* 0x00000000009e7805 */ /* 0x000fe4000001ff00 */
[----:B--2---:R-:W-:Y:S02]  /*0b30*/  ISETP.GE.AND P0, PT, R11, 0x1, PT ;  /* 0x000000010b00780c */ /* 0x004fe40003f06270 */
[----:B------:R-:W-:Y:S02]  /*0b40*/  CS2R R156, SRZ ;  /* 0x00000000009c7805 */ /* 0x000fe4000001ff00 */
[----:B------:R-:W-:-:S02]  /*0b50*/  CS2R R154, SRZ ;  /* 0x00000000009a7805 */ /* 0x000fc4000001ff00 */
[----:B------:R-:W-:Y:S02]  /*0b60*/  CS2R R152, SRZ ;  /* 0x0000000000987805 */ /* 0x000fe4000001ff00 */
[----:B------:R-:W-:Y:S02]  /*0b70*/  CS2R R150, SRZ ;  /* 0x0000000000967805 */ /* 0x000fe4000001ff00 */
[----:B------:R-:W-:Y:S02]  /*0b80*/  CS2R R148, SRZ ;  /* 0x0000000000947805 */ /* 0x000fe4000001ff00 */
[----:B------:R-:W-:Y:S02]  /*0b90*/  CS2R R146, SRZ ;  /* 0x0000000000927805 */ /* 0x000fe4000001ff00 */
        /* <DEDUP_REMOVED lines=44> */
[----:B------:R-:W-:Y:S01]  /*0e60*/  CS2R R56, SRZ ;  /* 0x0000000000387805 */ /* 0x000fe2000001ff00 */
[----:B-1----:R-:W-:Y:S06]  /*0e70*/  @!P0 BRA `(.L_x_8) ;  /* 0x0000008800c08947 */ /* 0x002fec0003800000 */
[----:B------:R-:W-:Y:S01]  /*0e80*/  LEA.HI R2, R7, R7, RZ, 0x1 ;  /* 0x0000000707027211 */ /* 0x000fe200078f08ff */
[----:B------:R-:W1:Y:S01]  /*0e90*/  S2R R9, SR_CTAID.X ;  /* 0x0000000000097919 */ /* 0x000e620000002500 */
[----:B------:R-:W-:Y:S01]  /*0ea0*/  LOP3.LUT R3, R12, 0xfffffffc, RZ, 0xc0, !PT ;  /* 0xfffffffc0c037812 */ /* 0x000fe200078ec0ff */
[----:B------:R-:W-:Y:S01]  /*0eb0*/  VIADD R11, R11, 0x3f ;  /* 0x0000003f0b0b7836 */ /* 0x000fe20000000000 */
[----:B------:R-:W-:Y:S01]  /*0ec0*/  LOP3.LUT R2, R2, 0xfffffffe, RZ, 0xc0, !PT ;  /* 0xfffffffe02027812 */ /* 0x000fe200078ec0ff */
[----:B------:R-:W1:Y:S01]  /*0ed0*/  LDC R14, c[0x0][0x290] ;  /* 0x0000a400ff0e7b82 */ /* 0x000e620000000800 */
[----:B------:R-:W-:Y:S01]  /*0ee0*/  LEA.HI R6, R6, R5, RZ, 0x4 ;  /* 0x0000000506067211 */ /* 0x000fe200078f20ff */
[----:B------:R-:W-:Y:S01]  /*0ef0*/  IMAD.IADD R232, R231, 0x1, R13 ;  /* 0x00000001e7e87824 */ /* 0x000fe200078e020d */
[----:B------:R-:W-:Y:S01]  /*0f00*/  LOP3.LUT R228, R0, 0x1, RZ, 0xfc, !PT ;  /* 0x0000000100e47812 */ /* 0x000fe200078efcff */
[----:B------:R-:W-:Y:S01]  /*0f10*/  IMAD.IADD R8, R7, 0x1, -R2 ;  /* 0x0000000107087824 */ /* 0x000fe200078e0a02 */
[----:B------:R-:W-:Y:S01]  /*0f20*/  LOP3.LUT R6, R6, 0xffffff0, RZ, 0xc0, !PT ;  /* 0x0ffffff006067812 */ /* 0x000fe200078ec0ff */
[----:B------:R-:W-:Y:S01]  /*0f30*/  IMAD.IADD R2, R10, 0x1, -R3 ;  /* 0x000000010a027824 */ /* 0x000fe200078e0a03 */
[----:B------:R-:W-:Y:S01]  /*0f40*/  SHF.R.S32.HI R10, RZ, 0x1f, R11 ;  /* 0x0000001fff0a7819 */ /* 0x000fe2000001140b */
[----:B------:R-:W-:Y:S01]  /*0f50*/  IMAD.MOV.U32 R16, RZ, RZ, RZ ;  /* 0x000000ffff107224 */ /* 0x000fe200078e00ff */
[----:B------:R-:W-:Y:S01]  /*0f60*/  CS2R R18, SRZ ;  /* 0x0000000000127805 */ /* 0x000fe2000001ff00 */
[----:B------:R-:W-:Y:S01]  /*0f70*/  IMAD.IADD R6, R5, 0x1, -R6 ;  /* 0x0000000105067824 */ /* 0x000fe200078e0a06 */
[----:B------:R-:W-:Y:S01]  /*0f80*/  LEA.HI R10, R10, R11, RZ, 0x6 ;  /* 0x0000000b0a0a7211 */ /* 0x000fe200078f30ff */
[----:B------:R-:W-:Y:S01]  /*0f90*/  IMAD.MOV.U32 R3, RZ, RZ, RZ ;  /* 0x000000ffff037224 */ /* 0x000fe200078e00ff */
[----:B------:R-:W-:Y:S01]  /*0fa0*/  ULDC UR61, c[0x0][0x75c] ;  /* 0x0001d700003d7ab9 */ /* 0x000fe20000000800 */
[----:B------:R-:W-:Y:S01]  /*0fb0*/  IMAD R6, R7, 0x40, R6 ;  /* 0x0000004007067824 */ /* 0x000fe200078e0206 */
[----:B------:R-:W-:Y:S01]  /*0fc0*/  SHF.R.S32.HI R5, RZ, 0x6, R10 ;  /* 0x00000006ff057819 */ /* 0x000fe2000001140a */
[----:B------:R-:W-:-:S02]  /*0fd0*/  IMAD.MOV.U32 R215, RZ, RZ, RZ ;  /* 0x000000ffffd77224 */ /* 0x000fc400078e00ff */
[----:B------:R-:W-:Y:S02]  /*0fe0*/  IMAD R0, R20, 0x10, R6 ;  /* 0x0000001014007824 */ /* 0x000fe400078e0206 */
[----:B------:R2:W-:Y:S02]  /*0ff0*/  STL [R1], R5 ;  /* 0x0000000501007387 */ /* 0x0005e40000100800 */
[----:B------:R-:W-:-:S05]  /*1000*/  IMAD.SHL.U32 R0, R0, 0x8, RZ ;  /* 0x0000000800007824 */ /* 0x000fca00078e00ff */
[----:B------:R-:W-:Y:S01]  /*1010*/  LEA R0, R0, UR60, 0x1 ;  /* 0x0000003c00007c11 */ /* 0x000fe2000f8e08ff */
[----:B-1----:R-:W-:-:S04]  /*1020*/  IMAD R9, R9, -0x50, R14 ;  /* 0xffffffb009097824 */ /* 0x002fc800078e020e */
[----:B------:R-:W-:-:S04]  /*1030*/  IMAD R9, R8, -0x8, R9 ;  /* 0xfffffff808097824 */ /* 0x000fc800078e0209 */
[----:B--2---:R-:W-:-:S07]  /*1040*/  IMAD R2, R2, -0x2, R9 ;  /* 0xfffffffe02027824 */ /* 0x004fce00078e0209 */
.L_x_19:
[----:B------:R-:W-:-:S13]  /*1050*/  ISETP.NE.AND P0, PT, R228, 0x3, PT ;  /* 0x00000003e400780c */ /* 0x000fda0003f05270 */
[----:B------:R-:W-:Y:S05]  /*1060*/  @!P0 BRA `(.L_x_9) ;  /* 0x0000000000048947 */ /* 0x000fea0003800000 */
[----:B------:R-:W-:Y:S01]  /*1070*/  BPT.TRAP 0x1 ;  /* 0x000000040000795c */ /* 0x000fe20000300000 */
.L_x_9:
[----:B------:R-:W-:Y:S02]  /*1080*/  LEA R17, R3, UR60, 0x3 ;  /* 0x0000003c03117c11 */ /* 0x000fe4000f8e18ff */
[----:B------:R-:W-:-:S04]  /*1090*/  SHF.L.U32 R10, R19, 0x1f, RZ ;  /* 0x0000001f130a7819 */ /* 0x000fc800000006ff */
[----:B------:R1:W2:Y:S01]  /*10a0*/  SYNCS.PHASECHK.TRANS64.TRYWAIT P1, [R17+URZ+0x31810], R10 ;  /* 0x0318100a110075a7 */ /* 0x0002a2000802017f */
[----:B------:R-:W-:Y:S05]  /*10b0*/  @!P0 BRA `(.L_x_10) ;  /* 0x0000000000048947 */ /* 0x000fea0003800000 */
[----:B------:R-:W-:Y:S01]  /*10c0*/  BPT.TRAP 0x1 ;  /* 0x000000040000795c */ /* 0x000fe20000300000 */
.L_x_10:
[----:B------:R-:W-:Y:S01]  /*10d0*/  IMAD.U32 R5, RZ, RZ, UR60 ;  /* 0x0000003cff057e24 */ /* 0x000fe2000f8e00ff */
[----:B------:R-:W-:-:S03]  /*10e0*/  LEA R6, R4, UR60, 0xa ;  /* 0x0000003c04067c11 */ /* 0x000fc6000f8e50ff */
[----:B------:R-:W-:Y:S01]  /*10f0*/  VIADD R7, R5, 0x14100 ;  /* 0x0001410005077836 */ /* 0x000fe20000000000 */
[----:B------:R-:W-:-:S04]  /*1100*/  SHF.R.U32.HI R8, RZ, 0x4, R6 ;  /* 0x00000004ff087819 */ /* 0x000fc80000011606 */
[----:B------:R-:W-:Y:S02]  /*1110*/  SHF.R.U32.HI R7, RZ, 0x4, R7 ;  /* 0x00000004ff077819 */ /* 0x000fe40000011607 */
[----:B------:R-:W-:Y:S02]  /*1120*/  LOP3.LUT R8, R8, 0x3fff, RZ, 0xc0, !PT ;  /* 0x00003fff08087812 */ /* 0x000fe400078ec0ff */
[----:B------:R-:W-:-:S04]  /*1130*/  LOP3.LUT R7, R7, 0x3fff, RZ, 0xc0, !PT ;  /* 0x00003fff07077812 */ /* 0x000fc800078ec0ff */
[----:B------:R-:W-:Y:S02]  /*1140*/  LOP3.LUT R12, R7, 0x10000, RZ, 0xfc, !PT ;  /* 0x00010000070c7812 */ /* 0x000fe400078efcff */
[----:B------:R-:W-:-:S03]  /*1150*/  LOP3.LUT R7, R8, 0x10000, RZ, 0xfc, !PT ;  /* 0x0001000008077812 */ /* 0x000fc600078efcff */
[----:B------:R-:W-:Y:S01]  /*1160*/  IMAD R8, R3, 0x800, R12 ;  /* 0x0000080003087824 */ /* 0x000fe200078e020c */
[----:B--2---:R-:W-:Y:S06]  /*1170*/  @P1 BRA `(.L_x_11) ;  /* 0x0000000000081947 */ /* 0x004fec0003800000 */
[----:B------:R-:W2:Y:S02]  /*1180*/  SYNCS.PHASECHK.TRANS64.TRYWAIT P1, [R17+URZ+0x31810], R10 ;  /* 0x0318100a110075a7 */ /* 0x000ea4000802017f */
[----:B--2---:R-:W-:Y:S05]  /*1190*/  @!P1 BRA `(.L_x_12) ;  /* 0x000000b400909947 */ /* 0x004fea0003800000 */
.L_x_11:
[C---:B------:R-:W-:Y:S01]  /*11a0*/  R2UR UR6, R7.reuse ;  /* 0x00000000070672ca */ /* 0x040fe200000e0000 */
[----:B------:R-:W-:Y:S01]  /*11b0*/  WARPGROUP.ARRIVE ;  /* 0x00000000000079c5 */ /* 0x000fe20000000000 */
[----:B------:R-:W-:Y:S01]  /*11c0*/  R2UR UR4, R8 ;  /* 0x00000000080472ca */ /* 0x000fe200000e0000 */
[----:B------:R-:W-:Y:S01]  /*11d0*/  UMOV UR7, 0x40000000 ;  /* 0x4000000000077882 */ /* 0x000fe20000000000 */
[----:B------:R-:W-:Y:S01]  /*11e0*/  UMOV UR5, 0x40000040 ;  /* 0x4000004000057882 */ /* 0x000fe20000000000 */
[C---:B------:R-:W-:Y:S02]  /*11f0*/  VIADD R9, R7.reuse, 0x80 ;  /* 0x0000008007097836 */ /* 0x040fe40000000000 */
[----:B-12---:R-:W-:-:S03]  /*1200*/  VIADD R10, R7, 0x100 ;  /* 0x00000100070a7836 */ /* 0x006fc60000000000 */
[----:B------:R-:W-:Y:S01]  /*1210*/  R2UR UR8, R9 ;  /* 0x00000000090872ca */ /* 0x000fe200000e0000 */
[C---:B------:R-:W-:Y:S01]  /*1220*/  VIADD R9, R7.reuse, 0x180 ;  /* 0x0000018007097836 */ /* 0x040fe20000000000 */
[----:B------:R-:W-:Y:S01]  /*1230*/  R2UR UR9, R10 ;  /* 0x000000000a0972ca */ /* 0x000fe200000e0000 */
[----:B------:R-:W-:Y:S02]  /*1240*/  VIADD R10, R7, 0x200 ;  /* 0x00000200070a7836 */ /* 0x000fe40000000000 */
[----:B------:R-:W-:Y:S01]  /*1250*/  HGMMA.64x8x16.F32.BF16 R24, gdesc[UR4], RZ, !UPT, gsb0 ;  /* 0x00000000041879f0 */ /* 0x000fe2000c0018ff */
[----:B------:R-:W-:Y:S01]  /*1260*/  UMOV UR7, 0x40000000 ;  /* 0x4000000000077882 */ /* 0x000fe20000000000 */
[----:B------:R-:W-:Y:S01]  /*1270*/  R2UR UR10, R9 ;  /* 0x00000000090a72ca */ /* 0x000fe200000e0000 */
[----:B------:R-:W-:Y:S01]  /*1280*/  VIADD R9, R8, 0x2 ;  /* 0x0000000208097836 */ /* 0x000fe20000000000 */
[----:B------:R-:W-:Y:S01]  /*1290*/  R2UR UR11, R10 ;  /* 0x000000000a0b72ca */ /* 0x000fe200000e0000 */
[----:B------:R-:W-:-:S03]  /*12a0*/  VIADD R10, R7, 0x2 ;  /* 0x00000002070a7836 */ /* 0x000fc60000000000 */
[----:B------:R-:W-:Y:S01]  /*12b0*/  UMOV UR6, UR8 ;  /* 0x0000000800067c82 */ /* 0x000fe20008000000 */
[----:B------:R-:W-:Y:S02]  /*12c0*/  WARPGROUP.DEPBAR.LE gsb0, 0x0 ;  /* 0x00008000000079c5 */ /* 0x000fe40000010000 */
[----:B------:R-:W-:-:S06]  /*12d0*/  WARPGROUP.ARRIVE ;  /* 0x00000000000079c5 */ /* 0x000fcc0000000000 */
[----:B------:R-:W-:Y:S01]  /*12e0*/  HGMMA.64x8x16.F32.BF16 R28, gdesc[UR4], RZ, !UPT, gsb0 ;  /* 0x00000000041c79f0 */ /* 0x000fe2000c0018ff */
[----:B------:R-:W-:Y:S01]  /*12f0*/  UMOV UR6, UR9 ;  /* 0x0000000900067c82 */ /* 0x000fe20008000000 */
[----:B------:R-:W-:Y:S01]  /*1300*/  UMOV UR7, 0x40000000 ;  /* 0x4000000000077882 */ /* 0x000fe20000000000 */
        /* <DEDUP_REMOVED lines=13> */
[----:B------:R-:W-:Y:S01]  /*13e0*/  R2UR UR6, R10 ;  /* 0x000000000a0672ca */ /* 0x000fe200000e0000 */
[----:B------:R-:W-:Y:S01]  /*13f0*/  UMOV UR7, 0x40000000 ;  /* 0x4000000000077882 */ /* 0x000fe20000000000 */
[----:B------:R-:W-:Y:S01]  /*1400*/  R2UR UR4, R9 ;  /* 0x00000000090472ca */ /* 0x000fe200000e0000 */
[----:B------:R-:W-:Y:S01]  /*1410*/  UMOV UR5, 0x40000040 ;  /* 0x4000004000057882 */ /* 0x000fe20000000000 */
[C---:B------:R-:W-:Y:S02]  /*1420*/  VIADD R10, R7.reuse, 0x82 ;  /* 0x00000082070a7836 */ /* 0x040fe40000000000 */
[----:B------:R-:W-:-:S03]  /*1430*/  VIADD R9, R7, 0x102 ;  /* 0x0000010207097836 */ /* 0x000fc60000000000 */
[----:B------:R-:W-:Y:S01]  /*1440*/  R2UR UR8, R10 ;  /* 0x000000000a0872ca */ /* 0x000fe200000e0000 */
[----:B------:R-:W-:Y:S01]  /*1450*/  VIADD R10, R7, 0x182 ;  /* 0x00000182070a7836 */ /* 0x000fe20000000000 */
[----:B------:R-:W-:Y:S01]  /*1460*/  R2UR UR9, R9 ;  /* 0x00000000090972ca */ /* 0x000fe200000e0000 */
[----:B------:R-:W-:-:S03]  /*1470*/  VIADD R9, R7, 0x202 ;  /* 0x0000020207097836 */ /* 0x000fc60000000000 */
[----:B------:R-:W-:Y:S01]  /*1480*/  R2UR UR10, R10 ;  /* 0x000000000a0a72ca */ /* 0x000fe200000e0000 */
[----:B------:R-:W-:Y:S01]  /*1490*/  VIADD R10, R7, 0x4 ;  /* 0x00000004070a7836 */ /* 0x000fe20000000000 */
[----:B------:R-:W-:Y:S01]  /*14a0*/  R2UR UR11, R9 ;  /* 0x00000000090b72ca */ /* 0x000fe200000e0000 */
[----:B------:R-:W-:Y:S01]  /*14b0*/  VIADD R9, R8, 0x4 ;  /* 0x0000000408097836 */ /* 0x000fe20000000000 */
[----:B------:R-:W-:Y:S02]  /*14c0*/  WARPGROUP.DEPBAR.LE gsb0, 0x0 ;  /* 0x00008000000079c5 */ /* 0x000fe40000010000 */
[----:B------:R-:W-:-:S06]  /*14d0*/  WARPGROUP.ARRIVE ;  /* 0x00000000000079c5 */ /* 0x000fcc0000000000 */
[----:B------:R-:W-:Y:S01]  /*14e0*/  HGMMA.64x8x16.F32.BF16 R24, gdesc[UR4], R24, gsb0 ;  /* 0x00000000041879f0 */ /* 0x000fe20008001818 */
[----:B------:R-:W-:Y:S01]  /*14f0*/  UMOV UR6, UR8 ;  /* 0x0000000800067c82 */ /* 0x000fe20008000000 */
[----:B------:R-:W-:Y:S01]  /*1500*/  UMOV UR7, 0x40000000 ;  /* 0x4000000000077882 */ /* 0x000fe20000000000 */
        /* <DEDUP_REMOVED lines=438> */
[C---:B------:R-:W-:Y:S02]  /*3070*/  VIADD R9, R8.reuse, 0x604 ;  /* 0x0000060408097836 */ /* 0x040fe40000000000 */
        /* <DEDUP_REMOVED lines=34> */
[----:B------:R-:W-:Y:S02]  /*32a0*/  R2UR UR10, R10 ;  /* 0x000000000a0a72ca */ /* 0x000fe400000e0000 */
        /* <DEDUP_REMOVED lines=32> */
[C---:B------:R-:W-:Y:S01]  /*34b0*/  VIADD R9, R7.reuse, 0x906 ;  /* 0x0000090607097836 */ /* 0x040fe20000000000 */
[----:B------:R-:W-:Y:S01]  /*34c0*/  R2UR UR9, R8 ;  /* 0x00000000080972ca */ /* 0x000fe200000e0000 */
[----:B------:R-:W-:-:S03]  /*34d0*/  VIADD R7, R7, 0x986 ;  /* 0x0000098607077836 */ /* 0x000fc60000000000 */
[----:B------:R-:W-:Y:S02]  /*34e0*/  R2UR UR10, R9 ;  /* 0x00000000090a72ca */ /* 0x000fe400000e0000 */
[----:B------:R-:W-:Y:S01]  /*34f0*/  R2UR UR11, R7 ;  /* 0x00000000070b72ca */ /* 0x000fe200000e0000 */
[----:B------:R-:W-:-:S05]  /*3500*/  IMAD R7, R3, 0x40, R229 ;  /* 0x0000004003077824 */ /* 0x000fca00078e02e5 */
[----:B------:R-:W-:Y:S01]  /*3510*/  LEA R9, R7, UR60, 0x2 ;  /* 0x0000003c07097c11 */ /* 0x000fe2000f8e10ff */
        /* <DEDUP_REMOVED lines=22> */
[----:B------:R-:W-:Y:S03]  /*3680*/  HGMMA.64x8x16.F32.BF16 R40, gdesc[UR4], R40, gsb0 ;  /* 0x00000000042879f0 */ /* 0x000fe60008001828 */
[----:B------:R-:W-:Y:S02]  /*3690*/  WARPGROUP.DEPBAR.LE gsb0, 0x0 ;  /* 0x00008000000079c5 */ /* 0x000fe40000010000 */
[----:B------:R1:W2:Y:S04]  /*36a0*/  LDS R7, [R9+0x2c100] ;  /* 0x02c1000009077984 */ /* 0x0002a80000000800 */
[----:B------:R1:W3:Y:S01]  /*36b0*/  LDS R8, [R9+0x2c120] ;  /* 0x02c1200009087984 */ /* 0x0002e20000000800 */
[----:B------:R-:W-:Y:S05]  /*36c0*/  @!P0 BRA `(.L_x_13) ;  /* 0x0000000000048947 */ /* 0x000fea0003800000 */
[----:B------:R-:W-:Y:S01]  /*36d0*/  BPT.TRAP 0x1 ;  /* 0x000000040000795c */ /* 0x000fe20000300000 */
.L_x_13:
[----:B------:R-:W-:-:S04]  /*36e0*/  SHF.L.U32 R12, R18, 0x1f, RZ ;  /* 0x0000001f120c7819 */ /* 0x000fc800000006ff */
[----:B------:R4:W1:Y:S01]  /*36f0*/  SYNCS.PHASECHK.TRANS64.TRYWAIT P1, [UR60+0x31830], R12 ;  /* 0x0318300cff0075a7 */ /* 0x000862000802017c */
[----:B------:R-:W-:Y:S05]  /*3700*/  @!P0 BRA `(.L_x_14) ;  /* 0x0000000000048947 */ /* 0x000fea0003800000 */
[----:B------:R-:W-:Y:S01]  /*3710*/  BPT.TRAP 0x1 ;  /* 0x000000040000795c */ /* 0x000fe20000300000 */
.L_x_14:
[----:B-1----:R-:W-:Y:S02]  /*3720*/  VIADD R9, R6, 0xa000 ;  /* 0x0000a00006097836 */ /* 0x002fe40000000000 */
[----:B------:R-:W-:-:S03]  /*3730*/  VIADD R6, R5, 0x24100 ;  /* 0x0002410005067836 */ /* 0x000fc60000000000 */
[----:B------:R-:W-:Y:S02]  /*3740*/  SHF.R.U32.HI R9, RZ, 0x4, R9 ;  /* 0x00000004ff097819 */ /* 0x000fe40000011609 */
[----:B------:R-:W-:Y:S02]  /*3750*/  SHF.R.U32.HI R10, RZ, 0x4, R6 ;  /* 0x00000004ff0a7819 */ /* 0x000fe40000011606 */
[----:B------:R-:W-:Y:S02]  /*3760*/  LOP3.LUT R9, R9, 0x3fff, RZ, 0xc0, !PT ;  /* 0x00003fff09097812 */ /* 0x000fe400078ec0ff */
[----:B------:R-:W-:Y:S02]  /*3770*/  LOP3.LUT R10, R10, 0x3fff, RZ, 0xc0, !PT ;  /* 0x00003fff0a0a7812 */ /* 0x000fe400078ec0ff */
[----:B------:R-:W-:Y:S02]  /*3780*/  LOP3.LUT R224, R9, 0x10000, RZ, 0xfc, !PT ;  /* 0x0001000009e07812 */ /* 0x000fe400078efcff */
[----:B------:R-:W-:Y:S01]  /*3790*/  LOP3.LUT R225, R10, 0x10000, RZ, 0xfc, !PT ;  /* 0x000100000ae17812 */ /* 0x000fe200078efcff */
[----:B------:R-:W-:Y:S06]  /*37a0*/  @P1 BRA `(.L_x_15) ;  /* 0x0000000000081947 */ /* 0x000fec0003800000 */
[----:B------:R-:W1:Y:S02]  /*37b0*/  SYNCS.PHASECHK.TRANS64.TRYWAIT P1, [UR60+0x31830], R12 ;  /* 0x0318300cff0075a7 */ /* 0x000e64000802017c */
[----:B-1----:R-:W-:Y:S05]  /*37c0*/  @!P1 BRA `(.L_x_16) ;  /* 0x0000009000189947 */ /* 0x002fea0003800000 */
.L_x_15:
[----:B------:R-:W-:Y:S01]  /*37d0*/  R2UR UR4, R225 ;  /* 0x00000000e10472ca */ /* 0x000fe200000e0000 */
[----:B------:R-:W-:Y:S01]  /*37e0*/  WARPGROUP.ARRIVE ;  /* 0x00000000000079c5 */ /* 0x000fe20000000000 */
[C---:B------:R-:W-:Y:S01]  /*37f0*/  R2UR UR6, R224.reuse ;  /* 0x00000000e00672ca */ /* 0x040fe200000e0000 */
[----:B------:R-:W-:Y:S01]  /*3800*/  UMOV UR5, 0x40000040 ;  /* 0x4000004000057882 */ /* 0x000fe20000000000 */
[----:B------:R-:W-:Y:S01]  /*3810*/  UMOV UR7, 0x40000000 ;  /* 0x4000000000077882 */ /* 0x000fe20000000000 */
[----:B------:R-:W-:Y:S02]  /*3820*/  VIADD R9, R224, 0x80 ;  /* 0x00000080e0097836 */ /* 0x000fe40000000000 */
[----:B------:R-:W-:Y:S01]  /*3830*/  FMUL.FTZ R26, R26, UR61 ;  /* 0x0000003d1a1a7c20 */ /* 0x000fe20008410000 */
[----:B------:R-:W-:Y:S02]  /*3840*/  VIADD R10, R224, 0x180 ;  /* 0x00000180e00a7836 */ /* 0x000fe40000000000 */
[----:B------:R-:W-:Y:S01]  /*3850*/  FMUL.FTZ R13, R27, UR61 ;  /* 0x0000003d1b0d7c20 */ /* 0x000fe20008410000 */
[----:B------:R-:W-:-:S02]  /*3860*/  VIADD R11, R225, 0x2 ;  /* 0x00000002e10b7836 */ /* 0x000fc40000000000 */
[----:B------:R-:W-:Y:S01]  /*3870*/  FMUL.FTZ R29, R29, UR61 ;  /* 0x0000003d1d1d7c20 */ /* 0x000fe20008410000 */
[----:B----4-:R-:W-:Y:S01]  /*3880*/  VIADD R12, R224, 0x980 ;  /* 0x00000980e00c7836 */ /* 0x010fe20000000000 */
[----:B------:R-:W-:Y:S01]  /*3890*/  R2UR UR8, R10 ;  /* 0x000000000a0872ca */ /* 0x000fe200000e0000 */
[C---:B------:R-:W-:Y:S01]  /*38a0*/  VIADD R10, R224.reuse, 0x2 ;  /* 0x00000002e00a7836 */ /* 0x040fe20000000000 */
[----:B------:R-:W-:Y:S01]  /*38b0*/  R2UR UR11, R11 ;  /* 0x000000000b0b72ca */ /* 0x000fe200000e0000 */
[----:B------:R-:W-:Y:S01]  /*38c0*/  HGMMA.64x8x16.F32.BF16 R44, gdesc[UR4], RZ, !UPT, gsb0 ;  /* 0x00000000042c79f0 */ /* 0x000fe2000c0018ff */
[----:B------:R-:W-:Y:S01]  /*38d0*/  R2UR UR6, R9 ;  /* 0x00000000090672ca */ /* 0x000fe200000e0000 */
[----:B------:R-:W-:Y:S01]  /*38e0*/  UMOV UR7, 0x40000000 ;  /* 0x4000000000077882 */ /* 0x000fe20000000000 */
[----:B------:R-:W-:Y:S01]  /*38f0*/  VIADD R9, R224, 0x100 ;  /* 0x00000100e0097836 */ /* 0x000fe20000000000 */
[----:B------:R-:W-:Y:S01]  /*3900*/  R2UR UR10, R10 ;  /* 0x000000000a0a72ca */ /* 0x000fe200000e0000 */
[----:B------:R-:W-:-:S02]  /*3910*/  VIADD R10, R224, 0x202 ;  /* 0x00000202e00a7836 */ /* 0x000fc40000000000 */
[----:B------:R-:W-:Y:S01]  /*3920*/  FMUL.FTZ R31, R31, UR61 ;  /* 0x0000003d1f1f7c20 */ /* 0x000fe20008410000 */
[----:B------:R-:W-:Y:S02]  /*3930*/  VIADD R11, R224, 0x880 ;  /* 0x00000880e00b7836 */ /* 0x000fe40000000000 */
[----:B------:R-:W-:Y:S01]  /*3940*/  FMUL.FTZ R28, R28, UR61 ;  /* 0x0000003d1c1c7c20 */ /* 0x000fe20008410000 */
[----:B------:R-:W-:Y:S02]  /*3950*/  VIADD R14, R224, 0x782 ;  /* 0x00000782e00e7836 */ /* 0x000fe40000000000 */
[----:B------:R-:W-:Y:S01]  /*3960*/  FMUL.FTZ R36, R36, UR61 ;  /* 0x0000003d24247c20 */ /* 0x000fe20008410000 */
[----:B------:R-:W-:Y:S01]  /*3970*/  VIADD R15, R225, 0x602 ;  /* 0x00000602e10f7836 */ /* 0x000fe20000000000 */
[----:B------:R-:W-:Y:S01]  /*3980*/  R2UR UR25, R11 ;  /* 0x000000000b1972ca */ /* 0x000fe200000e0000 */
[----:B------:R-:W-:Y:S02]  /*3990*/  VIADD R11, R224, 0x900 ;  /* 0x00000900e00b7836 */ /* 0x000fe40000000000 */
[----:B------:R-:W-:Y:S01]  /*39a0*/  FMUL.FTZ R30, R30, UR61 ;  /* 0x0000003d1e1e7c20 */ /* 0x000fe20008410000 */
[C---:B------:R-:W-:Y:S01]  /*39b0*/  VIADD R20, R224.reuse, 0x882 ;  /* 0x00000882e0147836 */ /* 0x040fe20000000000 */
[----:B------:R-:W1:Y:S01]  /*39c0*/  MUFU.TANH R13, R13 ;  /* 0x0000000d000d7308 */ /* 0x000e620000002400 */
[C---:B------:R-:W-:Y:S01]  /*39d0*/  VIADD R21, R224.reuse, 0x982 ;  /* 0x00000982e0157836 */ /* 0x040fe20000000000 */
[----:B------:R-:W-:Y:S01]  /*39e0*/  R2UR UR23, R11 ;  /* 0x000000000b1772ca */ /* 0x000fe200000e0000 */
[----:B------:R-:W-:-:S02]  /*39f0*/  VIADD R22, R224, 0x784 ;  /* 0x00000784e0167836 */ /* 0x000fc40000000000 */
[----:B------:R-:W-:Y:S01]  /*3a00*/  FMUL.FTZ R37, R37, UR61 ;  /* 0x0000003d25257c20 */ /* 0x000fe20008410000 */
[----:B------:R-:W-:Y:S01]  /*3a10*/  VIADD R23, R225, 0x604 ;  /* 0x00000604e1177836 */ /* 0x000fe20000000000 */
[----:B------:R-:W-:Y:S01]  /*3a20*/  ISETP.GT.AND P6, PT, R2, 0x1, PT ;  /* 0x000000010200780c */ /* 0x000fe20003fc4270 */
[----:B------:R-:W-:Y:S01]  /*3a30*/  VIADD R27, R224, 0x886 ;  /* 0x00000886e01b7836 */ /* 0x000fe20000000000 */
[----:B------:R4:W5:Y:S01]  /*3a40*/  MUFU.TANH R11, R26 ;  /* 0x0000001a000b7308 */ /* 0x0009620000002400 */
[----:B------:R-:W-:Y:S01]  /*3a50*/  FMUL.FTZ R35, R35, UR61 ;  /* 0x0000003d23237c20 */ /* 0x000fe20008410000 */
[----:B------:R-:W-:Y:S01]  /*3a60*/  FMUL.FTZ R39, R39, UR61 ;  /* 0x0000003d27277c20 */ /* 0x000fe20008410000 */
[C---:B------:R-:W-:Y:S01]  /*3a70*/  ISETP.GT.AND P2, PT, R2.reuse, 0x11, PT ;  /* 0x000000110200780c */ /* 0x040fe20003f44270 */
[----:B------:R-:W-:Y:S01]  /*3a80*/  UMOV UR57, 0x40000040 ;  /* 0x4000004000397882 */ /* 0x000fe20000000000 */
[C---:B------:R-:W-:Y:S01]  /*3a90*/  ISETP.GT.AND P1, PT, R2.reuse, 0x10, PT ;  /* 0x000000100200780c */ /* 0x040fe20003f24270 */
[----:B------:R-:W-:Y:S01]  /*3aa0*/  UMOV UR59, 0x40 ;  /* 0x00000040003b7882 */ /* 0x000fe20000000000 */
[----:B------:R-:W-:Y:S01]  /*3ab0*/  ISETP.GT.AND P3, PT, R2, 0x20, PT ;  /* 0x000000200200780c */ /* 0x000fe20003f64270 */
[----:B------:R-:W-:Y:S01]  /*3ac0*/  UMOV UR33, UR57 ;  /* 0x0000003900217c82 */ /* 0x000fe20008000000 */
[----:B----4-:R-:W-:Y:S01]  /*3ad0*/  VIADD R26, R224, 0x786 ;  /* 0x00000786e01a7836 */ /* 0x010fe20000000000 */
[C---:B------:R-:W-:Y:S01]  /*3ae0*/  ISETP.GT.AND P4, PT, R2.reuse, 0x21, PT ;  /* 0x000000210200780c */ /* 0x040fe20003f84270 */
[----:B------:R-:W-:Y:S01]  /*3af0*/  UMOV UR35, 0x40 ;  /* 0x0000004000237882 */ /* 0x000fe20000000000 */
[----:B------:R-:W-:Y:S01]  /*3b00*/  ISETP.GT.AND P5, PT, R2, RZ, PT ;  /* 0x000000ff0200720c */ /* 0x000fe20003fa4270 */
[----:B------:R-:W-:Y:S01]  /*3b10*/  UMOV UR49, 0x40000040 ;  /* 0x4000004000317882 */ /* 0x000fe20000000000 */
[----:B------:R-:W-:Y:S01]  /*3b20*/  R2UR UR24, R26 ;  /* 0x000000001a1872ca */ /* 0x000fe200000e0000 */
[----:B------:R-:W-:Y:S01]  /*3b30*/  VIADD R26, R224, 0x806 ;  /* 0x00000806e01a7836 */ /* 0x000fe20000000000 */
[----:B-1----:R-:W-:Y:S01]  /*3b40*/  FSEL R235, R13, -INF , P6 ;  /* 0xff8000000deb7808 */ /* 0x002fe20003000000 */
[----:B------:R-:W-:Y:S01]  /*3b50*/  UMOV UR51, 0x40 ;  /* 0x0000004000337882 */ /* 0x000fe20000000000 */
[C---:B-----5:R-:W-:Y:S01]  /*3b60*/  FSEL R233, R11.reuse, -INF , P5 ;  /* 0xff8000000be97808 */ /* 0x060fe20002800000 */
[----:B------:R-:W-:Y:S01]  /*3b70*/  FFMA.FTZ R11, -R11, R11, 1 ;  /* 0x3f8000000b0b7423 */ /* 0x000fe2000001010b */
[----:B------:R-:W-:Y:S01]  /*3b80*/  LEA R237, R229, UR60, 0x2 ;  /* 0x0000003ce5ed7c11 */ /* 0x000fe2000f8e10ff */
[----:B------:R-:W-:Y:S01]  /*3b90*/  UMOV UR53, UR49 ;  /* 0x0000003100357c82 */ /* 0x000fe20008000000 */
[----:B------:R-:W-:Y:S01]  /*3ba0*/  UMOV UR55, 0x40 ;  /* 0x0000004000377882 */ /* 0x000fe20000000000 */
[----:B------:R-:W-:Y:S01]  /*3bb0*/  UMOV UR45, UR49 ;  /* 0x00000031002d7c82 */ /* 0x000fe20008000000 */
[----:B------:R-:W-:-:S02]  /*3bc0*/  WARPGROUP.DEPBAR.LE gsb0, 0x0 ;  /* 0x00008000000079c5 */ /* 0x000fc40000010000 */
[----:B------:R-:W-:Y:S01]  /*3bd0*/  WARPGROUP.ARRIVE ;  /* 0x00000000000079c5 */ /* 0x000fe20000000000 */
[----:B------:R-:W-:Y:S01]  /*3be0*/  UMOV UR47, 0x40 ;  /* 0x00000040002f7882 */ /* 0x000fe20000000000 */
[----:B------:R-:W-:Y:S01]  /*3bf0*/  UMOV UR29, 0x40000040 ;  /* 0x40000040001d7882 */ /* 0x000fe20000000000 */
[----:B------:R-:W-:Y:S01]  /*3c00*/  UMOV UR31, 0x40 ;  /* 0x00000040001f7882 */ /* 0x000fe20000000000 */
[----:B------:R-:W-:Y:S01]  /*3c10*/  UMOV UR41, UR29 ;  /* 0x0000001d00297c82 */ /* 0x000fe20008000000 */
[----:B------:R-:W-:Y:S01]  /*3c20*/  UMOV UR43, 0x40 ;  /* 0x00000040002b7882 */ /* 0x000fe20000000000 */
[----:B------:R-:W-:Y:S01]  /*3c30*/  HGMMA.64x8x16.F32.BF16 R48, gdesc[UR4], RZ, !UPT, gsb0 ;  /* 0x00000000043079f0 */ /* 0x000fe2000c0018ff */
[----:B------:R-:W-:Y:S01]  /*3c40*/  R2UR UR6, R9 ;  /* 0x00000000090672ca */ /* 0x000fe200000e0000 */
[----:B------:R-:W-:Y:S01]  /*3c50*/  UMOV UR7, 0x40000000 ;  /* 0x4000000000077882 */ /* 0x000fe20000000000 */
[----:B------:R-:W-:Y:S01]  /*3c60*/  VIADD R9, R224, 0x200 ;  /* 0x00000200e0097836 */ /* 0x000fe20000000000 */
[----:B------:R-:W-:Y:S01]  /*3c70*/  UMOV UR37, UR29 ;  /* 0x0000001d00257c82 */ /* 0x000fe20008000000 */
[----:B------:R-:W-:Y:S01]  /*3c80*/  UMOV UR39, 0x40 ;  /* 0x0000004000277882 */ /* 0x000fe20000000000 */
[----:B------:R-:W-:Y:S01]  /*3c90*/  UMOV UR27, 0x40 ;  /* 0x00000040001b7882 */ /* 0x000fe20000000000 */
[----:B------:R-:W-:Y:S01]  /*3ca0*/  IMAD R5, R4, 0x2800, R5 ;  /* 0x0000280004057824 */ /* 0x000fe200078e0205 */
[----:B------:R-:W-:Y:S01]  /*3cb0*/  R2UR UR9, R9 ;  /* 0x00000000090972ca */ /* 0x000fe200000e0000 */
[----:B------:R-:W-:-:S03]  /*3cc0*/  VIADD R9, R224, 0x82 ;  /* 0x00000082e0097836 */ /* 0x000fc60000000000 */
[----:B------:R-:W-:-:S04]  /*3cd0*/  SHF.R.U32.HI R5, RZ, 0x4, R5 ;  /* 0x00000004ff057819 */ /* 0x000fc80000011605 */
[----:B------:R-:W-:Y:S01]  /*3ce0*/  LOP3.LUT R5, R5, 0x3fff, RZ, 0xc0, !PT ;  /* 0x00003fff05057812 */ /* 0x000fe200078ec0ff */
        /* <DEDUP_REMOVED lines=10> */
[----:B------:R-:W-:Y:S01]  /*3d90*/  R2UR UR9, R10 ;  /* 0x000000000a0972ca */ /* 0x000fe200000e0000 */
[----:B------:R-:W-:Y:S01]  /*3da0*/  VIADD R10, R225, 0x4 ;  /* 0x00000004e10a7836 */ /* 0x000fe20000000000 */
[----:B------:R-:W-:Y:S02]  /*3db0*/  WARPGROUP.DEPBAR.LE gsb0, 0x0 ;  /* 0x00008000000079c5 */ /* 0x000fe40000010000 */
[----:B------:R-:W-:-:S06]  /*3dc0*/  WARPGROUP.ARRIVE ;  /* 0x00000000000079c5 */ /* 0x000fcc0000000000 */
[----:B------:R-:W-:Y:S01]  /*3dd0*/  HGMMA.64x8x16.F32.BF16 R220, gdesc[UR4], RZ, !UPT, gsb0 ;  /* 0x0000000004dc79f0 */ /* 0x000fe2000c0018ff */
[----:B------:R-:W-:Y:S01]  /*3de0*/  UMOV UR6, UR10 ;  /* 0x0000000a00067c82 */ /* 0x000fe20008000000 */
[----:B------:R-:W-:Y:S01]  /*3df0*/  UMOV UR7, 0x40000000 ;  /* 0x4000000000077882 */ /* 0x000fe20000000000 */
[----:B------:R-:W-:Y:S01]  /*3e00*/  UMOV UR4, UR11 ;  /* 0x0000000b00047c82 */ /* 0x000fe20008000000 */
[----:B------:R-:W-:Y:S01]  /*3e10*/  UMOV UR5, 0x40000040 ;  /* 0x4000004000057882 */ /* 0x000fe20000000000 */
[----:B------:R-:W-:Y:S01]  /*3e20*/  R2UR UR11, R10 ;  /* 0x000000000a0b72ca */ /* 0x000fe200000e0000 */
[----:B------:R-:W-:Y:S01]  /*3e30*/  VIADD R10, R224, 0x204 ;  /* 0x00000204e00a7836 */ /* 0x000fe20000000000 */
[----:B------:R-:W-:Y:S02]  /*3e40*/  WARPGROUP.DEPBAR.LE gsb0, 0x0 ;  /* 0x00008000000079c5 */ /* 0x000fe40000010000 */
[----:B------:R-:W-:-:S06]  /*3e50*/  WARPGROUP.ARRIVE ;  /* 0x00000000000079c5 */ /* 0x000fcc0000000000 */
[----:B------:R-:W-:Y:S01]  /*3e60*/  HGMMA.64x8x16.F32.BF16 R44, gdesc[UR4], R44, gsb0 ;  /* 0x00000000042c79f0 */ /* 0x000fe2000800182c */
[----:B------:R-:W-:Y:S01]  /*3e70*/  R2UR UR6, R9 ;  /* 0x00000000090672ca */ /* 0x000fe200000e0000 */
[----:B------:R-:W-:Y:S01]  /*3e80*/  UMOV UR7, 0x40000000 ;  /* 0x4000000000077882 */ /* 0x000fe20000000000 */
[----:B------:R-:W-:Y:S01]  /*3e90*/  VIADD R9, R224, 0x102 ;  /* 0x00000102e0097836 */ /* 0x000fe20000000000 */
[----:B------:R-:W-:Y:S02]  /*3ea0*/  WARPGROUP.DEPBAR.LE gsb0, 0x0 ;  /* 0x00008000000079c5 */ /* 0x000fe40000010000 */
[----:B------:R-:W-:-:S08]  /*3eb0*/  WARPGROUP.ARRIVE ;  /* 0x00000000000079c5 */ /* 0x000fd00000000000 */
[----:B------:R-:W-:Y:S01]  /*3ec0*/  HGMMA.64x8x16.F32.BF16 R48, gdesc[UR4], R48, gsb0 ;  /* 0x00000000043079f0 */ /* 0x000fe20008001830 */
[----:B------:R-:W-:Y:S01]  /*3ed0*/  R2UR UR6, R9 ;  /* 0x00000000090672ca */ /* 0x000fe200000e0000 */
[----:B------:R-:W-:Y:S01]  /*3ee0*/  UMOV UR7, 0x40000000 ;  /* 0x4000000000077882 */ /* 0x000fe20000000000 */
[----:B------:R-:W-:-:S05]  /*3ef0*/  VIADD R9, R224, 0x182 ;  /* 0x00000182e0097836 */ /* 0x000fca0000000000 */
[----:B------:R-:W-:Y:S01]  /*3f00*/  R2UR UR8, R9 ;  /* 0x00000000090872ca */ /* 0x000fe200000e0000 */
[----:B------:R-:W-:-:S05]  /*3f10*/  VIADD R9, R224, 0x4 ;  /* 0x00000004e0097836 */ /* 0x000fca0000000000 */
        /* <DEDUP_REMOVED lines=12> */
[----:B------:R-:W-:Y:S01]  /*3fe0*/  R2UR UR9, R10 ;  /* 0x000000000a0972ca */ /* 0x000fe200000e0000 */
[----:B------:R-:W-:Y:S01]  /*3ff0*/  VIADD R10, R225, 0x6 ;  /* 0x00000006e10a7836 */ /* 0x000fe20000000000 */
[----:B------:R-:W-:Y:S02]  /*4000*/  WARPGROUP.DEPBAR.LE gsb0, 0x0 ;  /* 0x00008000000079c5 */ /* 0x000fe40000010000 */
[----:B------:R-:W-:-:S06]  /*4010*/  WARPGROUP.ARRIVE ;  /* 0x00000000000079c5 */ /* 0x000fcc0000000000 */
[----:B------:R-:W-:Y:S01]  /*4020*/  HGMMA.64x8x16.F32.BF16 R220, gdesc[UR4], R220, gsb0 ;  /* 0x0000000004dc79f0 */ /* 0x000fe200080018dc */
        /* <DEDUP_REMOVED lines=225> */
[----:B------:R-:W-:-:S05]  /*4e40*/  VIADD R10, R225, 0x402 ;  /* 0x00000402e10a7836 */ /* 0x000fca0000000000 */
[----:B------:R-:W-:Y:S01]  /*4e50*/  R2UR UR12, R10 ;  /* 0x000000000a0c72ca */ /* 0x000fe200000e0000 */
[----:B------:R-:W-:Y:S01]  /*4e60*/  VIADD R10, R224, 0x702 ;  /* 0x00000702e00a7836 */ /* 0x000fe20000000000 */
[----:B------:R-:W-:Y:S02]  /*4e70*/  WARPGROUP.DEPBAR.LE gsb0, 0x0 ;  /* 0x00008000000079c5 */ /* 0x000fe40000010000 */
[----:B------:R-:W-:-:S06]  /*4e80*/  WARPGROUP.ARRIVE ;  /* 0x00000000000079c5 */ /* 0x000fcc0000000000 */
[----:B------:R-:W-:Y:S01]  /*4e90*/  HGMMA.64x8x16.F32.BF16 R44, gdesc[UR4], R44, gsb0 ;  /* 0x00000000042c79f0 */ /* 0x000fe2000800182c */
[----:B------:R-:W-:Y:S01]  /*4ea0*/  R2UR UR6, R9 ;  /* 0x00000000090672ca */ /* 0x000fe200000e0000 */
[----:B------:R-:W-:Y:S01]  /*4eb0*/  UMOV UR7, 0x40000000 ;  /* 0x4000000000077882 */ /* 0x000fe20000000000 */
[----:B------:R-:W-:-:S05]  /*4ec0*/  VIADD R9, R224, 0x600 ;  /* 0x00000600e0097836 */ /* 0x000fca0000000000 */
[----:B------:R-:W-:Y:S01]  /*4ed0*/  R2UR UR8, R9 ;  /* 0x00000000090872ca */ /* 0x000fe200000e0000 */
        /* <DEDUP_REMOVED lines=33> */
[----:B------:R-:W-:Y:S01]  /*50f0*/  R2UR UR12, R10 ;  /* 0x000000000a0c72ca */ /* 0x000fe200000e0000 */
        /* <DEDUP_REMOVED lines=44> */
[----:B------:R-:W-:Y:S01]  /*53c0*/  FMUL.FTZ R9, R24, UR61 ;  /* 0x0000003d18097c20 */ /* 0x000fe20008410000 */
[----:B------:R-:W-:-:S05]  /*53d0*/  VIADD R24, R224, 0x804 ;  /* 0x00000804e0187836 */ /* 0x000fca0000000000 */
[----:B------:R-:W-:Y:S01]  /*53e0*/  MUFU.TANH R9, R9 ;  /* 0x0000000900097308 */ /* 0x000fe20000002400 */
        /* <DEDUP_REMOVED lines=8> */
[C---:B------:R-:W-:Y:S01]  /*5470*/  VIADD R10, R225.reuse, 0x600 ;  /* 0x00000600e10a7836 */ /* 0x040fe20000000000 */
[----:B------:R-:W-:Y:S01]  /*5480*/  R2UR UR13, R20 ;  /* 0x00000000140d72ca */ /* 0x000fe200000e0000 */
[----:B------:R-:W-:Y:S02]  /*5490*/  VIADD R20, R224, 0x902 ;  /* 0x00000902e0147836 */ /* 0x000fe40000000000 */
[----:B------:R-:W-:Y:S01]  /*54a0*/  VIADD R225, R225, 0x606 ;  /* 0x00000606e1e17836 */ /* 0x000fe20000000000 */
[----:B------:R-:W-:Y:S01]  /*54b0*/  R2UR UR10, R10 ;  /* 0x000000000a0a72ca */ /* 0x000fe200000e0000 */
[----:B------:R-:W-:Y:S01]  /*54c0*/  VIADD R10, R224, 0x800 ;  /* 0x00000800e00a7836 */ /* 0x000fe20000000000 */
[----:B------:R-:W-:-:S02]  /*54d0*/  R2UR UR11, R20 ;  /* 0x00000000140b72ca */ /* 0x000fc400000e0000 */
[----:B------:R1:W4:Y:S02]  /*54e0*/  MUFU.TANH R20, R31 ;  /* 0x0000001f00147308 */ /* 0x0003240000002400 */
[----:B------:R-:W-:Y:S01]  /*54f0*/  R2UR UR20, R10 ;  /* 0x000000000a1472ca */ /* 0x000fe200000e0000 */
[----:B------:R-:W-:Y:S01]  /*5500*/  FMUL.FTZ R10, R25, UR61 ;  /* 0x0000003d190a7c20 */ /* 0x000fe20008410000 */
[----:B------:R-:W-:-:S05]  /*5510*/  VIADD R25, R224, 0x984 ;  /* 0x00000984e0197836 */ /* 0x000fca0000000000 */
[----:B------:R-:W-:Y:S01]  /*5520*/  R2UR UR26, R25 ;  /* 0x00000000191a72ca */ /* 0x000fe200000e0000 */
[----:B------:R-:W5:Y:S01]  /*5530*/  MUFU.TANH R10, R10 ;  /* 0x0000000a000a7308 */ /* 0x000f620000002400 */
[----:B-1----:R-:W-:-:S07]  /*5540*/  FMUL.FTZ R31, R40, UR61 ;  /* 0x0000003d281f7c20 */ /* 0x002fce0008410000 */
[----:B------:R1:W-:Y:S08]  /*5550*/  MUFU.TANH R25, R36 ;  /* 0x0000002400197308 */ /* 0x0003f00000002400 */
[----:B------:R-:W-:Y:S01]  /*5560*/  MUFU.TANH R31, R31 ;  /* 0x0000001f001f7308 */ /* 0x000fe20000002400 */
[----:B-1----:R-:W-:Y:S01]  /*5570*/  FMUL.FTZ R36, R41, UR61 ;  /* 0x0000003d29247c20 */ /* 0x002fe20008410000 */
[----:B----4-:R-:W-:Y:S01]  /*5580*/  FSEL R41, R20, -INF , P2 ;  /* 0xff80000014297808 */ /* 0x010fe20001000000 */
[----:B------:R-:W-:-:S02]  /*5590*/  WARPGROUP.DEPBAR.LE gsb0, 0x0 ;  /* 0x00008000000079c5 */ /* 0x000fc40000010000 */
[----:B------:R-:W-:-:S03]  /*55a0*/  WARPGROUP.ARRIVE ;  /* 0x00000000000079c5 */ /* 0x000fc60000000000 */
[----:B------:R-:W-:Y:S03]  /*55b0*/  MUFU.TANH R36, R36 ;  /* 0x0000002400247308 */ /* 0x000fe60000002400 */
        /* <DEDUP_REMOVED lines=9> */
[----:B------:R-:W-:-:S05]  /*5650*/  VIADD R15, R224, 0x802 ;  /* 0x00000802e00f7836 */ /* 0x000fca0000000000 */
[----:B------:R-:W-:Y:S02]  /*5660*/  R2UR UR15, R15 ;  /* 0x000000000f0f72ca */ /* 0x000fe400000e0000 */
[----:B------:R5:W1:Y:S02]  /*5670*/  MUFU.TANH R15, R30 ;  /* 0x0000001e000f7308 */ /* 0x000a640000002400 */
[C---:B-----5:R-:W-:Y:S01]  /*5680*/  FSEL R30, R10.reuse, -INF , P6 ;  /* 0xff8000000a1e7808 */ /* 0x060fe20003000000 */
[----:B------:R-:W-:Y:S01]  /*5690*/  FFMA.FTZ R10, -R10, R10, 1 ;  /* 0x3f8000000a0a7423 */ /* 0x000fe2000001010a */
[----:B------:R-:W-:Y:S02]  /*56a0*/  ISETP.GT.AND P6, PT, R2, 0x31, PT ;  /* 0x000000310200780c */ /* 0x000fe40003fc4270 */
[----:B-1----:R-:W-:Y:S01]  /*56b0*/  FSEL R227, R15, -INF , P1 ;  /* 0xff8000000fe37808 */ /* 0x002fe20000800000 */
[----:B------:R-:W-:Y:S02]  /*56c0*/  WARPGROUP.DEPBAR.LE gsb0, 0x0 ;  /* 0x00008000000079c5 */ /* 0x000fe40000010000 */
[----:B------:R-:W-:-:S06]  /*56d0*/  WARPGROUP.ARRIVE ;  /* 0x00000000000079c5 */ /* 0x000fcc0000000000 */
[----:B------:R-:W-:Y:S01]  /*56e0*/  HGMMA.64x8x16.F32.BF16 R52, gdesc[UR4], R52, gsb0 ;  /* 0x00000000043479f0 */ /* 0x000fe20008001834 */
[----:B------:R-:W-:Y:S01]  /*56f0*/  UMOV UR6, UR19 ;  /* 0x0000001300067c82 */ /* 0x000fe20008000000 */
[----:B------:R-:W-:Y:S01]  /*5700*/  UMOV UR7, 0x40000000 ;  /* 0x4000000000077882 */ /* 0x000fe20000000000 */
[----:B------:R-:W-:Y:S02]  /*5710*/  R2UR UR19, R14 ;  /* 0x000000000e1372ca */ /* 0x000fe400000e0000 */
[----:B------:R-:W1:Y:S02]  /*5720*/  MUFU.TANH R14, R29 ;  /* 0x0000001d000e7308 */ /* 0x000e640000002400 */
[C---:B-1----:R-:W-:Y:S01]  /*5730*/  FSEL R40, R14.reuse, -INF , P2 ;  /* 0xff8000000e287808 */ /* 0x042fe20001000000 */
[----:B------:R-:W-:Y:S01]  /*5740*/  FFMA.FTZ R14, -R14, R14, 1 ;  /* 0x3f8000000e0e7423 */ /* 0x000fe2000001010e */
[----:B------:R-:W-:Y:S01]  /*5750*/  ISETP.GT.AND P2, PT, R2, 0x41, PT ;  /* 0x000000410200780c */ /* 0x000fe20003f44270 */
[----:B------:R-:W-:-:S02]  /*5760*/  WARPGROUP.DEPBAR.LE gsb0, 0x0 ;  /* 0x00008000000079c5 */ /* 0x000fc40000010000 */
[----:B------:R-:W-:-:S06]  /*5770*/  WARPGROUP.ARRIVE ;  /* 0x00000000000079c5 */ /* 0x000fcc0000000000 */
[----:B------:R-:W-:Y:S01]  /*5780*/  HGMMA.64x8x16.F32.BF16 R216, gdesc[UR4], R216, gsb0 ;  /* 0x0000000004d879f0 */ /* 0x000fe200080018d8 */
[----:B------:R-:W-:Y:S01]  /*5790*/  UMOV UR6, UR21 ;  /* 0x0000001500067c82 */ /* 0x000fe20008000000 */
[----:B------:R-:W-:Y:S01]  /*57a0*/  UMOV UR7, 0x40000000 ;  /* 0x4000000000077882 */ /* 0x000fe20000000000 */
[----:B------:R-:W-:Y:S02]  /*57b0*/  R2UR UR21, R12 ;  /* 0x000000000c1572ca */ /* 0x000fe400000e0000 */
[----:B------:R1:W-:Y:S02]  /*57c0*/  MUFU.TANH R12, R28 ;  /* 0x0000001c000c7308 */ /* 0x0003e40000002400 */
[----:B-1----:R-:W-:-:S05]  /*57d0*/  VIADD R28, R224, 0x906 ;  /* 0x00000906e01c7836 */ /* 0x002fca0000000000 */
[----:B------:R-:W-:Y:S02]  /*57e0*/  R2UR UR30, R28 ;  /* 0x000000001c1e72ca */ /* 0x000fe400000e0000 */
        /* <DEDUP_REMOVED lines=9> */
[----:B------:R-:W-:Y:S01]  /*5880*/  FMUL.FTZ R21, R32, UR61 ;  /* 0x0000003d20157c20 */ /* 0x000fe20008410000 */
[----:B------:R-:W-:Y:S01]  /*5890*/  R2UR UR22, R26 ;  /* 0x000000001a1672ca */ /* 0x000fe200000e0000 */
[----:B------:R-:W-:Y:S01]  /*58a0*/  FMUL.FTZ R32, R42, UR61 ;  /* 0x0000003d2a207c20 */ /* 0x000fe20008410000 */
[----:B------:R-:W-:Y:S08]  /*58b0*/  MUFU.TANH R26, R37 ;  /* 0x00000025001a7308 */ /* 0x000ff00000002400 */
[----:B------:R-:W-:Y:S08]  /*58c0*/  MUFU.TANH R21, R21 ;  /* 0x0000001500157308 */ /* 0x000ff00000002400 */
[----:B------:R-:W-:Y:S01]  /*58d0*/  MUFU.TANH R32, R32 ;  /* 0x0000002000207308 */ /* 0x000fe20000002400 */
[----:B------:R-:W-:-:S02]  /*58e0*/  WARPGROUP.DEPBAR.LE gsb0, 0x0 ;  /* 0x00008000000079c5 */ /* 0x000fc40000010000 */
[----:B------:R-:W-:-:S06]  /*58f0*/  WARPGROUP.ARRIVE ;  /* 0x00000000000079c5 */ /* 0x000fcc0000000000 */
[----:B------:R-:W-:Y:S01]  /*5900*/  HGMMA.64x8x16.F32.BF16 R44, gdesc[UR4], R44, gsb0 ;  /* 0x00000000042c79f0 */ /* 0x000fe2000800182c */
[----:B------:R-:W-:Y:S01]  /*5910*/  UMOV UR6, UR8 ;  /* 0x0000000800067c82 */ /* 0x000fe20008000000 */
[----:B------:R-:W-:Y:S01]  /*5920*/  UMOV UR7, 0x40000000 ;  /* 0x4000000000077882 */ /* 0x000fe20000000000 */
[----:B------:R-:W-:Y:S01]  /*5930*/  R2UR UR8, R22 ;  /* 0x00000000160872ca */ /* 0x000fe200000e0000 */
[----:B------:R-:W-:-:S06]  /*5940*/  FMUL.FTZ R22, R33, UR61 ;  /* 0x0000003d21167c20 */ /* 0x000fcc0008410000 */
[----:B------:R-:W1:Y:S02]  /*5950*/  MUFU.TANH R22, R22 ;  /* 0x0000001600167308 */ /* 0x000e640000002400 */
[C---:B-1----:R-:W-:Y:S01]  /*5960*/  FSEL R42, R22.reuse, -INF , P4 ;  /* 0xff800000162a7808 */ /* 0x042fe20002000000 */
[----:B------:R-:W-:Y:S01]  /*5970*/  FFMA.FTZ R22, -R22, R22, 1 ;  /* 0x3f80000016167423 */ /* 0x000fe20000010116 */
        /* <DEDUP_REMOVED lines=30> */
[----:B------:R-:W-:Y:S01]  /*5b60*/  VIADD R24, R224, 0x884 ;  /* 0x00000884e0187836 */ /* 0x000fe20000000000 */
[C---:B------:R-:W-:Y:S01]  /*5b70*/  FSEL R34, R9.reuse, -INF , P5 ;  /* 0xff80000009227808 */ /* 0x040fe20002800000 */
[----:B------:R-:W-:Y:S01]  /*5b80*/  FFMA.FTZ R9, -R9, R9, 1 ;  /* 0x3f80000009097423 */ /* 0x000fe20000010109 */
[----:B------:R-:W-:Y:S01]  /*5b90*/  ISETP.GT.AND P5, PT, R2, 0x30, PT ;  /* 0x000000300200780c */ /* 0x000fe20003fa4270 */
[----:B------:R-:W-:Y:S01]  /*5ba0*/  MUFU.TANH R23, R23 ;  /* 0x0000001700177308 */ /* 0x000fe20000002400 */
[----:B------:R-:W-:Y:S01]  /*5bb0*/  R2UR UR14, R24 ;  /* 0x00000000180e72ca */ /* 0x000fe200000e0000 */
[----:B------:R-:W-:-:S02]  /*5bc0*/  VIADD R24, R224, 0x904 ;  /* 0x00000904e0187836 */ /* 0x000fc40000000000 */
[----:B------:R-:W-:-:S03]  /*5bd0*/  VIADD R224, R224, 0x986 ;  /* 0x00000986e0e07836 */ /* 0x000fc60000000000 */
[----:B------:R-:W-:Y:S02]  /*5be0*/  R2UR UR16, R24 ;  /* 0x00000000181072ca */ /* 0x000fe400000e0000 */
[----:B------:R-:W-:Y:S01]  /*5bf0*/  MUFU.TANH R24, R35 ;  /* 0x0000002300187308 */ /* 0x000fe20000002400 */
[----:B------:R-:W-:Y:S02]  /*5c00*/  R2UR UR28, R224 ;  /* 0x00000000e01c72ca */ /* 0x000fe400000e0000 */
[----:B------:R-:W-:Y:S01]  /*5c10*/  FSEL R224, R36, -INF , P2 ;  /* 0xff80000024e07808 */ /* 0x000fe20001000000 */
[----:B------:R-:W-:Y:S02]  /*5c20*/  WARPGROUP.DEPBAR.LE gsb0, 0x0 ;  /* 0x00008000000079c5 */ /* 0x000fe40000010000 */
[----:B------:R-:W-:-:S06]  /*5c30*/  WARPGROUP.ARRIVE ;  /* 0x00000000000079c5 */ /* 0x000fcc0000000000 */
[----:B------:R-:W-:Y:S01]  /*5c40*/  HGMMA.64x8x16.F32.BF16 R44, gdesc[UR4], R44, gsb0 ;  /* 0x00000000042c79f0 */ /* 0x000fe2000800182c */
[----:B------:R-:W-:Y:S01]  /*5c50*/  UMOV UR6, UR20 ;  /* 0x0000001400067c82 */ /* 0x000fe20008000000 */
[----:B------:R-:W-:Y:S01]  /*5c60*/  UMOV UR7, 0x40000000 ;  /* 0x4000000000077882 */ /* 0x000fe20000000000 */
[----:B------:R-:W-:Y:S01]  /*5c70*/  R2UR UR20, R27 ;  /* 0x000000001b1472ca */ /* 0x000fe200000e0000 */
[----:B------:R-:W-:Y:S01]  /*5c80*/  FMUL.FTZ R27, R38, UR61 ;  /* 0x0000003d261b7c20 */ /* 0x000fe20008410000 */
[C---:B------:R-:W-:Y:S01]  /*5c90*/  FSEL R38, R12.reuse, -INF , P1 ;  /* 0xff8000000c267808 */ /* 0x040fe20000800000 */
[----:B------:R-:W-:Y:S01]  /*5ca0*/  FFMA.FTZ R12, -R12, R12, 1 ;  /* 0x3f8000000c0c7423 */ /* 0x000fe2000001010c */
[----:B------:R-:W-:-:S03]  /*5cb0*/  ISETP.GT.AND P1, PT, R2, 0x40, PT ;  /* 0x000000400200780c */ /* 0x000fc60003f24270 */
        /* <DEDUP_REMOVED lines=8> */
[----:B------:R-:W-:Y:S01]  /*5d40*/  UMOV UR25, UR29 ;  /* 0x0000001d00197c82 */ /* 0x000fe20008000000 */
[----:B------:R-:W-:Y:S02]  /*5d50*/  WARPGROUP.DEPBAR.LE gsb0, 0x0 ;  /* 0x00008000000079c5 */ /* 0x000fe40000010000 */
[----:B------:R-:W-:-:S06]  /*5d60*/  WARPGROUP.ARRIVE ;  /* 0x00000000000079c5 */ /* 0x000fcc0000000000 */
[----:B------:R-:W-:Y:S01]  /*5d70*/  HGMMA.64x8x16.F32.BF16 R52, gdesc[UR4], R52, gsb0 ;  /* 0x00000000043479f0 */ /* 0x000fe20008001834 */
[----:B------:R-:W-:Y:S01]  /*5d80*/  UMOV UR6, UR23 ;  /* 0x0000001700067c82 */ /* 0x000fe20008000000 */
[----:B------:R-:W-:Y:S01]  /*5d90*/  UMOV UR7, 0x40000000 ;  /* 0x4000000000077882 */ /* 0x000fe20000000000 */
[----:B------:R-:W-:Y:S01]  /*5da0*/  UMOV UR23, 0x40 ;  /* 0x0000004000177882 */ /* 0x000fe20000000000 */
        /* <DEDUP_REMOVED lines=11> */
[----:B------:R-:W-:Y:S01]  /*5e60*/  UMOV UR4, UR17 ;  /* 0x0000001100047c82 */ /* 0x000fe20008000000 */
[----:B------:R-:W-:Y:S01]  /*5e70*/  UMOV UR5, 0x40000040 ;  /* 0x4000004000057882 */ /* 0x000fe20000000000 */
[----:B------:R-:W-:Y:S01]  /*5e80*/  ULDC UR17, c[0x0][0x744] ;  /* 0x0001d10000117ab9 */ /* 0x000fe20000000800 */
[----:B------:R-:W-:Y:S01]  /*5e90*/  UMOV UR19, 0x40 ;  /* 0x0000004000137882 */ /* 0x000fe20000000000 */
[--C-:B--2---:R-:W-:Y:S01]  /*5ea0*/  FFMA.FTZ R39, R30, UR17, -R7.reuse ;  /* 0x000000111e277c23 */ /* 0x104fe20008010807 */
[----:B------:R-:W-:Y:S01]  /*5eb0*/  FSEL R30, R21, -INF , P3 ;  /* 0xff800000151e7808 */ /* 0x000fe20001800000 */
[--C-:B------:R-:W-:Y:S01]  /*5ec0*/  FFMA.FTZ R37, R40, UR17, -R7.reuse ;  /* 0x0000001128257c23 */ /* 0x100fe20008010807 */
[--C-:B------:R-:W-:Y:S01]  /*5ed0*/  FFMA.FTZ R29, R38, UR17, -R7.reuse ;  /* 0x00000011261d7c23 */ /* 0x100fe20008010807 */
[--C-:B------:R-:W-:Y:S01]  /*5ee0*/  FFMA.FTZ R33, R42, UR17, -R7.reuse ;  /* 0x000000112a217c23 */ /* 0x100fe20008010807 */
[----:B------:R-:W-:Y:S01]  /*5ef0*/  FSEL R38, R26, -INF , P6 ;  /* 0xff8000001a267808 */ /* 0x000fe20003000000 */
[--C-:B------:R-:W-:Y:S01]  /*5f00*/  FFMA.FTZ R40, R30, UR17, -R7.reuse ;  /* 0x000000111e287c23 */ /* 0x100fe20008010807 */
[----:B------:R-:W-:Y:S01]  /*5f10*/  FSEL R30, R25, -INF , P5 ;  /* 0xff800000191e7808 */ /* 0x000fe20002800000 */
[--C-:B---3--:R-:W-:Y:S01]  /*5f20*/  FFMA.FTZ R234, R227, UR17, -R8.reuse ;  /* 0x00000011e3ea7c23 */ /* 0x108fe20008010808 */
[----:B------:R-:W-:Y:S01]  /*5f30*/  FSEL R42, R31, -INF , P1 ;  /* 0xff8000001f2a7808 */ /* 0x000fe20000800000 */
[--C-:B------:R-:W-:Y:S01]  /*5f40*/  FFMA.FTZ R34, R34, UR17, -R7.reuse ;  /* 0x0000001122227c23 */ /* 0x100fe20008010807 */
[----:B------:R-:W-:Y:S01]  /*5f50*/  FSEL R227, R23, -INF , P3 ;  /* 0xff80000017e37808 */ /* 0x000fe20001800000 */
[--C-:B------:R-:W-:Y:S01]  /*5f60*/  FFMA.FTZ R30, R30, UR17, -R7.reuse ;  /* 0x000000111e1e7c23 */ /* 0x100fe20008010807 */
[--C-:B------:R-:W-:Y:S01]  /*5f70*/  FFMA.FTZ R38, R38, UR17, -R7.reuse ;  /* 0x0000001126267c23 */ /* 0x100fe20008010807 */
[--C-:B------:R-:W-:Y:S01]  /*5f80*/  FFMA.FTZ R35, R42, UR17, -R7.reuse ;  /* 0x000000112a237c23 */ /* 0x100fe20008010807 */
[----:B------:R-:W-:Y:S01]  /*5f90*/  FFMA.FTZ R7, R224, UR17, -R7 ;  /* 0x00000011e0077c23 */ /* 0x000fe20008010807 */
[--C-:B------:R-:W-:Y:S01]  /*5fa0*/  FFMA.FTZ R42, R41, UR17, -R8.reuse ;  /* 0x00000011292a7c23 */ /* 0x100fe20008010808 */
[--C-:B------:R-:W-:Y:S01]  /*5fb0*/  FFMA.FTZ R224, R233, UR17, -R8.reuse ;  /* 0x00000011e9e07c23 */ /* 0x100fe20008010808 */
[--C-:B------:R-:W-:Y:S01]  /*5fc0*/  FFMA.FTZ R226, R227, UR17, -R8.reuse ;  /* 0x00000011e3e27c23 */ /* 0x100fe20008010808 */
[--C-:B------:R-:W-:Y:S01]  /*5fd0*/  FFMA.FTZ R41, R43, UR17, -R8.reuse ;  /* 0x000000112b297c23 */ /* 0x100fe20008010808 */
[----:B------:R-:W-:Y:S01]  /*5fe0*/  FSEL R233, R24, -INF , P4 ;  /* 0xff80000018e97808 */ /* 0x000fe20002000000 */
[--C-:B------:R-:W-:Y:S01]  /*5ff0*/  FFMA.FTZ R235, R235, UR17, -R8.reuse ;  /* 0x00000011ebeb7c23 */ /* 0x100fe20008010808 */
[----:B------:R-:W-:Y:S01]  /*6000*/  FSEL R43, R28, -INF , P6 ;  /* 0xff8000001c2b7808 */ /* 0x000fe20003000000 */
[----:B------:R-:W1:Y:S01]  /*6010*/  MUFU.EX2 R34, R34 ;  /* 0x0000002200227308 */ /* 0x000e620000000800 */
[----:B------:R-:W-:Y:S01]  /*6020*/  FSEL R227, R32, -INF , P1 ;  /* 0xff80000020e37808 */ /* 0x000fe20000800000 */
[--C-:B------:R-:W-:Y:S01]  /*6030*/  FFMA.FTZ R233, R233, UR17, -R8.reuse ;  /* 0x00000011e9e97c23 */ /* 0x100fe20008010808 */
[----:B------:R-:W-:Y:S01]  /*6040*/  FFMA.FTZ R31, -R31, R31, 1 ;  /* 0x3f8000001f1f7423 */ /* 0x000fe2000001011f */
[--C-:B------:R-:W-:Y:S01]  /*6050*/  FFMA.FTZ R43, R43, UR17, -R8.reuse ;  /* 0x000000112b2b7c23 */ /* 0x100fe20008010808 */
[----:B------:R-:W-:Y:S01]  /*6060*/  FFMA.FTZ R25, -R25, R25, 1 ;  /* 0x3f80000019197423 */ /* 0x000fe20000010119 */
[--C-:B------:R-:W-:Y:S01]  /*6070*/  FFMA.FTZ R227, R227, UR17, -R8.reuse ;  /* 0x00000011e3e37c23 */ /* 0x100fe20008010808 */
[----:B------:R-:W-:Y:S01]  /*6080*/  FFMA.FTZ R8, R236, UR17, -R8 ;  /* 0x00000011ec087c23 */ /* 0x000fe20008010808 */
[----:B------:R-:W2:Y:S01]  /*6090*/  MUFU.EX2 R39, R39 ;  /* 0x0000002700277308 */ /* 0x000ea20000000800 */
[----:B------:R-:W-:Y:S01]  /*60a0*/  FFMA.FTZ R32, -R32, R32, 1 ;  /* 0x3f80000020207423 */ /* 0x000fe20000010120 */
[----:B------:R-:W-:Y:S01]  /*60b0*/  FFMA.FTZ R21, -R21, R21, 1 ;  /* 0x3f80000015157423 */ /* 0x000fe20000010115 */
[----:B------:R-:W-:Y:S01]  /*60c0*/  FFMA.FTZ R28, -R28, R28, 1 ;  /* 0x3f8000001c1c7423 */ /* 0x000fe2000001011c */
[----:B------:R-:W-:-:S04]  /*60d0*/  UMOV UR17, UR57 ;  /* 0x0000003900117c82 */ /* 0x000fc80008000000 */
[----:B------:R-:W3:Y:S01]  /*60e0*/  MUFU.EX2 R37, R37 ;  /* 0x0000002500257308 */ /* 0x000ee20000000800 */
[----:B------:R-:W-:Y:S02]  /*60f0*/  WARPGROUP.DEPBAR.LE gsb0, 0x0 ;  /* 0x00008000000079c5 */ /* 0x000fe40000010000 */
[----:B------:R-:W-:-:S05]  /*6100*/  WARPGROUP.ARRIVE ;  /* 0x00000000000079c5 */ /* 0x000fca0000000000 */
[----:B------:R-:W-:Y:S01]  /*6110*/  MUFU.EX2 R33, R33 ;  /* 0x0000002100217308 */ /* 0x000fe20000000800 */
[----:B------:R-:W-:Y:S01]  /*6120*/  HGMMA.64x8x16.F32.BF16 R44, gdesc[UR4], R44, gsb0 ;  /* 0x00000000042c79f0 */ /* 0x000fe2000800182c */
[----:B------:R-:W-:Y:S01]  /*6130*/  UMOV UR6, UR15 ;  /* 0x0000000f00067c82 */ /* 0x000fe20008000000 */
[----:B------:R-:W-:Y:S01]  /*6140*/  UMOV UR7, 0x40000000 ;  /* 0x4000000000077882 */ /* 0x000fe20000000000 */
[----:B------:R-:W-:-:S04]  /*6150*/  UMOV UR15, 0x40000000 ;  /* 0x40000000000f7882 */ /* 0x000fc80000000000 */
[----:B------:R-:W-:Y:S08]  /*6160*/  MUFU.EX2 R35, R35 ;  /* 0x0000002300237308 */ /* 0x000ff00000000800 */
[----:B------:R-:W-:Y:S08]  /*6170*/  MUFU.EX2 R30, R30 ;  /* 0x0000001e001e7308 */ /* 0x000ff00000000800 */
[----:B------:R-:W-:Y:S08]  /*6180*/  MUFU.EX2 R224, R224 ;  /* 0x000000e000e07308 */ /* 0x000ff00000000800 */
[----:B------:R-:W4:Y:S08]  /*6190*/  MUFU.EX2 R29, R29 ;  /* 0x0000001d001d7308 */ /* 0x000f300000000800 */
[----:B------:R-:W-:Y:S08]  /*61a0*/  MUFU.EX2 R235, R235 ;  /* 0x000000eb00eb7308 */ /* 0x000ff00000000800 */
[----:B------:R-:W-:Y:S01]  /*61b0*/  MUFU.EX2 R226, R226 ;  /* 0x000000e200e27308 */ /* 0x000fe20000000800 */
[----:B------:R-:W-:-:S02]  /*61c0*/  WARPGROUP.DEPBAR.LE gsb0, 0x0 ;  /* 0x00008000000079c5 */ /* 0x000fc40000010000 */
[----:B------:R-:W-:-:S05]  /*61d0*/  WARPGROUP.ARRIVE ;  /* 0x00000000000079c5 */ /* 0x000fca0000000000 */
[----:B------:R-:W-:Y:S01]  /*61e0*/  MUFU.EX2 R42, R42 ;  /* 0x0000002a002a7308 */ /* 0x000fe20000000800 */
[----:B------:R-:W-:Y:S01]  /*61f0*/  HGMMA.64x8x16.F32.BF16 R48, gdesc[UR4], R48, gsb0 ;  /* 0x00000000043079f0 */ /* 0x000fe20008001830 */
[----:B------:R-:W-:Y:S01]  /*6200*/  UMOV UR6, UR13 ;  /* 0x0000000d00067c82 */ /* 0x000fe20008000000 */
[----:B------:R-:W-:-:S05]  /*6210*/  UMOV UR7, 0x40000000 ;  /* 0x4000000000077882 */ /* 0x000fca0000000000 */
[----:B------:R-:W5:Y:S08]  /*6220*/  MUFU.EX2 R40, R40 ;  /* 0x0000002800287308 */ /* 0x000f700000000800 */
[----:B------:R-:W-:Y:S08]  /*6230*/  MUFU.EX2 R233, R233 ;  /* 0x000000e900e97308 */ /* 0x000ff00000000800 */
[----:B------:R-:W-:Y:S01]  /*6240*/  MUFU.EX2 R8, R8 ;  /* 0x0000000800087308 */ /* 0x000fe20000000800 */
[----:B------:R-:W-:-:S02]  /*6250*/  WARPGROUP.DEPBAR.LE gsb0, 0x0 ;  /* 0x00008000000079c5 */ /* 0x000fc40000010000 */
        /* <DEDUP_REMOVED lines=17> */
[----:B------:R-:W-:Y:S01]  /*6370*/  UMOV UR10, UR26 ;  /* 0x0000001a000a7c82 */ /* 0x000fe20008000000 */
[----:B------:R-:W-:Y:S01]  /*6380*/  UMOV UR13, UR5 ;  /* 0x00000005000d7c82 */ /* 0x000fe20008000000 */
[----:B------:R-:W-:Y:S01]  /*6390*/  UMOV UR8, UR4 ;  /* 0x0000000400087c82 */ /* 0x000fe20008000000 */
[----:B------:R-:W-:Y:S01]  /*63a0*/  UMOV UR9, UR5 ;  /* 0x0000000500097c82 */ /* 0x000fe20008000000 */
        /* <DEDUP_REMOVED lines=23> */
[----:B------:R-:W-:Y:S02]  /*6520*/  WARPGROUP.DEPBAR.LE gsb0, 0x0 ;  /* 0x00008000000079c5 */ /* 0x000fe40000010000 */
[----:B------:R-:W-:-:S06]  /*6530*/  WARPGROUP.ARRIVE ;  /* 0x00000000000079c5 */ /* 0x000fcc0000000000 */
[----:B------:R-:W-:Y:S01]  /*6540*/  HGMMA.64x8x16.F32.BF16 R220, gdesc[UR8], R220, gsb0 ;  /* 0x0000000008dc79f0 */ /* 0x000fe200080018dc */
[----:B------:R-:W-:Y:S02]  /*6550*/  UMOV UR9, UR35 ;  /* 0x0000002300097c82 */ /* 0x000fe40008000000 */
[----:B------:R-:W-:Y:S02]  /*6560*/  WARPGROUP.DEPBAR.LE gsb0, 0x0 ;  /* 0x00008000000079c5 */ /* 0x000fe40000010000 */
[----:B------:R-:W-:-:S06]  /*6570*/  WARPGROUP.ARRIVE ;  /* 0x00000000000079c5 */ /* 0x000fcc0000000000 */
[----:B------:R-:W-:Y:S01]  /*6580*/  HGMMA.64x8x16.F32.BF16 R44, gdesc[UR4], R44, gsb0 ;  /* 0x00000000042c79f0 */ /* 0x000fe2000800182c */
[----:B------:R-:W-:Y:S01]  /*6590*/  UMOV UR6, UR22 ;  /* 0x0000001600067c82 */ /* 0x000fe20008000000 */
[----:B------:R-:W-:Y:S01]  /*65a0*/  UMOV UR7, 0x40000000 ;  /* 0x4000000000077882 */ /* 0x000fe20000000000 */
[----:B------:R-:W-:Y:S02]  /*65b0*/  WARPGROUP.DEPBAR.LE gsb0, 0x0 ;  /* 0x00008000000079c5 */ /* 0x000fe40000010000 */
[----:B------:R-:W1:Y:S01]  /*65c0*/  LDS R236, [R237+0x2c300] ;  /* 0x02c30000edec7984 */ /* 0x000e620000000800 */
[----:B------:R-:W-:-:S06]  /*65d0*/  WARPGROUP.ARRIVE ;  /* 0x00000000000079c5 */ /* 0x000fcc0000000000 */
[----:B------:R-:W-:Y:S01]  /*65e0*/  HGMMA.64x8x16.F32.BF16 R48, gdesc[UR4], R48, gsb0 ;  /* 0x00000000043079f0 */ /* 0x000fe20008001830 */
[----:B------:R-:W-:Y:S01]  /*65f0*/  UMOV UR6, UR20 ;  /* 0x0000001400067c82 */ /* 0x000fe20008000000 */
[----:B------:R-:W-:Y:S01]  /*6600*/  UMOV UR7, 0x40000000 ;  /* 0x4000000000077882 */ /* 0x000fe20000000000 */
[--C-:B-1----:R-:W-:Y:S01]  /*6610*/  FADD.FTZ R44, R44, -R236.reuse ;  /* 0x800000ec2c2c7221 */ /* 0x102fe20000010000 */
[----:B------:R-:W-:-:S03]  /*6620*/  FADD.FTZ R45, R45, -R236 ;  /* 0x800000ec2d2d7221 */ /* 0x000fc60000010000 */
[----:B------:R-:W-:Y:S01]  /*6630*/  FMUL.FTZ R44, R34, R44 ;  /* 0x0000002c222c7220 */ /* 0x000fe20000410000 */
[----:B--2---:R-:W-:-:S03]  /*6640*/  FMUL.FTZ R45, R39, R45 ;  /* 0x0000002d272d7220 */ /* 0x004fc60000410000 */
[----:B------:R-:W-:Y:S01]  /*6650*/  FMUL.FTZ R9, R9, R44 ;  /* 0x0000002c09097220 */ /* 0x000fe20000410000 */
[----:B------:R-:W-:Y:S02]  /*6660*/  FMUL.FTZ R10, R10, R45 ;  /* 0x0000002d0a0a7220 */ /* 0x000fe40000410000 */
[----:B------:R-:W1:Y:S03]  /*6670*/  MUFU.EX2 R45, R38 ;  /* 0x00000026002d7308 */ /* 0x000e660000000800 */
[----:B------:R-:W-:Y:S01]  /*6680*/  F2FP.BF16.F32.PACK_AB R10, R10, R9 ;  /* 0x000000090a0a723e */ /* 0x000fe200000010ff */
[----:B------:R-:W-:Y:S02]  /*6690*/  WARPGROUP.DEPBAR.LE gsb0, 0x0 ;  /* 0x00008000000079c5 */ /* 0x000fe40000010000 */
[----:B------:R-:W-:Y:S01]  /*66a0*/  WARPGROUP.ARRIVE ;  /* 0x00000000000079c5 */ /* 0x000fe20000000000 */
[--C-:B------:R-:W-:Y:S01]  /*66b0*/  FADD.FTZ R44, R49, -R236.reuse ;  /* 0x800000ec312c7221 */ /* 0x100fe20000010000 */
[----:B------:R2:W1:Y:S01]  /*66c0*/  MUFU.EX2 R38, R7 ;  /* 0x0000000700267308 */ /* 0x0004620000000800 */
[----:B------:R-:W-:-:S02]  /*66d0*/  FADD.FTZ R48, R48, -R236 ;  /* 0x800000ec30307221 */ /* 0x000fc40000010000 */
[----:B---3--:R-:W-:Y:S01]  /*66e0*/  FMUL.FTZ R49, R37, R44 ;  /* 0x0000002c25317220 */ /* 0x008fe20000410000 */
[----:B------:R-:W-:Y:S01]  /*66f0*/  HGMMA.64x8x16.F32.BF16 R52, gdesc[UR4], R52, gsb0 ;  /* 0x00000000043479f0 */ /* 0x000fe20008001834 */
[----:B------:R-:W-:Y:S01]  /*6700*/  UMOV UR6, UR30 ;  /* 0x0000001e00067c82 */ /* 0x000fe20008000000 */
[----:B------:R-:W-:Y:S01]  /*6710*/  UMOV UR7, 0x40000000 ;  /* 0x4000000000077882 */ /* 0x000fe20000000000 */
[----:B------:R-:W-:Y:S01]  /*6720*/  FMUL.FTZ R49, R14, R49 ;  /* 0x000000310e317220 */ /* 0x000fe20000410000 */
[----:B----4-:R-:W-:Y:S01]  /*6730*/  FMUL.FTZ R48, R29, R48 ;  /* 0x000000301d307220 */ /* 0x010fe20000410000 */
[----:B--2---:R-:W-:Y:S01]  /*6740*/  FFMA.FTZ R7, -R26, R26, 1 ;  /* 0x3f8000001a077423 */ /* 0x004fe2000001011a */
[----:B------:R-:W-:Y:S01]  /*6750*/  FFMA.FTZ R44, -R13, R13, 1 ;  /* 0x3f8000000d2c7423 */ /* 0x000fe2000001010d */
[----:B------:R-:W-:Y:S01]  /*6760*/  FFMA.FTZ R13, -R15, R15, 1 ;  /* 0x3f8000000f0d7423 */ /* 0x000fe2000001010f */
[----:B------:R-:W-:Y:S02]  /*6770*/  FMUL.FTZ R12, R12, R48 ;  /* 0x000000300c0c7220 */ /* 0x000fe40000410000 */
[----:B------:R-:W-:Y:S03]  /*6780*/  MUFU.EX2 R48, R43 ;  /* 0x0000002b00307308 */ /* 0x000fe60000000800 */
[----:B------:R-:W-:Y:S01]  /*6790*/  F2FP.BF16.F32.PACK_AB R12, R49, R12 ;  /* 0x0000000c310c723e */ /* 0x000fe200000010ff */
[----:B------:R-:W-:-:S02]  /*67a0*/  WARPGROUP.DEPBAR.LE gsb0, 0x0 ;  /* 0x00008000000079c5 */ /* 0x000fc40000010000 */
[----:B------:R-:W-:Y:S01]  /*67b0*/  WARPGROUP.ARRIVE ;  /* 0x00000000000079c5 */ /* 0x000fe20000000000 */
[--C-:B------:R-:W-:Y:S01]  /*67c0*/  FADD.FTZ R14, R53, -R236.reuse ;  /* 0x800000ec350e7221 */ /* 0x100fe20000010000 */
[----:B------:R-:W-:-:S03]  /*67d0*/  FADD.FTZ R52, R52, -R236 ;  /* 0x800000ec34347221 */ /* 0x000fc60000010000 */
[C---:B------:R-:W-:Y:S01]  /*67e0*/  FMUL.FTZ R53, R33.reuse, R14 ;  /* 0x0000000e21357220 */ /* 0x040fe20000410000 */
[----:B------:R-:W-:Y:S01]  /*67f0*/  HGMMA.64x8x16.F32.BF16 R216, gdesc[UR4], R216, gsb0 ;  /* 0x0000000004d879f0 */ /* 0x000fe200080018d8 */
[----:B------:R-:W-:Y:S01]  /*6800*/  UMOV UR6, UR28 ;  /* 0x0000001c00067c82 */ /* 0x000fe20008000000 */
[----:B------:R-:W-:Y:S01]  /*6810*/  UMOV UR7, 0x40000000 ;  /* 0x4000000000077882 */ /* 0x000fe20000000000 */
[----:B------:R-:W-:Y:S01]  /*6820*/  FMUL.FTZ R22, R22, R53 ;  /* 0x0000003516167220 */ /* 0x000fe20000410000 */
[----:B-----5:R-:W-:Y:S01]  /*6830*/  FMUL.FTZ R52, R40, R52 ;  /* 0x0000003428347220 */ /* 0x020fe20000410000 */
[----:B------:R-:W-:-:S03]  /*6840*/  F2FP.BF16.F32.PACK_AB R40, R33, R40 ;  /* 0x000000282128723e */ /* 0x000fc600000010ff */
[----:B------:R-:W-:Y:S01]  /*6850*/  FMUL.FTZ R21, R21, R52 ;  /* 0x0000003415157220 */ /* 0x000fe20000410000 */
[----:B------:R-:W-:Y:S02]  /*6860*/  WARPGROUP.DEPBAR.LE gsb0, 0x0 ;  /* 0x00008000000079c5 */ /* 0x000fe40000010000 */
[----:B------:R-:W-:Y:S01]  /*6870*/  WARPGROUP.ARRIVE ;  /* 0x00000000000079c5 */ /* 0x000fe20000000000 */
[--C-:B------:R-:W-:Y:S01]  /*6880*/  FADD.FTZ R14, R217, -R236.reuse ;  /* 0x800000ecd90e7221 */ /* 0x100fe20000010000 */
[----:B------:R-:W-:-:S03]  /*6890*/  FADD.FTZ R53, R216, -R236 ;  /* 0x800000ecd8357221 */ /* 0x000fc60000010000 */
[----:B-1----:R-:W-:Y:S01]  /*68a0*/  FMUL.FTZ R14, R45, R14 ;  /* 0x0000000e2d0e7220 */ /* 0x002fe20000410000 */
[----:B------:R-:W-:Y:S01]  /*68b0*/  HGMMA.64x8x16.F32.BF16 R220, gdesc[UR4], R220, gsb0 ;  /* 0x0000000004dc79f0 */ /* 0x000fe200080018dc */
[----:B------:R-:W-:Y:S01]  /*68c0*/  FMUL.FTZ R26, R30, R53 ;  /* 0x000000351e1a7220 */ /* 0x000fe20000410000 */
[----:B------:R-:W-:Y:S01]  /*68d0*/  UIADD3 UR4, UR60, 0x2c500, URZ ;  /* 0x0002c5003c047890 */ /* 0x000fe2000fffe03f */
[----:B------:R-:W-:Y:S01]  /*68e0*/  FMUL.FTZ R7, R7, R14 ;  /* 0x0000000e07077220 */ /* 0x000fe20000410000 */
[----:B------:R-:W-:Y:S01]  /*68f0*/  FFMA.FTZ R14, -R36, R36, 1 ;  /* 0x3f800000240e7423 */ /* 0x000fe20000010124 */
[----:B------:R-:W-:Y:S01]  /*6900*/  FMUL.FTZ R26, R25, R26 ;  /* 0x0000001a191a7220 */ /* 0x000fe20000410000 */
[----:B------:R-:W-:Y:S01]  /*6910*/  USHF.R.U32.HI UR4, URZ, 0x4, UR4 ;  /* 0x000000043f047899 */ /* 0x000fe20008011604 */
[----:B------:R-:W1:Y:S01]  /*6920*/  MUFU.EX2 R25, R234 ;  /* 0x000000ea00197308 */ /* 0x000e620000000800 */
[----:B------:R-:W-:Y:S02]  /*6930*/  UMOV UR7, 0x40 ;  /* 0x0000004000077882 */ /* 0x000fe40000000000 */
[----:B------:R-:W-:Y:S01]  /*6940*/  F2FP.BF16.F32.PACK_AB R26, R7, R26 ;  /* 0x0000001a071a723e */ /* 0x000fe200000010ff */
[----:B------:R-:W-:-:S04]  /*6950*/  ULOP3.LUT UR4, UR4, 0x3fff, URZ, 0xc0, !UPT ;  /* 0x00003fff04047892 */ /* 0x000fc8000f8ec03f */
[----:B------:R-:W-:-:S04]  /*6960*/  ULOP3.LUT UR4, UR4, 0x80000, URZ, 0xfc, !UPT ;  /* 0x0008000004047892 */ /* 0x000fc8000f8efc3f */
[----:B------:R-:W-:Y:S02]  /*6970*/  UIADD3 UR5, UR4, 0x80, URZ ;  /* 0x0000008004057890 */ /* 0x000fe4000fffe03f */
[----:B------:R-:W-:Y:S02]  /*6980*/  UIADD3 UR6, UR4, 0x100, URZ ;  /* 0x0000010004067890 */ /* 0x000fe4000fffe03f */
[----:B------:R-:W-:Y:S01]  /*6990*/  UMOV UR58, UR4 ;  /* 0x00000004003a7c82 */ /* 0x000fe20008000000 */
[----:B------:R-:W-:Y:S02]  /*69a0*/  UIADD3 UR50, UR4, 0x10, URZ ;  /* 0x0000001004327890 */ /* 0x000fe4000fffe03f */
[----:B------:R-:W-:Y:S01]  /*69b0*/  UMOV UR34, UR5 ;  /* 0x0000000500227c82 */ /* 0x000fe20008000000 */
[----:B------:R-:W-:Y:S01]  /*69c0*/  UIADD3 UR5, UR4, 0x180, URZ ;  /* 0x0000018004057890 */ /* 0x000fe2000fffe03f */
[----:B------:R-:W-:Y:S01]  /*69d0*/  UMOV UR14, UR6 ;  /* 0x00000006000e7c82 */ /* 0x000fe20008000000 */
[----:B------:R-:W-:-:S02]  /*69e0*/  UIADD3 UR6, UR4, 0x200, URZ ;  /* 0x0000020004067890 */ /* 0x000fc4000fffe03f */
[----:B------:R-:W-:-:S03]  /*69f0*/  UIADD3 UR54, UR4, 0x190, URZ ;  /* 0x0000019004367890 */ /* 0x000fc6000fffe03f */
[----:B------:R-:W-:Y:S01]  /*6a00*/  UMOV UR18, UR5 ;  /* 0x0000000500127c82 */ /* 0x000fe20008000000 */
[----:B------:R-:W-:Y:S02]  /*6a10*/  UIADD3 UR5, UR4, 0x90, URZ ;  /* 0x0000009004057890 */ /* 0x000fe4000fffe03f */
[----:B------:R-:W-:Y:S02]  /*6a20*/  UIADD3 UR46, UR4, 0x210, URZ ;  /* 0x00000210042e7890 */ /* 0x000fe4000fffe03f */
[----:B------:R-:W-:Y:S02]  /*6a30*/  UIADD3 UR30, UR4, 0x20, URZ ;  /* 0x00000020041e7890 */ /* 0x000fe4000fffe03f */
[----:B------:R-:W-:Y:S02]  /*6a40*/  UIADD3 UR42, UR4, 0xa0, URZ ;  /* 0x000000a0042a7890 */ /* 0x000fe4000fffe03f */
[----:B------:R-:W-:Y:S01]  /*6a50*/  UIADD3 UR38, UR4, 0x120, URZ ;  /* 0x0000012004267890 */ /* 0x000fe2000fffe03f */
[----:B------:R-:W-:Y:S01]  /*6a60*/  UMOV UR8, UR34 ;  /* 0x0000002200087c82 */ /* 0x000fe20008000000 */
[----:B------:R-:W-:Y:S01]  /*6a70*/  UIADD3 UR26, UR4, 0x220, URZ ;  /* 0x00000220041a7890 */ /* 0x000fe2000fffe03f */
[----:B------:R-:W-:Y:S01]  /*6a80*/  MOV R9, UR30 ;  /* 0x0000001e00097c02 */ /* 0x000fe20008000f00 */
[----:B------:R-:W-:-:S02]  /*6a90*/  WARPGROUP.DEPBAR.LE gsb0, 0x0 ;  /* 0x00008000000079c5 */ /* 0x000fc40000010000 */
[----:B------:R-:W2:Y:S01]  /*6aa0*/  LDS R237, [R237+0x2c320] ;  /* 0x02c32000eded7984 */ /* 0x000ea20000000800 */
[--C-:B------:R-:W-:Y:S01]  /*6ab0*/  FADD.FTZ R220, R220, -R236.reuse ;  /* 0x800000ecdcdc7221 */ /* 0x100fe20000010000 */
[----:B------:R-:W-:-:S03]  /*6ac0*/  FADD.FTZ R221, R221, -R236 ;  /* 0x800000ecdddd7221 */ /* 0x000fc60000010000 */
[----:B------:R-:W-:Y:S01]  /*6ad0*/  FMUL.FTZ R36, R35, R220 ;  /* 0x000000dc23247220 */ /* 0x000fe20000410000 */
[C---:B------:R-:W-:Y:S01]  /*6ae0*/  FMUL.FTZ R221, R38.reuse, R221 ;  /* 0x000000dd26dd7220 */ /* 0x040fe20000410000 */
[----:B------:R-:W-:Y:S02]  /*6af0*/  F2FP.BF16.F32.PACK_AB R38, R38, R35 ;  /* 0x000000232626723e */ /* 0x000fe400000010ff */
[----:B------:R-:W-:Y:S01]  /*6b00*/  FMUL.FTZ R36, R31, R36 ;  /* 0x000000241f247220 */ /* 0x000fe20000410000 */
[----:B------:R-:W-:-:S05]  /*6b10*/  FMUL.FTZ R31, R14, R221 ;  /* 0x000000dd0e1f7220 */ /* 0x000fca0000410000 */
[----:B------:R-:W-:Y:S01]  /*6b20*/  F2FP.BF16.F32.PACK_AB R36, R31, R36 ;  /* 0x000000241f24723e */ /* 0x000fe200000010ff */
[--C-:B--2---:R-:W-:Y:S01]  /*6b30*/  FADD.FTZ R53, R46, -R237.reuse ;  /* 0x800000ed2e357221 */ /* 0x104fe20000010000 */
[--C-:B------:R-:W-:Y:S01]  /*6b40*/  FADD.FTZ R51, R51, -R237.reuse ;  /* 0x800000ed33337221 */ /* 0x100fe20000010000 */
[----:B------:R-:W-:Y:S01]  /*6b50*/  FFMA.FTZ R46, -R20, R20, 1 ;  /* 0x3f800000142e7423 */ /* 0x000fe20000010114 */
[----:B------:R-:W-:Y:S01]  /*6b60*/  FFMA.FTZ R20, -R23, R23, 1 ;  /* 0x3f80000017147423 */ /* 0x000fe20000010117 */
[----:B------:R-:W-:Y:S01]  /*6b70*/  FMUL.FTZ R14, R224, R53 ;  /* 0x00000035e00e7220 */ /* 0x000fe20000410000 */
[----:B------:R-:W-:Y:S01]  /*6b80*/  FMUL.FTZ R51, R42, R51 ;  /* 0x000000332a337220 */ /* 0x000fe20000410000 */
[--C-:B------:R-:W-:Y:S01]  /*6b90*/  FADD.FTZ R50, R50, -R237.reuse ;  /* 0x800000ed32327221 */ /* 0x100fe20000010000 */
[--C-:B------:R-:W-:Y:S01]  /*6ba0*/  FADD.FTZ R222, R222, -R237.reuse ;  /* 0x800000eddede7221 */ /* 0x100fe20000010000 */
[----:B------:R-:W-:Y:S01]  /*6bb0*/  FMUL.FTZ R11, R11, R14 ;  /* 0x0000000e0b0b7220 */ /* 0x000fe20000410000 */
[--C-:B------:R-:W-:Y:S01]  /*6bc0*/  FADD.FTZ R14, R47, -R237.reuse ;  /* 0x800000ed2f0e7221 */ /* 0x100fe20000010000 */
[----:B------:R-:W-:Y:S01]  /*6bd0*/  FMUL.FTZ R46, R46, R51 ;  /* 0x000000332e2e7220 */ /* 0x000fe20000410000 */
[----:B------:R2:W3:Y:S01]  /*6be0*/  MUFU.EX2 R47, R41 ;  /* 0x00000029002f7308 */ /* 0x0004e20000000800 */
[----:B-1----:R-:W-:Y:S01]  /*6bf0*/  FMUL.FTZ R50, R25, R50 ;  /* 0x0000003219327220 */ /* 0x002fe20000410000 */
[----:B------:R-:W-:Y:S01]  /*6c00*/  FMUL.FTZ R15, R235, R14 ;  /* 0x0000000eeb0f7220 */ /* 0x000fe20000410000 */
[----:B------:R-:W-:Y:S01]  /*6c10*/  F2FP.BF16.F32.PACK_AB R14, R39, R34 ;  /* 0x00000022270e723e */ /* 0x000fe200000010ff */
[----:B------:R-:W-:Y:S01]  /*6c20*/  FFMA.FTZ R51, -R24, R24, 1 ;  /* 0x3f80000018337423 */ /* 0x000fe20000010118 */
[----:B------:R-:W-:Y:S01]  /*6c30*/  F2FP.BF16.F32.PACK_AB R24, R37, R29 ;  /* 0x0000001d2518723e */ /* 0x000fe200000010ff */
[----:B------:R-:W-:Y:S01]  /*6c40*/  FMUL.FTZ R44, R44, R15 ;  /* 0x0000000f2c2c7220 */ /* 0x000fe20000410000 */
[--C-:B------:R-:W-:Y:S01]  /*6c50*/  FADD.FTZ R15, R54, -R237.reuse ;  /* 0x800000ed360f7221 */ /* 0x100fe20000010000 */
[----:B------:R-:W1:Y:S01]  /*6c60*/  MUFU.EX2 R39, R227 ;  /* 0x000000e300277308 */ /* 0x000e620000000800 */
[----:B------:R-:W-:Y:S01]  /*6c70*/  F2FP.BF16.F32.PACK_AB R25, R42, R25 ;  /* 0x000000192a19723e */ /* 0x000fe200000010ff */
[--C-:B------:R-:W-:Y:S01]  /*6c80*/  FADD.FTZ R34, R55, -R237.reuse ;  /* 0x800000ed37227221 */ /* 0x100fe20000010000 */
[----:B------:R-:W-:Y:S01]  /*6c90*/  FMUL.FTZ R15, R226, R15 ;  /* 0x0000000fe20f7220 */ /* 0x000fe20000410000 */
[----:B--2---:R-:W-:Y:S01]  /*6ca0*/  F2FP.BF16.F32.PACK_AB R41, R233, R226 ;  /* 0x000000e2e929723e */ /* 0x004fe200000010ff */
[--C-:B------:R-:W-:Y:S01]  /*6cb0*/  FADD.FTZ R218, R218, -R237.reuse ;  /* 0x800000eddada7221 */ /* 0x100fe20000010000 */
[--C-:B------:R-:W-:Y:S01]  /*6cc0*/  FADD.FTZ R219, R219, -R237.reuse ;  /* 0x800000eddbdb7221 */ /* 0x100fe20000010000 */
[----:B------:R-:W-:Y:S01]  /*6cd0*/  FMUL.FTZ R20, R20, R15 ;  /* 0x0000000f14147220 */ /* 0x000fe20000410000 */
[----:B------:R-:W-:Y:S01]  /*6ce0*/  F2FP.BF16.F32.PACK_AB R15, R235, R224 ;  /* 0x000000e0eb0f723e */ /* 0x000fe200000010ff */
[----:B------:R-:W-:Y:S01]  /*6cf0*/  BAR.SYNC.DEFER_BLOCKING 0x9, 0x100 ;  /* 0x0244000000007b1d */ /* 0x000fe20000010000 */
[----:B------:R-:W-:Y:S01]  /*6d00*/  FADD.FTZ R223, R223, -R237 ;  /* 0x800000eddfdf7221 */ /* 0x000fe20000010000 */
[----:B------:R-:W-:Y:S01]  /*6d10*/  FMUL.FTZ R34, R233, R34 ;  /* 0x00000022e9227220 */ /* 0x000fe20000410000 */
[----:B---3--:R-:W-:Y:S01]  /*6d20*/  FMUL.FTZ R218, R47, R218 ;  /* 0x000000da2fda7220 */ /* 0x008fe20000410000 */
[----:B------:R-:W-:Y:S01]  /*6d30*/  FMUL.FTZ R219, R48, R219 ;  /* 0x000000db30db7220 */ /* 0x000fe20000410000 */
[----:B------:R-:W-:Y:S01]  /*6d40*/  FMUL.FTZ R13, R13, R50 ;  /* 0x000000320d0d7220 */ /* 0x000fe20000410000 */
[----:B------:R-:W-:Y:S01]  /*6d50*/  FMUL.FTZ R51, R51, R34 ;  /* 0x0000002233337220 */ /* 0x000fe20000410000 */
[----:B------:R-:W-:Y:S01]  /*6d60*/  FMUL.FTZ R27, R27, R218 ;  /* 0x000000da1b1b7220 */ /* 0x000fe20000410000 */
[----:B-1----:R-:W-:Y:S01]  /*6d70*/  FMUL.FTZ R23, R39, R222 ;  /* 0x000000de27177220 */ /* 0x002fe20000410000 */
[----:B------:R-:W-:Y:S01]  /*6d80*/  F2FP.BF16.F32.PACK_AB R39, R8, R39 ;  /* 0x000000270827723e */ /* 0x000fe200000010ff */
[----:B------:R-:W-:Y:S01]  /*6d90*/  FMUL.FTZ R28, R28, R219 ;  /* 0x000000db1c1c7220 */ /* 0x000fe20000410000 */
[----:B------:R-:W-:Y:S01]  /*6da0*/  F2FP.BF16.F32.PACK_AB R11, R44, R11 ;  /* 0x0000000b2c0b723e */ /* 0x000fe200000010ff */
[----:B------:R-:W-:Y:S01]  /*6db0*/  FMUL.FTZ R32, R32, R23 ;  /* 0x0000001720207220 */ /* 0x000fe20000410000 */
[----:B------:R-:W-:Y:S01]  /*6dc0*/  IMAD R23, R4, 0x2000, R6 ;  /* 0x0000200004177824 */ /* 0x000fe200078e0206 */
[----:B------:R-:W-:-:S02]  /*6dd0*/  F2FP.BF16.F32.PACK_AB R13, R46, R13 ;  /* 0x0000000d2e0d723e */ /* 0x000fc400000010ff */
[----:B------:R-:W-:Y:S02]  /*6de0*/  F2FP.BF16.F32.PACK_AB R50, R22, R21 ;  /* 0x000000151632723e */ /* 0x000fe400000010ff */
[----:B------:R-:W-:Y:S02]  /*6df0*/  SHF.R.U32.HI R216, RZ, 0x4, R23 ;  /* 0x00000004ffd87819 */ /* 0x000fe40000011617 */
[----:B------:R-:W-:Y:S02]  /*6e00*/  F2FP.BF16.F32.PACK_AB R51, R51, R20 ;  /* 0x000000143333723e */ /* 0x000fe400000010ff */
[----:B------:R-:W-:Y:S01]  /*6e10*/  LOP3.LUT R216, R216, 0x3fff, RZ, 0xc0, !PT ;  /* 0x00003fffd8d87812 */ /* 0x000fe200078ec0ff */
[----:B------:R1:W-:Y:S01]  /*6e20*/  STSM.16.M88.2 [R0+0x2c500], R14 ;  /* 0x02c5000e00007844 */ /* 0x0003e20000000100 */
[----:B------:R-:W-:Y:S02]  /*6e30*/  F2FP.BF16.F32.PACK_AB R27, R28, R27 ;  /* 0x0000001b1c1b723e */ /* 0x000fe400000010ff */
[C---:B------:R-:W-:Y:S01]  /*6e40*/  R2UR UR56, R216.reuse ;  /* 0x00000000d83872ca */ /* 0x040fe200000e0000 */
[----:B------:R-:W-:Y:S01]  /*6e50*/  STSM.16.M88.2 [R0+0x2cd00], R24 ;  /* 0x02cd001800007844 */ /* 0x000fe20000000100 */
[----:B------:R-:W-:-:S02]  /*6e60*/  VIADD R6, R216, 0x80 ;  /* 0x00000080d8067836 */ /* 0x000fc40000000000 */
[----:B------:R-:W-:Y:S01]  /*6e70*/  VIADD R217, R216, 0x500 ;  /* 0x00000500d8d97836 */ /* 0x000fe20000000000 */
[----:B------:R-:W-:Y:S02]  /*6e80*/  STSM.16.M88.2 [R0+0x2d500], R40 ;  /* 0x02d5002800007844 */ /* 0x000fe40000000100 */
[----:B------:R-:W-:Y:S01]  /*6e90*/  R2UR UR48, R6 ;  /* 0x00000000063072ca */ /* 0x000fe200000e0000 */
[----:B------:R-:W-:Y:S01]  /*6ea0*/  VIADD R6, R216, 0x100 ;  /* 0x00000100d8067836 */ /* 0x000fe20000000000 */
[----:B-1----:R-:W-:Y:S01]  /*6eb0*/  F2FP.BF16.F32.PACK_AB R14, R45, R30 ;  /* 0x0000001e2d0e723e */ /* 0x002fe200000010ff */
[----:B------:R-:W-:Y:S01]  /*6ec0*/  FMUL.FTZ R30, R8, R223 ;  /* 0x000000df081e7220 */ /* 0x000fe20000410000 */
[----:B------:R-:W-:Y:S02]  /*6ed0*/  F2FP.BF16.F32.PACK_AB R15, R48, R47 ;  /* 0x0000002f300f723e */ /* 0x000fe400000010ff */
[----:B------:R-:W-:Y:S01]  /*6ee0*/  UMOV UR32, UR56 ;  /* 0x0000003800207c82 */ /* 0x000fe20008000000 */
[----:B------:R-:W-:Y:S01]  /*6ef0*/  FMUL.FTZ R225, R225, R30 ;  /* 0x0000001ee1e17220 */ /* 0x000fe20000410000 */
[----:B------:R-:W-:Y:S01]  /*6f00*/  UMOV UR12, UR56 ;  /* 0x00000038000c7c82 */ /* 0x000fe20008000000 */
[----:B------:R-:W-:Y:S01]  /*6f10*/  STSM.16.M88.2 [R0+0x2dd00], R14 ;  /* 0x02dd000e00007844 */ /* 0x000fe20000000100 */
[----:B------:R-:W-:Y:S01]  /*6f20*/  UMOV UR16, UR56 ;  /* 0x0000003800107c82 */ /* 0x000fe20008000000 */
[----:B------:R-:W-:Y:S01]  /*6f30*/  R2UR UR28, R6 ;  /* 0x00000000061c72ca */ /* 0x000fe200000e0000 */
[----:B------:R-:W-:Y:S01]  /*6f40*/  VIADD R6, R216, 0x180 ;  /* 0x00000180d8067836 */ /* 0x000fe20000000000 */
[----:B------:R-:W-:Y:S01]  /*6f50*/  STSM.16.M88.2 [R0+0x2e500], R38 ;  /* 0x02e5002600007844 */ /* 0x000fe20000000100 */
[----:B------:R-:W-:Y:S01]  /*6f60*/  F2FP.BF16.F32.PACK_AB R37, R225, R32 ;  /* 0x00000020e125723e */ /* 0x000fe200000010ff */
[----:B------:R-:W-:Y:S01]  /*6f70*/  UMOV UR20, UR48 ;  /* 0x0000003000147c82 */ /* 0x000fe20008000000 */
[----:B------:R-:W-:Y:S01]  /*6f80*/  UMOV UR52, UR48 ;  /* 0x0000003000347c82 */ /* 0x000fe20008000000 */
[----:B------:R-:W-:Y:S01]  /*6f90*/  @!PT LDS RZ, [RZ] ;  /* 0x00000000fffff984 */ /* 0x000fe20000000800 */
[----:B------:R-:W-:Y:S01]  /*6fa0*/  @!PT LDS RZ, [RZ] ;  /* 0x00000000fffff984 */ /* 0x000fe20000000800 */
[----:B------:R-:W-:Y:S01]  /*6fb0*/  @!PT LDS RZ, [RZ] ;  /* 0x00000000fffff984 */ /* 0x000fe20000000800 */
[----:B------:R-:W-:Y:S01]  /*6fc0*/  @!PT LDS RZ, [RZ] ;  /* 0x00000000fffff984 */ /* 0x000fe20000000800 */
[----:B------:R1:W-:Y:S06]  /*6fd0*/  MEMBAR.ALL.CTA ;  /* 0x0000000000007992 */ /* 0x0003ec0000008000 */
[----:B-1----:R-:W1:Y:S01]  /*6fe0*/  FENCE.VIEW.ASYNC.S ;  /* 0x00000000000073c6 */ /* 0x002e620000000000 */
[----:B------:R-:W-:Y:S01]  /*6ff0*/  UMOV UR44, UR48 ;  /* 0x00000030002c7c82 */ /* 0x000fe20008000000 */
[----:B------:R-:W-:Y:S01]  /*7000*/  MOV R8, UR31 ;  /* 0x0000001f00087c02 */ /* 0x000fe20008000f00 */
[----:B------:R-:W-:Y:S01]  /*7010*/  UMOV UR40, UR28 ;  /* 0x0000001c00287c82 */ /* 0x000fe20008000000 */
[----:B------:R-:W-:Y:S01]  /*7020*/  UMOV UR36, UR28 ;  /* 0x0000001c00247c82 */ /* 0x000fe20008000000 */
[----:B------:R-:W-:Y:S01]  /*7030*/  UMOV UR24, UR28 ;  /* 0x0000001c00187c82 */ /* 0x000fe20008000000 */
[----:B-1----:R-:W-:Y:S06]  /*7040*/  BAR.SYNC.DEFER_BLOCKING 0x9, 0x100 ;  /* 0x0244000000007b1d */ /* 0x002fec0000010000 */
[----:B------:R-:W-:Y:S04]  /*7050*/  STSM.16.M88.2 [R0+0x2ed00], R10 ;  /* 0x02ed000a00007844 */ /* 0x000fe80000000100 */
[----:B------:R-:W-:Y:S04]  /*7060*/  STSM.16.M88.2 [R0+0x2f500], R12 ;  /* 0x02f5000c00007844 */ /* 0x000fe80000000100 */
[----:B------:R-:W-:Y:S04]  /*7070*/  STSM.16.M88.2 [R0+0x2fd00], R50 ;  /* 0x02fd003200007844 */ /* 0x000fe80000000100 */
[----:B------:R-:W-:Y:S04]  /*7080*/  STSM.16.M88.2 [R0+0x30500], R26 ;  /* 0x0305001a00007844 */ /* 0x000fe80000000100 */
[----:B------:R1:W-:Y:S01]  /*7090*/  STSM.16.M88.2 [R0+0x30d00], R36 ;  /* 0x030d002400007844 */ /* 0x0003e20000000100 */
[----:B------:R-:W-:-:S06]  /*70a0*/  WARPGROUP.ARRIVE ;  /* 0x00000000000079c5 */ /* 0x000fcc0000000000 */
[----:B------:R-:W-:Y:S03]  /*70b0*/  HGMMA.64x16x16.F32.BF16 R56, gdesc[UR56].tnspA.tnspB, R56, gsb0 ;  /* 0x60200000383879f0 */ /* 0x000fe60008001838 */
[----:B------:R-:W-:Y:S02]  /*70c0*/  WARPGROUP.DEPBAR.LE gsb0, 0x0 ;  /* 0x00008000000079c5 */ /* 0x000fe40000010000 */
[----:B------:R-:W-:-:S06]  /*70d0*/  WARPGROUP.ARRIVE ;  /* 0x00000000000079c5 */ /* 0x000fcc0000000000 */
[----:B------:R-:W-:Y:S01]  /*70e0*/  HGMMA.64x16x16.F32.BF16 R72, gdesc[UR32].tnspA.tnspB, R72, gsb0 ;  /* 0x60200000204879f0 */ /* 0x000fe20008001848 */
[----:B------:R-:W-:Y:S01]  /*70f0*/  UIADD3 UR34, UR4, 0x1a0, URZ ;  /* 0x000001a004227890 */ /* 0x000fe2000fffe03f */
[----:B------:R-:W-:Y:S01]  /*7100*/  UMOV UR32, UR28 ;  /* 0x0000001c00207c82 */ /* 0x000fe20008000000 */
[----:B------:R-:W-:Y:S01]  /*7110*/  UMOV UR33, UR29 ;  /* 0x0000001d00217c82 */ /* 0x000fe20008000000 */
[----:B------:R-:W-:Y:S01]  /*7120*/  UMOV UR35, 0x40 ;  /* 0x0000004000237882 */ /* 0x000fe20000000000 */
[----:B------:R-:W-:Y:S02]  /*7130*/  WARPGROUP.DEPBAR.LE gsb0, 0x0 ;  /* 0x00008000000079c5 */ /* 0x000fe40000010000 */
[----:B------:R-:W-:-:S06]  /*7140*/  WARPGROUP.ARRIVE ;  /* 0x00000000000079c5 */ /* 0x000fcc0000000000 */
[----:B------:R-:W-:Y:S01]  /*7150*/  HGMMA.64x16x16.F32.BF16 R88, gdesc[UR12].tnspA.tnspB, R88, gsb0 ;  /* 0x602000000c5879f0 */ /* 0x000fe20008001858 */
[----:B------:R-:W-:Y:S01]  /*7160*/  UMOV UR12, UR14 ;  /* 0x0000000e000c7c82 */ /* 0x000fe20008000000 */
[----:B------:R-:W-:Y:S01]  /*7170*/  UMOV UR13, UR15 ;  /* 0x0000000f000d7c82 */ /* 0x000fe20008000000 */
[----:B------:R-:W-:Y:S01]  /*7180*/  UMOV UR14, UR18 ;  /* 0x00000012000e7c82 */ /* 0x000fe20008000000 */
[----:B------:R-:W-:Y:S01]  /*7190*/  UMOV UR15, UR19 ;  /* 0x00000013000f7c82 */ /* 0x000fe20008000000 */
[----:B------:R-:W-:Y:S02]  /*71a0*/  WARPGROUP.DEPBAR.LE gsb0, 0x0 ;  /* 0x00008000000079c5 */ /* 0x000fe40000010000 */
[----:B------:R-:W-:-:S06]  /*71b0*/  WARPGROUP.ARRIVE ;  /* 0x00000000000079c5 */ /* 0x000fcc0000000000 */
[----:B------:R-:W-:Y:S01]  /*71c0*/  HGMMA.64x16x16.F32.BF16 R104, gdesc[UR16].tnspA.tnspB, R104, gsb0 ;  /* 0x60200000106879f0 */ /* 0x000fe20008001868 */
[----:B------:R-:W-:Y:S01]  /*71d0*/  UMOV UR16, UR56 ;  /* 0x0000003800107c82 */ /* 0x000fe20008000000 */
[----:B------:R-:W-:Y:S01]  /*71e0*/  UMOV UR17, UR57 ;  /* 0x0000003900117c82 */ /* 0x000fe20008000000 */
[----:B------:R-:W-:Y:S01]  /*71f0*/  UMOV UR18, UR6 ;  /* 0x0000000600127c82 */ /* 0x000fe20008000000 */
[----:B------:R-:W-:Y:S01]  /*7200*/  UMOV UR19, 0x40 ;  /* 0x0000004000137882 */ /* 0x000fe20000000000 */
[----:B------:R-:W-:Y:S01]  /*7210*/  UMOV UR10, UR18 ;  /* 0x00000012000a7c82 */ /* 0x000fe20008000000 */
[----:B------:R-:W-:Y:S01]  /*7220*/  UMOV UR11, UR19 ;  /* 0x00000013000b7c82 */ /* 0x000fe20008000000 */
[----:B------:R-:W-:Y:S01]  /*7230*/  UIADD3 UR6, UR4, 0x110, URZ ;  /* 0x0000011004067890 */ /* 0x000fe2000fffe03f */
[----:B------:R-:W-:-:S06]  /*7240*/  UMOV UR57, UR23 ;  /* 0x0000001700397c82 */ /* 0x000fcc0008000000 */
[----:B------:R-:W-:Y:S01]  /*7250*/  UMOV UR22, UR6 ;  /* 0x0000000600167c82 */ /* 0x000fe20008000000 */
[----:B------:R-:W-:Y:S01]  /*7260*/  UIADD3 UR6, UR4, 0x230, URZ ;  /* 0x0000023004067890 */ /* 0x000fe2000fffe03f */
        /* <DEDUP_REMOVED lines=8> */
[----:B------:R-:W-:-:S04]  /*72f0*/  UIADD3 UR5, UR60, 0x2ed00, URZ ;  /* 0x0002ed003c057890 */ /* 0x000fc8000fffe03f */
[----:B------:R-:W-:Y:S01]  /*7300*/  USHF.R.U32.HI UR5, URZ, 0x4, UR5 ;  /* 0x000000043f057899 */ /* 0x000fe20008011605 */
[----:B------:R-:W-:Y:S02]  /*7310*/  WARPGROUP.DEPBAR.LE gsb0, 0x0 ;  /* 0x00008000000079c5 */ /* 0x000fe40000010000 */
[----:B------:R-:W-:-:S06]  /*7320*/  WARPGROUP.ARRIVE ;  /* 0x00000000000079c5 */ /* 0x000fcc0000000000 */
[----:B------:R-:W-:Y:S01]  /*7330*/  HGMMA.64x16x16.F32.BF16 R56, gdesc[UR48].tnspA.tnspB, R56, gsb0 ;  /* 0x60200000303879f0 */ /* 0x000fe20008001838 */
[----:B------:R-:W-:Y:S01]  /*7340*/  UMOV UR48, UR10 ;  /* 0x0000000a00307c82 */ /* 0x000fe20008000000 */
[----:B------:R-:W-:Y:S01]  /*7350*/  UIADD3 UR10, UR4, 0xb0, URZ ;  /* 0x000000b0040a7890 */ /* 0x000fe2000fffe03f */
[----:B------:R-:W-:Y:S01]  /*7360*/  UMOV UR49, UR11 ;  /* 0x0000000b00317c82 */ /* 0x000fe20008000000 */
[----:B------:R-:W-:Y:S01]  /*7370*/  UMOV UR11, 0x40 ;  /* 0x00000040000b7882 */ /* 0x000fe20000000000 */
        /* <DEDUP_REMOVED lines=10> */
[----:B------:R-:W-:Y:S01]  /*7420*/  UIADD3 UR22, UR4, 0x130, URZ ;  /* 0x0000013004167890 */ /* 0x000fe2000fffe03f */
[----:B------:R-:W-:Y:S01]  /*7430*/  UMOV UR23, 0x40 ;  /* 0x0000004000177882 */ /* 0x000fe20000000000 */
[----:B------:R-:W-:Y:S02]  /*7440*/  WARPGROUP.DEPBAR.LE gsb0, 0x0 ;  /* 0x00008000000079c5 */ /* 0x000fe40000010000 */
[----:B------:R-:W-:-:S06]  /*7450*/  WARPGROUP.ARRIVE ;  /* 0x00000000000079c5 */ /* 0x000fcc0000000000 */
[----:B------:R-:W-:Y:S01]  /*7460*/  HGMMA.64x16x16.F32.BF16 R104, gdesc[UR52].tnspA.tnspB, R104, gsb0 ;  /* 0x60200000346879f0 */ /* 0x000fe20008001868 */
[----:B------:R-:W-:Y:S01]  /*7470*/  UMOV UR52, UR16 ;  /* 0x0000001000347c82 */ /* 0x000fe20008000000 */
[----:B------:R-:W-:Y:S01]  /*7480*/  UMOV UR53, UR17 ;  /* 0x0000001100357c82 */ /* 0x000fe20008000000 */
        /* <DEDUP_REMOVED lines=10> */
[----:B------:R-:W-:Y:S01]  /*7530*/  UMOV UR29, 0x40000040 ;  /* 0x40000040001d7882 */ /* 0x000fe20000000000 */
[----:B------:R-:W-:Y:S02]  /*7540*/  UMOV UR31, 0x8 ;  /* 0x00000008001f7882 */ /* 0x000fe40000000000 */
[----:B------:R-:W-:Y:S01]  /*7550*/  IMAD.U32 R21, RZ, RZ, UR31 ;  /* 0x0000001fff157e24 */ /* 0x000fe2000f8e00ff */
[----:B------:R-:W-:Y:S02]  /*7560*/  WARPGROUP.DEPBAR.LE gsb0, 0x0 ;  /* 0x00008000000079c5 */ /* 0x000fe40000010000 */
[----:B------:R-:W-:-:S06]  /*7570*/  WARPGROUP.ARRIVE ;  /* 0x00000000000079c5 */ /* 0x000fcc0000000000 */
[----:B------:R-:W-:Y:S01]  /*7580*/  HGMMA.64x16x16.F32.BF16 R72, gdesc[UR40].tnspA.tnspB, R72, gsb0 ;  /* 0x60200000284879f0 */ /* 0x000fe20008001848 */
[----:B------:R-:W-:Y:S01]  /*7590*/  UMOV UR40, UR12 ;  /* 0x0000000c00287c82 */ /* 0x000fe20008000000 */
[----:B------:R-:W-:Y:S01]  /*75a0*/  R2UR UR12, R6 ;  /* 0x00000000060c72ca */ /* 0x000fe200000e0000 */
[----:B------:R-:W-:Y:S01]  /*75b0*/  UMOV UR41, UR13 ;  /* 0x0000000d00297c82 */ /* 0x000fe20008000000 */
[----:B------:R-:W-:Y:S01]  /*75c0*/  UMOV UR13, 0x40000040 ;  /* 0x40000040000d7882 */ /* 0x000fe20000000000 */
[----:B------:R-:W-:Y:S01]  /*75d0*/  VIADD R6, R5, 0x80 ;  /* 0x0000008005067836 */ /* 0x000fe20000000000 */
[----:B------:R-:W-:Y:S01]  /*75e0*/  UMOV UR21, UR13 ;  /* 0x0000000d00157c82 */ /* 0x000fe20008000000 */
[----:B------:R-:W-:-:S08]  /*75f0*/  UMOV UR17, UR13 ;  /* 0x0000000d00117c82 */ /* 0x000fd00008000000 */
        /* <DEDUP_REMOVED lines=23> */
[----:B------:R-:W-:Y:S01]  /*7770*/  UMOV UR57, 0x40000040 ;  /* 0x4000004000397882 */ /* 0x000fe20000000000 */
[----:B------:R-:W-:-:S02]  /*7780*/  WARPGROUP.DEPBAR.LE gsb0, 0x0 ;  /* 0x00008000000079c5 */ /* 0x000fc40000010000 */
[----:B------:R-:W-:-:S06]  /*7790*/  WARPGROUP.ARRIVE ;  /* 0x00000000000079c5 */ /* 0x000fcc0000000000 */
[----:B------:R-:W-:Y:S01]  /*77a0*/  HGMMA.64x16x16.F32.BF16 R120, gdesc[UR24].tnspA.tnspB, R120, gsb0 ;  /* 0x60200000187879f0 */ /* 0x000fe20008001878 */
[----:B------:R-:W-:Y:S01]  /*77b0*/  ULOP3.LUT UR25, UR5, 0x3fff, URZ, 0xc0, !UPT ;  /* 0x00003fff05197892 */ /* 0x000fe2000f8ec03f */
[----:B------:R-:W-:-:S03]  /*77c0*/  R2UR UR5, R5 ;  /* 0x00000000050572ca */ /* 0x000fc600000e0000 */
[----:B------:R-:W-:-:S07]  /*77d0*/  ULOP3.LUT UR24, UR25, 0x400000, URZ, 0xfc, !UPT ;  /* 0x0040000019187892 */ /* 0x000fce000f8efc3f */
[----:B------:R-:W-:Y:S02]  /*77e0*/  UMOV UR30, UR24 ;  /* 0x00000018001e7c82 */ /* 0x000fe40008000000 */
[----:B------:R-:W-:Y:S01]  /*77f0*/  IMAD.U32 R20, RZ, RZ, UR30 ;  /* 0x0000001eff147e24 */ /* 0x000fe2000f8e00ff */
[----:B------:R-:W-:Y:S01]  /*7800*/  UMOV UR28, UR5 ;  /* 0x00000005001c7c82 */ /* 0x000fe20008000000 */
[----:B------:R-:W-:Y:S01]  /*7810*/  UMOV UR5, UR13 ;  /* 0x0000000d00057c82 */ /* 0x000fe20008000000 */
[----:B------:R-:W-:Y:S02]  /*7820*/  WARPGROUP.DEPBAR.LE gsb0, 0x0 ;  /* 0x00008000000079c5 */ /* 0x000fe40000010000 */
[----:B------:R-:W-:-:S06]  /*7830*/  WARPGROUP.ARRIVE ;  /* 0x00000000000079c5 */ /* 0x000fcc0000000000 */
[----:B------:R-:W-:Y:S03]  /*7840*/  HGMMA.64x16x16.F32.BF16 R56, gdesc[UR12].tnspA.tnspB, R56, gsb0 ;  /* 0x602000000c3879f0 */ /* 0x000fe60008001838 */
[----:B------:R-:W-:Y:S02]  /*7850*/  WARPGROUP.DEPBAR.LE gsb0, 0x0 ;  /* 0x00008000000079c5 */ /* 0x000fe40000010000 */
[----:B------:R-:W-:-:S06]  /*7860*/  WARPGROUP.ARRIVE ;  /* 0x00000000000079c5 */ /* 0x000fcc0000000000 */
[----:B------:R-:W-:Y:S01]  /*7870*/  HGMMA.64x16x16.F32.BF16 R72, gdesc[UR8].tnspA.tnspB, R72, gsb0 ;  /* 0x60200000084879f0 */ /* 0x000fe20008001848 */
[----:B------:R-:W-:Y:S01]  /*7880*/  UMOV UR13, 0x40000040 ;  /* 0x40000040000d7882 */ /* 0x000fe20000000000 */
[----:B------:R-:W-:Y:S01]  /*7890*/  ULDC.64 UR8, c[0x0][0x208] ;  /* 0x0000820000087ab9 */ /* 0x000fe20000000a00 */
[----:B------:R-:W-:Y:S02]  /*78a0*/  WARPGROUP.DEPBAR.LE gsb0, 0x0 ;  /* 0x00008000000079c5 */ /* 0x000fe40000010000 */
[----:B------:R-:W-:-:S06]  /*78b0*/  WARPGROUP.ARRIVE ;  /* 0x00000000000079c5 */ /* 0x000fcc0000000000 */
[----:B------:R-:W-:Y:S03]  /*78c0*/  HGMMA.64x16x16.F32.BF16 R88, gdesc[UR20].tnspA.tnspB, R88, gsb0 ;  /* 0x60200000145879f0 */ /* 0x000fe60008001858 */
[----:B------:R-:W-:Y:S02]  /*78d0*/  WARPGROUP.DEPBAR.LE gsb0, 0x0 ;  /* 0x00008000000079c5 */ /* 0x000fe40000010000 */
[----:B------:R-:W-:-:S06]  /*78e0*/  WARPGROUP.ARRIVE ;  /* 0x00000000000079c5 */ /* 0x000fcc0000000000 */
[----:B------:R-:W-:Y:S03]  /*78f0*/  HGMMA.64x16x16.F32.BF16 R104, gdesc[UR16].tnspA.tnspB, R104, gsb0 ;  /* 0x60200000106879f0 */ /* 0x000fe60008001868 */
[----:B------:R-:W-:Y:S02]  /*7900*/  WARPGROUP.DEPBAR.LE gsb0, 0x0 ;  /* 0x00008000000079c5 */ /* 0x000fe40000010000 */
[----:B------:R-:W-:-:S06]  /*7910*/  WARPGROUP.ARRIVE ;  /* 0x00000000000079c5 */ /* 0x000fcc0000000000 */
[----:B------:R-:W-:Y:S01]  /*7920*/  HGMMA.64x16x16.F32.BF16 R120, gdesc[UR4].tnspA.tnspB, R120, gsb0 ;  /* 0x60200000047879f0 */ /* 0x000fe20008001878 */
[----:B------:R-:W-:Y:S01]  /*7930*/  R2UR UR5, R6 ;  /* 0x00000000060572ca */ /* 0x000fe200000e0000 */
[----:B------:R-:W-:Y:S01]  /*7940*/  UIADD3 UR4, UR24, 0x80, URZ ;  /* 0x0000008018047890 */ /* 0x000fe2000fffe03f */
[----:B------:R-:W-:Y:S01]  /*7950*/  VIADD R6, R5, 0x100 ;  /* 0x0000010005067836 */ /* 0x000fe20000000000 */
[----:B------:R-:W-:Y:S02]  /*7960*/  WARPGROUP.DEPBAR.LE gsb0, 0x0 ;  /* 0x00008000000079c5 */ /* 0x000fe40000010000 */
[----:B------:R-:W-:Y:S01]  /*7970*/  @!PT LDS RZ, [RZ] ;  /* 0x00000000fffff984 */ /* 0x000fe20000000800 */
[----:B------:R-:W-:Y:S01]  /*7980*/  @!PT LDS RZ, [RZ] ;  /* 0x00000000fffff984 */ /* 0x000fe20000000800 */
[----:B------:R-:W-:Y:S01]  /*7990*/  @!PT LDS RZ, [RZ] ;  /* 0x00000000fffff984 */ /* 0x000fe20000000800 */
[----:B------:R-:W-:Y:S01]  /*79a0*/  @!PT LDS RZ, [RZ] ;  /* 0x00000000fffff984 */ /* 0x000fe20000000800 */
[----:B------:R2:W-:Y:S06]  /*79b0*/  MEMBAR.ALL.CTA ;  /* 0x0000000000007992 */ /* 0x0005ec0000008000 */
[----:B--2---:R-:W2:Y:S02]  /*79c0*/  FENCE.VIEW.ASYNC.S ;  /* 0x00000000000073c6 */ /* 0x004ea40000000000 */
[----:B--2---:R-:W-:Y:S06]  /*79d0*/  BAR.SYNC.DEFER_BLOCKING 0x9, 0x100 ;  /* 0x0244000000007b1d */ /* 0x004fec0000010000 */
[----:B-1----:R-:W-:-:S06]  /*79e0*/  WARPGROUP.ARRIVE ;  /* 0x00000000000079c5 */ /* 0x002fcc0000000000 */
[----:B------:R-:W-:Y:S01]  /*79f0*/  HGMMA.64x64x16.F32.BF16 R24, gdesc[UR28].tnspA, RZ, !UPT, gsb0 ;  /* 0x20e000001c1879f0 */ /* 0x000fe2000c0018ff */
[----:B------:R-:W-:Y:S01]  /*7a00*/  UMOV UR28, UR5 ;  /* 0x00000005001c7c82 */ /* 0x000fe20008000000 */
[----:B------:R-:W-:Y:S01]  /*7a10*/  UMOV UR29, 0x40000040 ;  /* 0x40000040001d7882 */ /* 0x000fe20000000000 */
[----:B------:R-:W-:Y:S01]  /*7a20*/  UMOV UR30, UR4 ;  /* 0x00000004001e7c82 */ /* 0x000fe20008000000 */
[----:B------:R-:W-:Y:S01]  /*7a30*/  UMOV UR31, 0x8 ;  /* 0x00000008001f7882 */ /* 0x000fe20000000000 */
[----:B------:R-:W-:Y:S01]  /*7a40*/  R2UR UR5, R6 ;  /* 0x00000000060572ca */ /* 0x000fe200000e0000 */
[----:B------:R-:W-:Y:S01]  /*7a50*/  UIADD3 UR4, UR24, 0x100, URZ ;  /* 0x0000010018047890 */ /* 0x000fe2000fffe03f */
[----:B------:R-:W-:Y:S02]  /*7a60*/  IMAD.U32 R14, RZ, RZ, UR30 ;  /* 0x0000001eff0e7e24 */ /* 0x000fe4000f8e00ff */
[----:B------:R-:W-:Y:S02]  /*7a70*/  IMAD.U32 R15, RZ, RZ, UR31 ;  /* 0x0000001fff0f7e24 */ /* 0x000fe4000f8e00ff */
[----:B------:R-:W-:Y:S01]  /*7a80*/  VIADD R6, R5, 0x180 ;  /* 0x0000018005067836 */ /* 0x000fe20000000000 */
[----:B------:R-:W-:-:S02]  /*7a90*/  WARPGROUP.DEPBAR.LE gsb0, 0x0 ;  /* 0x00008000000079c5 */ /* 0x000fc40000010000 */
[----:B------:R-:W-:-:S06]  /*7aa0*/  WARPGROUP.ARRIVE ;  /* 0x00000000000079c5 */ /* 0x000fcc0000000000 */
[----:B------:R-:W-:Y:S01]  /*7ab0*/  HGMMA.64x64x16.F32.BF16 R24, gdesc[UR28].tnspA, R24, gsb0 ;  /* 0x20e000001c1879f0 */ /* 0x000fe20008001818 */
        /* <DEDUP_REMOVED lines=20> */
[----:B------:R-:W-:-:S05]  /*7c00*/  VIADD R6, R216, 0x400 ;  /* 0x00000400d8067836 */ /* 0x000fca0000000000 */
[----:B------:R-:W-:Y:S01]  /*7c10*/  R2UR UR56, R6 ;  /* 0x00000000063872ca */ /* 0x000fe200000e0000 */
[----:B------:R-:W-:Y:S02]  /*7c20*/  WARPGROUP.DEPBAR.LE gsb0, 0x0 ;  /* 0x00008000000079c5 */ /* 0x000fe40000010000 */
[----:B------:R-:W-:-:S06]  /*7c30*/  WARPGROUP.ARRIVE ;  /* 0x00000000000079c5 */ /* 0x000fcc0000000000 */
[----:B------:R-:W-:Y:S01]  /*7c40*/  HGMMA.64x64x16.F32.BF16 R24, gdesc[UR28].tnspA, R24, gsb0 ;  /* 0x20e000001c1879f0 */ /* 0x000fe20008001818 */
[----:B------:R-:W-:Y:S01]  /*7c50*/  UMOV UR28, UR5 ;  /* 0x00000005001c7c82 */ /* 0x000fe20008000000 */
[----:B------:R-:W-:Y:S01]  /*7c60*/  UMOV UR29, 0x40000040 ;  /* 0x40000040001d7882 */ /* 0x000fe20000000000 */
[----:B------:R-:W-:Y:S01]  /*7c70*/  UMOV UR30, UR4 ;  /* 0x00000004001e7c82 */ /* 0x000fe20008000000 */
[----:B------:R-:W-:Y:S01]  /*7c80*/  UMOV UR31, 0x8 ;  /* 0x00000008001f7882 */ /* 0x000fe20000000000 */
[----:B------:R-:W-:Y:S01]  /*7c90*/  IMAD.U32 R6, RZ, RZ, UR30 ;  /* 0x0000001eff067e24 */ /* 0x000fe2000f8e00ff */
[----:B------:R-:W-:Y:S01]  /*7ca0*/  ULDC.64 UR4, c[0x0][0x2c0] ;  /* 0x0000b00000047ab9 */ /* 0x000fe20000000a00 */
[----:B------:R-:W-:Y:S01]  /*7cb0*/  IMAD.U32 R7, RZ, RZ, UR31 ;  /* 0x0000001fff077e24 */ /* 0x000fe2000f8e00ff */
[----:B------:R-:W-:Y:S02]  /*7cc0*/  WARPGROUP.DEPBAR.LE gsb0, 0x0 ;  /* 0x00008000000079c5 */ /* 0x000fe40000010000 */
[----:B------:R-:W-:-:S06]  /*7cd0*/  WARPGROUP.ARRIVE ;  /* 0x00000000000079c5 */ /* 0x000fcc0000000000 */
[----:B------:R-:W-:Y:S01]  /*7ce0*/  HGMMA.64x64x16.F32.BF16 R24, gdesc[UR28].tnspA, R24, gsb0 ;  /* 0x20e000001c1879f0 */ /* 0x000fe20008001818 */
[----:B------:R-:W-:Y:S01]  /*7cf0*/  R2UR UR31, R8 ;  /* 0x00000000081f72ca */ /* 0x000fe200000e0000 */
[C---:B------:R-:W-:Y:S01]  /*7d00*/  VIADD R8, R216.reuse, 0x480 ;  /* 0x00000480d8087836 */ /* 0x040fe20000000000 */
[----:B------:R-:W-:Y:S02]  /*7d10*/  R2UR UR30, R9 ;  /* 0x00000000091e72ca */ /* 0x000fe400000e0000 */
[----:B------:R-:W-:Y:S01]  /*7d20*/  R2UR UR28, R217 ;  /* 0x00000000d91c72ca */ /* 0x000fe200000e0000 */
[----:B------:R-:W-:Y:S02]  /*7d30*/  WARPGROUP.DEPBAR.LE gsb0, 0x0 ;  /* 0x00008000000079c5 */ /* 0x000fe40000010000 */
[----:B------:R-:W-:Y:S01]  /*7d40*/  WARPGROUP.ARRIVE ;  /* 0x00000000000079c5 */ /* 0x000fe20000000000 */
[----:B------:R-:W-:Y:S01]  /*7d50*/  UMOV UR29, 0x40000040 ;  /* 0x40000040001d7882 */ /* 0x000fe20000000000 */
[----:B------:R-:W-:-:S02]  /*7d60*/  VIADD R216, R216, 0x580 ;  /* 0x00000580d8d87836 */ /* 0x000fc40000000000 */
[----:B------:R-:W-:Y:S02]  /*7d70*/  IMAD.SHL.U32 R9, R16, 0x4000, RZ ;  /* 0x0000400010097824 */ /* 0x000fe400078e00ff */
[----:B------:R-:W-:Y:S01]  /*7d80*/  HGMMA.64x16x16.F32.BF16 R64, gdesc[UR56].tnspA.tnspB, R64, gsb0 ;  /* 0x60200000384079f0 */ /* 0x000fe20008001840 */
[----:B------:R-:W-:Y:S01]  /*7d90*/  UMOV UR58, UR32 ;  /* 0x00000020003a7c82 */ /* 0x000fe20008000000 */
[----:B------:R-:W-:Y:S01]  /*7da0*/  UMOV UR59, UR33 ;  /* 0x00000021003b7c82 */ /* 0x000fe20008000000 */
[----:B------:R-:W-:Y:S02]  /*7db0*/  R2UR UR12, R216 ;  /* 0x00000000d80c72ca */ /* 0x000fe400000e0000 */
[C---:B------:R-:W-:Y:S01]  /*7dc0*/  IADD3 R22, P1, R9.reuse, R230, RZ ;  /* 0x000000e609167210 */ /* 0x040fe20007f3e0ff */
[----:B------:R-:W-:Y:S02]  /*7dd0*/  WARPGROUP.DEPBAR.LE gsb0, 0x0 ;  /* 0x00008000000079c5 */ /* 0x000fe40000010000 */
[----:B------:R-:W-:Y:S01]  /*7de0*/  WARPGROUP.ARRIVE ;  /* 0x00000000000079c5 */ /* 0x000fe20000000000 */
[----:B------:R-:W-:Y:S01]  /*7df0*/  UMOV UR32, UR28 ;  /* 0x0000001c00207c82 */ /* 0x000fe20008000000 */
[----:B------:R-:W-:Y:S01]  /*7e00*/  UMOV UR33, UR29 ;  /* 0x0000001d00217c82 */ /* 0x000fe20008000000 */
[----:B------:R-:W-:-:S03]  /*7e10*/  LEA.HI.X.SX32 R9, R9, R232, 0x1, P1 ;  /* 0x000000e809097211 */ /* 0x000fc600008f0eff */
[----:B------:R-:W-:Y:S01]  /*7e20*/  HGMMA.64x16x16.F32.BF16 R80, gdesc[UR56].tnspA.tnspB, R80, gsb0 ;  /* 0x60200000385079f0 */ /* 0x000fe20008001850 */
[----:B------:R-:W-:Y:S01]  /*7e30*/  UMOV UR58, UR36 ;  /* 0x00000024003a7c82 */ /* 0x000fe20008000000 */
[----:B------:R-:W-:Y:S01]  /*7e40*/  UMOV UR59, UR37 ;  /* 0x00000025003b7c82 */ /* 0x000fe20008000000 */
        /* <DEDUP_REMOVED lines=10> */
[----:B------:R-:W-:Y:S01]  /*7ef0*/  R2UR UR48, R8 ;  /* 0x00000000083072ca */ /* 0x000fe200000e0000 */
[----:B------:R-:W-:Y:S01]  /*7f00*/  UMOV UR49, 0x40000040 ;  /* 0x4000004000317882 */ /* 0x000fe20000000000 */
[----:B------:R-:W-:Y:S01]  /*7f10*/  UMOV UR40, UR28 ;  /* 0x0000001c00287c82 */ /* 0x000fe20008000000 */
[----:B------:R-:W-:Y:S01]  /*7f20*/  UMOV UR41, UR29 ;  /* 0x0000001d00297c82 */ /* 0x000fe20008000000 */
[----:B------:R-:W-:Y:S01]  /*7f30*/  UMOV UR36, UR28 ;  /* 0x0000001c00247c82 */ /* 0x000fe20008000000 */
[----:B------:R-:W-:Y:S01]  /*7f40*/  UMOV UR37, UR29 ;  /* 0x0000001d00257c82 */ /* 0x000fe20008000000 */
[----:B------:R-:W-:-:S04]  /*7f50*/  LEA R8, P1, R22, UR4, 0x2 ;  /* 0x0000000416087c11 */ /* 0x000fc8000f8210ff */
[----:B------:R-:W-:-:S05]  /*7f60*/  LEA.HI.X R9, R22, UR5, R9, 0x2, P1 ;  /* 0x0000000516097c11 */ /* 0x000fca00088f1409 */
[----:B------:R1:W-:Y:S04]  /*7f70*/  REDG.E.ADD.F32x4.FTZ.RN.STRONG.GPU desc[UR8][R8.64], R24 ;  /* 0x00000018080079a6 */ /* 0x0003e8000c10f788 */
[----:B------:R2:W-:Y:S04]  /*7f80*/  REDG.E.ADD.F32x4.FTZ.RN.STRONG.GPU desc[UR8][R8.64+0x800], R28 ;  /* 0x0008001c080079a6 */ /* 0x0005e8000c10f788 */
[----:B------:R2:W-:Y:S04]  /*7f90*/  REDG.E.ADD.F32x4.FTZ.RN.STRONG.GPU desc[UR8][R8.64+0x1000], R32 ;  /* 0x00100020080079a6 */ /* 0x0005e8000c10f788 */
[----:B------:R2:W-:Y:S04]  /*7fa0*/  REDG.E.ADD.F32x4.FTZ.RN.STRONG.GPU desc[UR8][R8.64+0x1800], R36 ;  /* 0x00180024080079a6 */ /* 0x0005e8000c10f788 */
[----:B------:R2:W-:Y:S04]  /*7fb0*/  REDG.E.ADD.F32x4.FTZ.RN.STRONG.GPU desc[UR8][R8.64+0x2000], R40 ;  /* 0x00200028080079a6 */ /* 0x0005e8000c10f788 */
[----:B------:R2:W-:Y:S04]  /*7fc0*/  REDG.E.ADD.F32x4.FTZ.RN.STRONG.GPU desc[UR8][R8.64+0x2800], R44 ;  /* 0x0028002c080079a6 */ /* 0x0005e8000c10f788 */
[----:B------:R2:W-:Y:S04]  /*7fd0*/  REDG.E.ADD.F32x4.FTZ.RN.STRONG.GPU desc[UR8][R8.64+0x3000], R48 ;  /* 0x00300030080079a6 */ /* 0x0005e8000c10f788 */
[----:B------:R2:W-:Y:S01]  /*7fe0*/  REDG.E.ADD.F32x4.FTZ.RN.STRONG.GPU desc[UR8][R8.64+0x3800], R52 ;  /* 0x00380034080079a6 */ /* 0x0005e2000c10f788 */
[----:B------:R-:W-:-:S02]  /*7ff0*/  WARPGROUP.DEPBAR.LE gsb0, 0x0 ;  /* 0x00008000000079c5 */ /* 0x000fc40000010000 */
[----:B------:R-:W-:-:S06]  /*8000*/  WARPGROUP.ARRIVE ;  /* 0x00000000000079c5 */ /* 0x000fcc0000000000 */
[----:B------:R-:W-:Y:S03]  /*8010*/  HGMMA.64x16x16.F32.BF16 R128, gdesc[UR56].tnspA.tnspB, R128, gsb0 ;  /* 0x60200000388079f0 */ /* 0x000fe60008001880 */
        /* <DEDUP_REMOVED lines=60> */
[----:B------:R-:W-:-:S05]  /*83e0*/  VIADD R23, R23, 0xffff0000 ;  /* 0xffff000017177836 */ /* 0x000fca0000000000 */
[----:B------:R-:W-:Y:S01]  /*83f0*/  SHF.R.U32.HI R23, RZ, 0x4, R23 ;  /* 0x00000004ff177819 */ /* 0x000fe20000011617 */
[----:B------:R-:W-:Y:S02]  /*8400*/  WARPGROUP.DEPBAR.LE gsb0, 0x0 ;  /* 0x00008000000079c5 */ /* 0x000fe40000010000 */
[----:B------:R-:W-:-:S06]  /*8410*/  WARPGROUP.ARRIVE ;  /* 0x00000000000079c5 */ /* 0x000fcc0000000000 */
[----:B------:R-:W-:Y:S01]  /*8420*/  HGMMA.64x16x16.F32.BF16 R128, gdesc[UR4].tnspA.tnspB, R128, gsb0 ;  /* 0x60200000048079f0 */ /* 0x000fe20008001880 */
[----:B------:R-:W-:-:S05]  /*8430*/  LOP3.LUT R22, R23, 0x3fff, RZ, 0xc0, !PT ;  /* 0x00003fff17167812 */ /* 0x000fca00078ec0ff */
[----:B------:R-:W-:Y:S01]  /*8440*/  IMAD R233, R3, 0x800, R22 ;  /* 0x0000080003e97824 */ /* 0x000fe200078e0216 */
[----:B------:R-:W-:-:S04]  /*8450*/  ULOP3.LUT UR8, UR25, 0x80000, URZ, 0xfc, !UPT ;  /* 0x0008000019087892 */ /* 0x000fc8000f8efc3f */
[----:B------:R-:W-:Y:S01]  /*8460*/  R2UR UR52, R233 ;  /* 0x00000000e93472ca */ /* 0x000fe200000e0000 */
[----:B------:R-:W-:Y:S01]  /*8470*/  UMOV UR53, 0x40000040 ;  /* 0x4000004000357882 */ /* 0x000fe20000000000 */
[----:B------:R-:W-:Y:S01]  /*8480*/  UMOV UR55, 0x40 ;  /* 0x0000004000377882 */ /* 0x000fe20000000000 */
[----:B------:R-:W-:Y:S01]  /*8490*/  UMOV UR54, UR8 ;  /* 0x0000000800367c82 */ /* 0x000fe20008000000 */
[----:B------:R-:W-:Y:S02]  /*84a0*/  WARPGROUP.DEPBAR.LE gsb0, 0x0 ;  /* 0x00008000000079c5 */ /* 0x000fe40000010000 */
[----:B------:R-:W-:-:S07]  /*84b0*/  WARPGROUP.ARRIVE ;  /* 0x00000000000079c5 */ /* 0x000fce0000000000 */
[----:B------:R-:W-:Y:S01]  /*84c0*/  HGMMA.64x16x16.F32.BF16 R136, gdesc[UR52].tnspA.tnspB, R136, gsb0 ;  /* 0x60200000348879f0 */ /* 0x000fe20008001888 */
[----:B------:R-:W-:Y:S01]  /*84d0*/  UIADD3 UR9, UR8, 0x80, URZ ;  /* 0x0000008008097890 */ /* 0x000fe2000fffe03f */
[----:B------:R-:W-:Y:S01]  /*84e0*/  UMOV UR44, UR52 ;  /* 0x00000034002c7c82 */ /* 0x000fe20008000000 */
[----:B------:R-:W-:Y:S01]  /*84f0*/  UMOV UR45, UR53 ;  /* 0x00000035002d7c82 */ /* 0x000fe20008000000 */
[----:B------:R-:W-:-:S04]  /*8500*/  UMOV UR47, 0x40 ;  /* 0x00000040002f7882 */ /* 0x000fc80000000000 */
[----:B------:R-:W-:Y:S01]  /*8510*/  UMOV UR46, UR9 ;  /* 0x00000009002e7c82 */ /* 0x000fe20008000000 */
[----:B------:R-:W-:Y:S02]  /*8520*/  WARPGROUP.DEPBAR.LE gsb0, 0x0 ;  /* 0x00008000000079c5 */ /* 0x000fe40000010000 */
[----:B------:R-:W-:-:S06]  /*8530*/  WARPGROUP.ARRIVE ;  /* 0x00000000000079c5 */ /* 0x000fcc0000000000 */
        /* <DEDUP_REMOVED lines=10> */
[----:B------:R-:W-:Y:S01]  /*85e0*/  IMAD.U32 R216, RZ, RZ, UR14 ;  /* 0x0000000effd87e24 */ /* 0x000fe2000f8e00ff */
[----:B------:R-:W-:Y:S01]  /*85f0*/  UMOV UR12, UR52 ;  /* 0x00000034000c7c82 */ /* 0x000fe20008000000 */
[----:B------:R-:W-:Y:S01]  /*8600*/  IMAD.U32 R217, RZ, RZ, UR15 ;  /* 0x0000000fffd97e24 */ /* 0x000fe2000f8e00ff */
[----:B------:R-:W-:Y:S01]  /*8610*/  UMOV UR13, UR53 ;  /* 0x00000035000d7c82 */ /* 0x000fe20008000000 */
[----:B------:R-:W-:Y:S02]  /*8620*/  UMOV UR15, 0x40 ;  /* 0x00000040000f7882 */ /* 0x000fe40000000000 */
        /* <DEDUP_REMOVED lines=14> */
[----:B-1----:R-:W-:Y:S02]  /*8710*/  VIADD R24, R233, 0x80 ;  /* 0x00000080e9187836 */ /* 0x002fe40000000000 */
[----:B------:R-:W-:-:S03]  /*8720*/  IMAD.U32 R22, RZ, RZ, UR46 ;  /* 0x0000002eff167e24 */ /* 0x000fc6000f8e00ff */
[----:B------:R-:W-:Y:S01]  /*8730*/  R2UR UR44, R24 ;  /* 0x00000000182c72ca */ /* 0x000fe200000e0000 */
[----:B------:R-:W-:Y:S01]  /*8740*/  UIADD3 UR46, UR8, 0x10, URZ ;  /* 0x00000010082e7890 */ /* 0x000fe2000fffe03f */
[----:B------:R-:W-:Y:S01]  /*8750*/  IMAD.U32 R23, RZ, RZ, UR47 ;  /* 0x0000002fff177e24 */ /* 0x000fe2000f8e00ff */
[----:B------:R-:W-:Y:S01]  /*8760*/  UMOV UR45, 0x40000040 ;  /* 0x40000040002d7882 */ /* 0x000fe20000000000 */
[----:B------:R-:W-:Y:S01]  /*8770*/  UMOV UR47, 0x40 ;  /* 0x00000040002f7882 */ /* 0x000fe20000000000 */
        /* <DEDUP_REMOVED lines=40> */
[----:B------:R-:W-:Y:S01]  /*8a00*/  VIADD R24, R233, 0x100 ;  /* 0x00000100e9187836 */ /* 0x000fe20000000000 */
[----:B------:R-:W-:-:S04]  /*8a10*/  UIADD3 UR26, UR8, 0x20, URZ ;  /* 0x00000020081a7890 */ /* 0x000fc8000fffe03f */
[----:B------:R-:W-:Y:S01]  /*8a20*/  R2UR UR24, R24 ;  /* 0x00000000181872ca */ /* 0x000fe200000e0000 */
[----:B------:R-:W-:Y:S01]  /*8a30*/  UMOV UR25, 0x40000040 ;  /* 0x4000004000197882 */ /* 0x000fe20000000000 */
[----:B------:R-:W-:Y:S01]  /*8a40*/  UMOV UR27, 0x40 ;  /* 0x00000040001b7882 */ /* 0x000fe20000000000 */
[----:B------:R-:W-:Y:S02]  /*8a50*/  WARPGROUP.DEPBAR.LE gsb0, 0x0 ;  /* 0x00008000000079c5 */ /* 0x000fe40000010000 */
[----:B------:R-:W-:-:S08]  /*8a60*/  WARPGROUP.ARRIVE ;  /* 0x00000000000079c5 */ /* 0x000fd00000000000 */
        /* <DEDUP_REMOVED lines=51> */
[----:B------:R-:W-:Y:S01]  /*8da0*/  IMAD.U32 R226, RZ, RZ, UR14 ;  /* 0x0000000effe27e24 */ /* 0x000fe2000f8e00ff */
[----:B------:R-:W-:Y:S01]  /*8db0*/  UIADD3 UR14, UR8, 0x1b0, URZ ;  /* 0x000001b0080e7890 */ /* 0x000fe2000fffe03f */
[----:B------:R-:W-:Y:S01]  /*8dc0*/  IMAD.U32 R227, RZ, RZ, UR15 ;  /* 0x0000000fffe37e24 */ /* 0x000fe2000f8e00ff */
[----:B------:R-:W-:Y:S01]  /*8dd0*/  UMOV UR12, UR4 ;  /* 0x00000004000c7c82 */ /* 0x000fe20008000000 */
[----:B------:R-:W-:Y:S01]  /*8de0*/  UMOV UR13, UR5 ;  /* 0x00000005000d7c82 */ /* 0x000fe20008000000 */
[----:B------:R-:W-:Y:S01]  /*8df0*/  UMOV UR15, 0x40 ;  /* 0x00000040000f7882 */ /* 0x000fe20000000000 */
[----:B------:R-:W-:Y:S02]  /*8e00*/  WARPGROUP.DEPBAR.LE gsb0, 0x0 ;  /* 0x00008000000079c5 */ /* 0x000fe40000010000 */
[----:B------:R-:W-:-:S06]  /*8e10*/  WARPGROUP.ARRIVE ;  /* 0x00000000000079c5 */ /* 0x000fcc0000000000 */
[----:B------:R-:W-:Y:S01]  /*8e20*/  HGMMA.64x16x16.F32.BF16 R184, gdesc[UR12].tnspA.tnspB, R184, gsb0 ;  /* 0x602000000cb879f0 */ /* 0x000fe200080018b8 */
[----:B------:R-:W-:Y:S01]  /*8e30*/  UIADD3 UR10, UR8, 0x230, URZ ;  /* 0x00000230080a7890 */ /* 0x000fe2000fffe03f */
[----:B------:R-:W-:Y:S02]  /*8e40*/  UMOV UR9, UR5 ;  /* 0x0000000500097c82 */ /* 0x000fe40008000000 */
[----:B------:R-:W-:Y:S01]  /*8e50*/  UMOV UR8, UR4 ;  /* 0x0000000400087c82 */ /* 0x000fe20008000000 */
[----:B------:R-:W-:Y:S01]  /*8e60*/  UMOV UR11, 0x40 ;  /* 0x00000040000b7882 */ /* 0x000fe20000000000 */
[----:B------:R-:W-:Y:S02]  /*8e70*/  WARPGROUP.DEPBAR.LE gsb0, 0x0 ;  /* 0x00008000000079c5 */ /* 0x000fe40000010000 */
[----:B------:R-:W-:-:S06]  /*8e80*/  WARPGROUP.ARRIVE ;  /* 0x00000000000079c5 */ /* 0x000fcc0000000000 */
[----:B------:R-:W-:Y:S03]  /*8e90*/  HGMMA.64x16x16.F32.BF16 R200, gdesc[UR8].tnspA.tnspB, R200, gsb0 ;  /* 0x6020000008c879f0 */ /* 0x000fe600080018c8 */
[----:B------:R-:W-:Y:S02]  /*8ea0*/  WARPGROUP.DEPBAR.LE gsb0, 0x0 ;  /* 0x00008000000079c5 */ /* 0x000fe40000010000 */
[----:B--2---:R-:W-:Y:S05]  /*8eb0*/  @!P0 BRA `(.L_x_17) ;  /* 0x0000000000048947 */ /* 0x004fea0003800000 */
[----:B------:R-:W-:Y:S01]  /*8ec0*/  BPT.TRAP 0x1 ;  /* 0x000000040000795c */ /* 0x000fe20000300000 */
.L_x_17:
[----:B------:R-:W-:Y:S01]  /*8ed0*/  UIADD3 UR4, UR60, 0x31838, URZ ;  /* 0x000318383c047890 */ /* 0x000fe2000fffe03f */
[----:B------:R-:W-:Y:S01]  /*8ee0*/  VIADD R24, R5, 0x500 ;  /* 0x0000050005187836 */ /* 0x000fe20000000000 */
[----:B------:R-:W-:Y:S01]  /*8ef0*/  R2UR UR58, R20 ;  /* 0x00000000143a72ca */ /* 0x000fe200000e0000 */
[----:B------:R-:W-:Y:S01]  /*8f00*/  UMOV UR57, 0x40000040 ;  /* 0x4000004000397882 */ /* 0x000fe20000000000 */
[----:B------:R-:W-:Y:S01]  /*8f10*/  UPRMT UR4, URZ, 0x654, UR4 ;  /* 0x000006543f047896 */ /* 0x000fe20008000004 */
[----:B------:R-:W-:Y:S01]  /*8f20*/  R2UR UR59, R21 ;  /* 0x00000000153b72ca */ /* 0x000fe200000e0000 */
[----:B------:R-:W-:Y:S01]  /*8f30*/  VIADD R20, R5, 0x580 ;  /* 0x0000058005147836 */ /* 0x000fe20000000000 */
[----:B------:R-:W-:Y:S01]  /*8f40*/  R2UR UR56, R24 ;  /* 0x00000000183872ca */ /* 0x000fe200000e0000 */
[----:B------:R-:W-:-:S05]  /*8f50*/  ULDC.64 UR8, c[0x0][0x208] ;  /* 0x0000820000087ab9 */ /* 0x000fca0000000a00 */
[----:B------:R-:W-:Y:S01]  /*8f60*/  SYNCS.ARRIVE.TRANS64.RED.A1T0 RZ, [UR4], RZ ;  /* 0x000000ffffff79a7 */ /* 0x000fe20008100404 */
[----:B------:R-:W-:-:S06]  /*8f70*/  WARPGROUP.ARRIVE ;  /* 0x00000000000079c5 */ /* 0x000fcc0000000000 */
[----:B------:R-:W-:Y:S01]  /*8f80*/  HGMMA.64x64x16.F32.BF16 R24, gdesc[UR56].tnspA, RZ, !UPT, gsb0 ;  /* 0x20e00000381879f0 */ /* 0x000fe2000c0018ff */
[----:B------:R-:W-:Y:S01]  /*8f90*/  R2UR UR56, R20 ;  /* 0x00000000143872ca */ /* 0x000fe200000e0000 */
[----:B------:R-:W-:Y:S01]  /*8fa0*/  UMOV UR57, 0x40000040 ;  /* 0x4000004000397882 */ /* 0x000fe20000000000 */
[----:B------:R-:W-:Y:S01]  /*8fb0*/  R2UR UR58, R14 ;  /* 0x000000000e3a72ca */ /* 0x000fe200000e0000 */
[----:B------:R-:W-:Y:S01]  /*8fc0*/  VIADD R14, R5, 0x600 ;  /* 0x00000600050e7836 */ /* 0x000fe20000000000 */
[----:B------:R-:W-:Y:S01]  /*8fd0*/  R2UR UR59, R15 ;  /* 0x000000000f3b72ca */ /* 0x000fe200000e0000 */
[----:B------:R-:W-:Y:S02]  /*8fe0*/  WARPGROUP.DEPBAR.LE gsb0, 0x0 ;  /* 0x00008000000079c5 */ /* 0x000fe40000010000 */
[----:B------:R-:W-:-:S10]  /*8ff0*/  WARPGROUP.ARRIVE ;  /* 0x00000000000079c5 */ /* 0x000fd40000000000 */
[----:B------:R-:W-:Y:S01]  /*9000*/  HGMMA.64x64x16.F32.BF16 R24, gdesc[UR56].tnspA, R24, gsb0 ;  /* 0x20e00000381879f0 */ /* 0x000fe20008001818 */
[----:B------:R-:W-:Y:S01]  /*9010*/  R2UR UR56, R14 ;  /* 0x000000000e3872ca */ /* 0x000fe200000e0000 */
[----:B------:R-:W-:Y:S01]  /*9020*/  UMOV UR57, 0x40000040 ;  /* 0x4000004000397882 */ /* 0x000fe20000000000 */
[----:B------:R-:W-:Y:S01]  /*9030*/  R2UR UR58, R12 ;  /* 0x000000000c3a72ca */ /* 0x000fe200000e0000 */
[----:B------:R-:W-:Y:S01]  /*9040*/  VIADD R12, R5, 0x680 ;  /* 0x00000680050c7836 */ /* 0x000fe20000000000 */
[----:B------:R-:W-:Y:S01]  /*9050*/  R2UR UR59, R13 ;  /* 0x000000000d3b72ca */ /* 0x000fe200000e0000 */
[----:B------:R-:W-:Y:S01]  /*9060*/  VIADD R5, R5, 0x700 ;  /* 0x0000070005057836 */ /* 0x000fe20000000000 */
[----:B------:R-:W-:Y:S02]  /*9070*/  WARPGROUP.DEPBAR.LE gsb0, 0x0 ;  /* 0x00008000000079c5 */ /* 0x000fe40000010000 */
[----:B------:R-:W-:-:S09]  /*9080*/  WARPGROUP.ARRIVE ;  /* 0x00000000000079c5 */ /* 0x000fd20000000000 */
[----:B------:R-:W-:Y:S01]  /*9090*/  HGMMA.64x64x16.F32.BF16 R24, gdesc[UR56].tnspA, R24, gsb0 ;  /* 0x20e00000381879f0 */ /* 0x000fe20008001818 */
[----:B------:R-:W-:Y:S01]  /*90a0*/  R2UR UR56, R12 ;  /* 0x000000000c3872ca */ /* 0x000fe200000e0000 */
[----:B------:R-:W-:Y:S01]  /*90b0*/  UMOV UR57, 0x40000040 ;  /* 0x4000004000397882 */ /* 0x000fe20000000000 */
[----:B------:R-:W-:Y:S02]  /*90c0*/  R2UR UR58, R10 ;  /* 0x000000000a3a72ca */ /* 0x000fe400000e0000 */
[----:B------:R-:W-:Y:S01]  /*90d0*/  R2UR UR59, R11 ;  /* 0x000000000b3b72ca */ /* 0x000fe200000e0000 */
[----:B------:R-:W-:Y:S02]  /*90e0*/  WARPGROUP.DEPBAR.LE gsb0, 0x0 ;  /* 0x00008000000079c5 */ /* 0x000fe40000010000 */
[----:B------:R-:W-:-:S10]  /*90f0*/  WARPGROUP.ARRIVE ;  /* 0x00000000000079c5 */ /* 0x000fd40000000000 */
        /* <DEDUP_REMOVED lines=8> */
[----:B------:R-:W-:-:S05]  /*9180*/  VIADD R5, R233, 0x400 ;  /* 0x00000400e9057836 */ /* 0x000fca0000000000 */
[----:B------:R-:W-:Y:S01]  /*9190*/  R2UR UR52, R5 ;  /* 0x00000000053472ca */ /* 0x000fe200000e0000 */
[----:B------:R-:W-:Y:S01]  /*91a0*/  UMOV UR53, 0x40000040 ;  /* 0x4000004000357882 */ /* 0x000fe20000000000 */
[----:B------:R-:W-:Y:S02]  /*91b0*/  WARPGROUP.DEPBAR.LE gsb0, 0x0 ;  /* 0x00008000000079c5 */ /* 0x000fe40000010000 */
[----:B------:R-:W-:Y:S01]  /*91c0*/  WARPGROUP.ARRIVE ;  /* 0x00000000000079c5 */ /* 0x000fe20000000000 */
[----:B------:R-:W-:Y:S01]  /*91d0*/  VIADD R5, R233, 0x480 ;  /* 0x00000480e9057836 */ /* 0x000fe20000000000 */
[----:B------:R-:W-:Y:S01]  /*91e0*/  UMOV UR45, 0x40000040 ;  /* 0x40000040002d7882 */ /* 0x000fe20000000000 */
[----:B------:R-:W-:Y:S01]  /*91f0*/  UMOV UR25, 0x40000040 ;  /* 0x4000004000197882 */ /* 0x000fe20000000000 */
[----:B------:R-:W-:Y:S01]  /*9200*/  UMOV UR5, 0x40000040 ;  /* 0x4000004000057882 */ /* 0x000fe20000000000 */
[----:B------:R1:W-:Y:S04]  /*9210*/  REDG.E.ADD.F32x4.FTZ.RN.STRONG.GPU desc[UR8][R8.64+0x4000], R24 ;  /* 0x00400018080079a6 */ /* 0x0003e8000c10f788 */
[----:B------:R-:W-:Y:S01]  /*9220*/  HGMMA.64x16x16.F32.BF16 R144, gdesc[UR52].tnspA.tnspB, R144, gsb0 ;  /* 0x60200000349079f0 */ /* 0x000fe20008001890 */
[----:B------:R-:W-:-:S02]  /*9230*/  R2UR UR54, R22 ;  /* 0x00000000163672ca */ /* 0x000fc400000e0000 */
[----:B------:R-:W-:Y:S02]  /*9240*/  R2UR UR55, R23 ;  /* 0x00000000173772ca */ /* 0x000fe400000e0000 */
[----:B------:R-:W-:Y:S01]  /*9250*/  R2UR UR44, R5 ;  /* 0x00000000052c72ca */ /* 0x000fe200000e0000 */
[----:B------:R-:W-:Y:S01]  /*9260*/  UMOV UR41, UR25 ;  /* 0x0000001900297c82 */ /* 0x000fe20008000000 */
[----:B------:R-:W-:Y:S01]  /*9270*/  UMOV UR37, UR25 ;  /* 0x0000001900257c82 */ /* 0x000fe20008000000 */
[----:B------:R-:W-:Y:S01]  /*9280*/  UMOV UR33, UR25 ;  /* 0x0000001900217c82 */ /* 0x000fe20008000000 */
[----:B------:R-:W-:Y:S01]  /*9290*/  UMOV UR21, UR5 ;  /* 0x0000000500157c82 */ /* 0x000fe20008000000 */
[----:B------:R-:W-:Y:S01]  /*92a0*/  UMOV UR17, UR5 ;  /* 0x0000000500117c82 */ /* 0x000fe20008000000 */
[----:B------:R-:W-:Y:S01]  /*92b0*/  UMOV UR13, UR5 ;  /* 0x00000005000d7c82 */ /* 0x000fe20008000000 */
[----:B------:R1:W-:Y:S01]  /*92c0*/  REDG.E.ADD.F32x4.FTZ.RN.STRONG.GPU desc[UR8][R8.64+0x4800], R28 ;  /* 0x0048001c080079a6 */ /* 0x0003e2000c10f788 */
[----:B------:R-:W-:-:S02]  /*92d0*/  WARPGROUP.DEPBAR.LE gsb0, 0x0 ;  /* 0x00008000000079c5 */ /* 0x000fc40000010000 */
[----:B------:R-:W-:Y:S01]  /*92e0*/  WARPGROUP.ARRIVE ;  /* 0x00000000000079c5 */ /* 0x000fe20000000000 */
[C---:B------:R-:W-:Y:S01]  /*92f0*/  VIADD R5, R233.reuse, 0x500 ;  /* 0x00000500e9057836 */ /* 0x040fe20000000000 */
[----:B------:R1:W-:Y:S04]  /*9300*/  REDG.E.ADD.F32x4.FTZ.RN.STRONG.GPU desc[UR8][R8.64+0x5000], R32 ;  /* 0x00500020080079a6 */ /* 0x0003e8000c10f788 */
[----:B------:R-:W-:Y:S01]  /*9310*/  HGMMA.64x16x16.F32.BF16 R160, gdesc[UR52].tnspA.tnspB, R160, gsb0 ;  /* 0x6020000034a079f0 */ /* 0x000fe200080018a0 */
[----:B------:R-:W-:Y:S01]  /*9320*/  R2UR UR54, R216 ;  /* 0x00000000d83672ca */ /* 0x000fe200000e0000 */
[----:B------:R-:W-:Y:S01]  /*9330*/  VIADD R233, R233, 0x580 ;  /* 0x00000580e9e97836 */ /* 0x000fe20000000000 */
[----:B------:R-:W-:Y:S01]  /*9340*/  R2UR UR55, R217 ;  /* 0x00000000d93772ca */ /* 0x000fe200000e0000 */
[----:B------:R1:W-:Y:S01]  /*9350*/  REDG.E.ADD.F32x4.FTZ.RN.STRONG.GPU desc[UR8][R8.64+0x5800], R36 ;  /* 0x00580024080079a6 */ /* 0x0003e2000c10f788 */
[----:B------:R-:W-:-:S02]  /*9360*/  WARPGROUP.DEPBAR.LE gsb0, 0x0 ;  /* 0x00008000000079c5 */ /* 0x000fc40000010000 */
[----:B------:R-:W-:Y:S01]  /*9370*/  WARPGROUP.ARRIVE ;  /* 0x00000000000079c5 */ /* 0x000fe20000000000 */
[----:B------:R-:W-:Y:S01]  /*9380*/  R2UR UR24, R5 ;  /* 0x00000000051872ca */ /* 0x000fe200000e0000 */
[----:B------:R1:W-:Y:S07]  /*9390*/  REDG.E.ADD.F32x4.FTZ.RN.STRONG.GPU desc[UR8][R8.64+0x6000], R40 ;  /* 0x00600028080079a6 */ /* 0x0003ee000c10f788 */
[----:B------:R-:W-:Y:S01]  /*93a0*/  HGMMA.64x16x16.F32.BF16 R176, gdesc[UR52].tnspA.tnspB, R176, gsb0 ;  /* 0x6020000034b079f0 */ /* 0x000fe200080018b0 */
[----:B------:R-:W-:Y:S01]  /*93b0*/  R2UR UR54, R218 ;  /* 0x00000000da3672ca */ /* 0x000fe200000e0000 */
[----:B------:R1:W-:Y:S01]  /*93c0*/  REDG.E.ADD.F32x4.FTZ.RN.STRONG.GPU desc[UR8][R8.64+0x6800], R44 ;  /* 0x0068002c080079a6 */ /* 0x0003e2000c10f788 */
[----:B------:R-:W-:-:S02]  /*93d0*/  R2UR UR55, R219 ;  /* 0x00000000db3772ca */ /* 0x000fc400000e0000 */
[----:B------:R-:W-:Y:S01]  /*93e0*/  R2UR UR4, R233 ;  /* 0x00000000e90472ca */ /* 0x000fe200000e0000 */
[----:B------:R1:W-:Y:S01]  /*93f0*/  REDG.E.ADD.F32x4.FTZ.RN.STRONG.GPU desc[UR8][R8.64+0x7000], R48 ;  /* 0x00700030080079a6 */ /* 0x0003e2000c10f788 */
[----:B------:R-:W-:Y:S01]  /*9400*/  UMOV UR40, UR24 ;  /* 0x0000001800287c82 */ /* 0x000fe20008000000 */
[----:B------:R-:W-:Y:S01]  /*9410*/  UMOV UR36, UR24 ;  /* 0x0000001800247c82 */ /* 0x000fe20008000000 */
[----:B------:R-:W-:Y:S01]  /*9420*/  UMOV UR32, UR24 ;  /* 0x0000001800207c82 */ /* 0x000fe20008000000 */
[----:B------:R1:W-:Y:S08]  /*9430*/  REDG.E.ADD.F32x4.FTZ.RN.STRONG.GPU desc[UR8][R8.64+0x7800], R52 ;  /* 0x00780034080079a6 */ /* 0x0003f0000c10f788 */
[----:B------:R-:W-:Y:S01]  /*9440*/  UMOV UR20, UR4 ;  /* 0x0000000400147c82 */ /* 0x000fe20008000000 */
[----:B------:R-:W-:Y:S01]  /*9450*/  UMOV UR16, UR4 ;  /* 0x0000000400107c82 */ /* 0x000fe20008000000 */
[----:B------:R-:W-:Y:S01]  /*9460*/  UMOV UR12, UR4 ;  /* 0x00000004000c7c82 */ /* 0x000fe20008000000 */
[----:B------:R-:W-:-:S02]  /*9470*/  WARPGROUP.DEPBAR.LE gsb0, 0x0 ;  /* 0x00008000000079c5 */ /* 0x000fc40000010000 */
[----:B------:R-:W-:-:S06]  /*9480*/  WARPGROUP.ARRIVE ;  /* 0x00000000000079c5 */ /* 0x000fcc0000000000 */
[----:B------:R-:W-:Y:S01]  /*9490*/  HGMMA.64x16x16.F32.BF16 R192, gdesc[UR52].tnspA.tnspB, R192, gsb0 ;  /* 0x6020000034c079f0 */ /* 0x000fe200080018c0 */
[----:B------:R-:W-:Y:S02]  /*94a0*/  R2UR UR54, R220 ;  /* 0x00000000dc3672ca */ /* 0x000fe400000e0000 */
[----:B------:R-:W-:Y:S01]  /*94b0*/  R2UR UR55, R221 ;  /* 0x00000000dd3772ca */ /* 0x000fe200000e0000 */
[----:B------:R-:W-:Y:S02]  /*94c0*/  WARPGROUP.DEPBAR.LE gsb0, 0x0 ;  /* 0x00008000000079c5 */ /* 0x000fe40000010000 */
[----:B------:R-:W-:-:S10]  /*94d0*/  WARPGROUP.ARRIVE ;  /* 0x00000000000079c5 */ /* 0x000fd40000000000 */
[----:B------:R-:W-:Y:S03]  /*94e0*/  HGMMA.64x16x16.F32.BF16 R208, gdesc[UR52].tnspA.tnspB, R208, gsb0 ;  /* 0x6020000034d079f0 */ /* 0x000fe600080018d0 */
[----:B------:R-:W-:Y:S02]  /*94f0*/  WARPGROUP.DEPBAR.LE gsb0, 0x0 ;  /* 0x00008000000079c5 */ /* 0x000fe40000010000 */
[----:B------:R-:W-:-:S06]  /*9500*/  WARPGROUP.ARRIVE ;  /* 0x00000000000079c5 */ /* 0x000fcc0000000000 */
[----:B------:R-:W-:Y:S01]  /*9510*/  HGMMA.64x16x16.F32.BF16 R144, gdesc[UR44].tnspA.tnspB, R144, gsb0 ;  /* 0x602000002c9079f0 */ /* 0x000fe20008001890 */
[----:B------:R-:W-:Y:S02]  /*9520*/  R2UR UR46, R222 ;  /* 0x00000000de2e72ca */ /* 0x000fe400000e0000 */
[----:B------:R-:W-:Y:S01]  /*9530*/  R2UR UR47, R223 ;  /* 0x00000000df2f72ca */ /* 0x000fe200000e0000 */
[----:B------:R-:W-:Y:S02]  /*9540*/  WARPGROUP.DEPBAR.LE gsb0, 0x0 ;  /* 0x00008000000079c5 */ /* 0x000fe40000010000 */
[----:B------:R-:W-:-:S10]  /*9550*/  WARPGROUP.ARRIVE ;  /* 0x00000000000079c5 */ /* 0x000fd40000000000 */
        /* <DEDUP_REMOVED lines=51> */
[----:B-1----:R-:W-:Y:S05]  /*9890*/  @!P0 BRA `(.L_x_18) ;  /* 0x0000000000048947 */ /* 0x002fea0003800000 */
[----:B------:R-:W-:Y:S01]  /*98a0*/  BPT.TRAP 0x1 ;  /* 0x000000040000795c */ /* 0x000fe20000300000 */
.L_x_18:
[----:B------:R-:W2:Y:S01]  /*98b0*/  LDL R5, [R1] ;  /* 0x0000000001057983 */ /* 0x000ea20000100800 */
[----:B------:R-:W-:Y:S01]  /*98c0*/  VIADD R16, R16, 0x1 ;  /* 0x0000000110107836 */ /* 0x000fe20000000000 */
[----:B------:R-:W-:Y:S01]  /*98d0*/  LOP3.LUT R18, R18, 0x1, RZ, 0x3c, !PT ;  /* 0x0000000112127812 */ /* 0x000fe200078e3cff */
[----:B------:R-:W-:Y:S02]  /*98e0*/  VIADD R3, R3, 0x1 ;  /* 0x0000000103037836 */ /* 0x000fe40000000000 */
[----:B------:R-:W-:-:S03]  /*98f0*/  VIADD R17, R17, 0x31820 ;  /* 0x0003182011117836 */ /* 0x000fc60000000000 */
[C---:B------:R-:W-:Y:S02]  /*9900*/  ISETP.NE.AND P0, PT, R3.reuse, 0x2, PT ;  /* 0x000000020300780c */ /* 0x040fe40003f05270 */
[----:B------:R-:W-:Y:S02]  /*9910*/  PRMT R17, RZ, 0x654, R17 ;  /* 0x00000654ff117816 */ /* 0x000fe40000000011 */
[----:B------:R-:W-:Y:S02]  /*9920*/  SEL R6, RZ, 0x1, P0 ;  /* 0x00000001ff067807 */ /* 0x000fe40000000000 */
[----:B------:R1:W-:Y:S01]  /*9930*/  SYNCS.ARRIVE.TRANS64.RED.A1T0 RZ, [R17+URZ], RZ ;  /* 0x000000ff11ff79a7 */ /* 0x0003e2000810043f */
[----:B------:R-:W-:Y:S02]  /*9940*/  SEL R3, R3, RZ, P0 ;  /* 0x000000ff03037207 */ /* 0x000fe40000000000 */
[----:B------:R-:W-:Y:S02]  /*9950*/  LOP3.LUT R19, R19, R6, RZ, 0x3c, !PT ;  /* 0x0000000613137212 */ /* 0x000fe400078e3cff */
[----:B--2---:R-:W-:-:S13]  /*9960*/  ISETP.GE.AND P1, PT, R16, R5, PT ;  /* 0x000000051000720c */ /* 0x004fda0003f26270 */
[----:B-1----:R-:W-:Y:S05]  /*9970*/  @!P1 BRA `(.L_x_19) ;  /* 0xffffff7400b49947 */ /* 0x002fea000383ffff */
.L_x_8:
[----:B------:R-:W-:Y:S01]  /*9980*/  IMAD.U32 R16, RZ, RZ, UR60 ;  /* 0x0000003cff107e24 */ /* 0x000fe2000f8e00ff */
[----:B------:R-:W-:Y:S02]  /*9990*/  ULDC UR4, c[0x0][0x740] ;  /* 0x0001d00000047ab9 */ /* 0x000fe40000000800 */
[----:B------:R-:W-:Y:S01]  /*99a0*/  FMUL.FTZ R136, R136, UR4 ;  /* 0x0000000488887c20 */ /* 0x000fe20008410000 */
[----:B------:R-:W-:Y:S01]  /*99b0*/  FMUL.FTZ R137, R137, UR4 ;  /* 0x0000000489897c20 */ /* 0x000fe20008410000 */
[----:B------:R-:W-:Y:S01]  /*99c0*/  LOP3.LUT P0, RZ, R16, 0x3ff, RZ, 0xc0, !PT ;  /* 0x000003ff10ff7812 */ /* 0x000fe2000780c0ff */
[----:B------:R-:W-:Y:S01]  /*99d0*/  FMUL.FTZ R138, R138, UR4 ;  /* 0x000000048a8a7c20 */ /* 0x000fe20008410000 */
        /* <DEDUP_REMOVED lines=77> */
[----:B------:R-:W-:Y:S06]  /*9eb0*/  @!P0 BRA `(.L_x_20) ;  /* 0x0000000000408947 */ /* 0x000fec0003800000 */
[----:B------:R-:W-:Y:S01]  /*9ec0*/  MOV R2, 0x0 ;  /* 0x0000000000027802 */ /* 0x000fe20000000f00 */
[----:B------:R-:W-:Y:S01]  /*9ed0*/  ULDC.64 UR4, c[0x4][0x70] ;  /* 0x01001c0000047ab9 */ /* 0x000fe20000000a00 */
[----:B------:R-:W-:Y:S01]  /*9ee0*/  ULDC.64 UR6, c[0x4][0x8] ;  /* 0x0100020000067ab9 */ /* 0x000fe20000000a00 */
[----:B------:R-:W-:Y:S02]  /*9ef0*/  IMAD.U32 R4, RZ, RZ, UR4 ;  /* 0x00000004ff047e24 */ /* 0x000fe4000f8e00ff */
[----:B------:R-:W-:Y:S01]  /*9f00*/  IMAD.U32 R5, RZ, RZ, UR5 ;  /* 0x00000005ff057e24 */ /* 0x000fe2000f8e00ff */
[----:B------:R-:W1:Y:S01]  /*9f10*/  LDC.64 R2, c[0x4][R2] ;  /* 0x0100000002027b82 */ /* 0x000e620000000a00 */
[----:B------:R-:W-:Y:S01]  /*9f20*/  ULDC.64 UR4, c[0x4][0x78] ;  /* 0x01001e0000047ab9 */ /* 0x000fe20000000a00 */
[----:B------:R-:W-:Y:S02]  /*9f30*/  IMAD.U32 R10, RZ, RZ, UR6 ;  /* 0x00000006ff0a7e24 */ /* 0x000fe4000f8e00ff */
[----:B------:R-:W-:-:S02]  /*9f40*/  IMAD.U32 R6, RZ, RZ, UR4 ;  /* 0x00000004ff067e24 */ /* 0x000fc4000f8e00ff */
[----:B------:R-:W-:Y:S02]  /*9f50*/  IMAD.U32 R7, RZ, RZ, UR5 ;  /* 0x00000005ff077e24 */ /* 0x000fe4000f8e00ff */
[----:B------:R-:W-:Y:S02]  /*9f60*/  IMAD.U32 R11, RZ, RZ, UR7 ;  /* 0x00000007ff0b7e24 */ /* 0x000fe4000f8e00ff */
[----:B------:R-:W-:Y:S02]  /*9f70*/  IMAD.MOV.U32 R8, RZ, RZ, 0x70 ;  /* 0x00000070ff087424 */ /* 0x000fe400078e00ff */
[----:B------:R-:W-:Y:S02]  /*9f80*/  IMAD.MOV.U32 R12, RZ, RZ, 0x1 ;  /* 0x00000001ff0c7424 */ /* 0x000fe400078e00ff */
[----:B------:R-:W-:-:S07]  /*9f90*/  IMAD.MOV.U32 R13, RZ, RZ, RZ ;  /* 0x000000ffff0d7224 */ /* 0x000fce00078e00ff */
[----:B------:R-:W-:-:S07]  /*9fa0*/  LEPC R20, `(.L_x_20) ;  /* 0x000000001014794e */ /* 0x000fce0000000000 */
[----:B-1----:R-:W-:Y:S05]  /*9fb0*/  CALL.ABS.NOINC R2 ;  /* 0x0000000002007343 */ /* 0x002fea0003c00000 */
.L_x_20:
[----:B------:R-:W-:-:S06]  /*9fc0*/  UIADD3 UR4, UR60, 0xa000, URZ ;  /* 0x0000a0003c047890 */ /* 0x000fcc000fffe03f */
[----:B------:R-:W-:-:S05]  /*9fd0*/  IMAD.U32 R17, RZ, RZ, UR4 ;  /* 0x00000004ff117e24 */ /* 0x000fca000f8e00ff */
[----:B------:R-:W-:-:S13]  /*9fe0*/  LOP3.LUT P0, RZ, R17, 0x3ff, RZ, 0xc0, !PT ;  /* 0x000003ff11ff7812 */ /* 0x000fda000780c0ff */
[----:B------:R-:W-:Y:S05]  /*9ff0*/  @!P0 BRA `(.L_x_21) ;  /* 0x0000000000408947 */ /* 0x000fea0003800000 */
        /* <DEDUP_REMOVED lines=16> */
.L_x_21:
        /* <DEDUP_REMOVED lines=18> */
.L_x_22:
        /* <DEDUP_REMOVED lines=18> */
.L_x_23:
[----:B------:R-:W2:Y:S01]  /*a340*/  LDL.LU R2, [R1+0x4] ;  /* 0x0000040001027983 */ /* 0x000ea20000300800 */
[----:B------:R-:W-:Y:S05]  /*a350*/  WARPSYNC.ALL ;  /* 0x0000000000007948 */ /* 0x000fea0003800000 */
[----:B------:R-:W1:Y:S01]  /*a360*/  S2R R0, SR_TID.X ;  /* 0x0000000000007919 */ /* 0x000e620000002100 */
[----:B------:R-:W-:Y:S02]  /*a370*/  F2FP.BF16.F32.PACK_AB R56, R57, R56 ;  /* 0x000000383938723e */ /* 0x000fe400000010ff */
[----:B------:R-:W-:Y:S02]  /*a380*/  F2FP.BF16.F32.PACK_AB R57, R59, R58 ;  /* 0x0000003a3b39723e */ /* 0x000fe400000010ff */
[----:B------:R-:W-:-:S02]  /*a390*/  F2FP.BF16.F32.PACK_AB R64, R65, R64 ;  /* 0x000000404140723e */ /* 0x000fc400000010ff */
[----:B------:R-:W-:Y:S02]  /*a3a0*/  F2FP.BF16.F32.PACK_AB R58, R61, R60 ;  /* 0x0000003c3d3a723e */ /* 0x000fe400000010ff */
[----:B------:R-:W-:Y:S02]  /*a3b0*/  F2FP.BF16.F32.PACK_AB R59, R63, R62 ;  /* 0x0000003e3f3b723e */ /* 0x000fe400000010ff */
[----:B------:R-:W-:Y:S02]  /*a3c0*/  F2FP.BF16.F32.PACK_AB R65, R67, R66 ;  /* 0x000000424341723e */ /* 0x000fe400000010ff */
        /* <DEDUP_REMOVED lines=9> */
[----:B------:R-:W-:Y:S01]  /*a460*/  F2FP.BF16.F32.PACK_AB R82, R85, R84 ;  /* 0x000000545552723e */ /* 0x000fe200000010ff */
[----:B-1----:R-:W-:Y:S01]  /*a470*/  VIADD R6, R0, 0xffffff80 ;  /* 0xffffff8000067836 */ /* 0x002fe20000000000 */
[----:B------:R-:W-:Y:S02]  /*a480*/  F2FP.BF16.F32.PACK_AB R83, R87, R86 ;  /* 0x000000565753723e */ /* 0x000fe400000010ff */
[----:B------:R-:W-:Y:S01]  /*a490*/  F2FP.BF16.F32.PACK_AB R89, R91, R90 ;  /* 0x0000005a5b59723e */ /* 0x000fe200000010ff */
[----:B------:R-:W-:Y:S01]  /*a4a0*/  IMAD.SHL.U32 R0, R6, 0x40, RZ ;  /* 0x0000004006007824 */ /* 0x000fe200078e00ff */
[----:B------:R-:W-:Y:S02]  /*a4b0*/  SHF.R.S32.HI R7, RZ, 0x1f, R6 ;  /* 0x0000001fff077819 */ /* 0x000fe40000011406 */
[----:B------:R-:W-:Y:S02]  /*a4c0*/  F2FP.BF16.F32.PACK_AB R96, R97, R96 ;  /* 0x000000606160723e */ /* 0x000fe400000010ff */
[----:B------:R-:W-:-:S02]  /*a4d0*/  LEA.HI R5, R7, R6, RZ, 0x4 ;  /* 0x0000000607057211 */ /* 0x000fc400078f20ff */
[----:B------:R-:W-:Y:S02]  /*a4e0*/  LEA.HI R8, R7, R6, RZ, 0x7 ;  /* 0x0000000607087211 */ /* 0x000fe400078f38ff */
[----:B------:R-:W-:Y:S02]  /*a4f0*/  SHF.R.S32.HI R4, RZ, 0x4, R5 ;  /* 0x00000004ff047819 */ /* 0x000fe40000011405 */
[----:B------:R-:W-:Y:S02]  /*a500*/  SHF.R.S32.HI R8, RZ, 0x7, R8 ;  /* 0x00000007ff087819 */ /* 0x000fe40000011408 */
[----:B------:R-:W-:Y:S02]  /*a510*/  LEA.HI R5, R5, R4, RZ, 0x1 ;  /* 0x0000000405057211 */ /* 0x000fe400078f08ff */
[----:B------:R-:W-:Y:S02]  /*a520*/  F2FP.BF16.F32.PACK_AB R90, R93, R92 ;  /* 0x0000005c5d5a723e */ /* 0x000fe400000010ff */
[----:B------:R-:W-:-:S02]  /*a530*/  LOP3.LUT R5, R5, 0x7ffffe, RZ, 0xc0, !PT ;  /* 0x007ffffe05057812 */ /* 0x000fc400078ec0ff */
[----:B------:R-:W-:Y:S02]  /*a540*/  F2FP.BF16.F32.PACK_AB R91, R95, R94 ;  /* 0x0000005e5f5b723e */ /* 0x000fe400000010ff */
[----:B------:R-:W-:Y:S01]  /*a550*/  F2FP.BF16.F32.PACK_AB R97, R99, R98 ;  /* 0x000000626361723e */ /* 0x000fe200000010ff */
[----:B------:R-:W-:Y:S01]  /*a560*/  IMAD.IADD R5, R4, 0x1, -R5 ;  /* 0x0000000104057824 */ /* 0x000fe200078e0a05 */
[----:B------:R-:W-:Y:S02]  /*a570*/  F2FP.BF16.F32.PACK_AB R104, R105, R104 ;  /* 0x000000686968723e */ /* 0x000fe400000010ff */
[----:B------:R-:W-:Y:S01]  /*a580*/  F2FP.BF16.F32.PACK_AB R98, R101, R100 ;  /* 0x000000646562723e */ /* 0x000fe200000010ff */
[----:B------:R-:W-:Y:S01]  /*a590*/  IMAD R5, R8, 0xa, R5 ;  /* 0x0000000a08057824 */ /* 0x000fe200078e0205 */
        /* <DEDUP_REMOVED lines=52> */
[----:B------:R-:W-:Y:S01]  /*a8e0*/  F2FP.BF16.F32.PACK_AB R211, R215, R214 ;  /* 0x000000d6d7d3723e */ /* 0x000fe200000010ff */
[----:B--2---:R-:W-:Y:S01]  /*a8f0*/  IMAD.SHL.U32 R3, R2, 0x10, RZ ;  /* 0x0000001002037824 */ /* 0x004fe200078e00ff */
[----:B------:R-:W-:Y:S02]  /*a900*/  LOP3.LUT R2, R0, 0x1c0, RZ, 0xc0, !PT ;  /* 0x000001c000027812 */ /* 0x000fe400078ec0ff */
[----:B------:R-:W-:Y:S02]  /*a910*/  LEA.HI R0, R7, R6, RZ, 0x3 ;  /* 0x0000000607007211 */ /* 0x000fe400078f18ff */
[----:B------:R-:W-:-:S04]  /*a920*/  LOP3.LUT R3, R2, 0x30, R3, 0xf8, !PT ;  /* 0x0000003002037812 */ /* 0x000fc800078ef803 */
[----:B------:R-:W-:Y:S02]  /*a930*/  LOP3.LUT R0, R3, 0x8, R0, 0xf8, !PT ;  /* 0x0000000803007812 */ /* 0x000fe400078ef800 */
[----:B------:R-:W-:Y:S02]  /*a940*/  SHF.R.U32.HI R3, RZ, 0x3, R2 ;  /* 0x00000003ff037819 */ /* 0x000fe40000011602 */
[----:B------:R-:W-:Y:S02]  /*a950*/  LEA.HI R2, R7, R6, RZ, 0x5 ;  /* 0x0000000607027211 */ /* 0x000fe400078f28ff */
[----:B------:R-:W-:Y:S02]  /*a960*/  LOP3.LUT R0, R0, R3, RZ, 0x3c, !PT ;  /* 0x0000000300007212 */ /* 0x000fe400078e3cff */
[----:B------:R-:W-:Y:S02]  /*a970*/  SHF.R.S32.HI R2, RZ, 0x5, R2 ;  /* 0x00000005ff027819 */ /* 0x000fe40000011402 */
[----:B------:R-:W-:Y:S01]  /*a980*/  F2FP.BF16.F32.PACK_AB R6, R141, R140 ;  /* 0x0000008c8d06723e */ /* 0x000fe200000010ff */
[----:B------:R-:W-:Y:S01]  /*a990*/  IMAD.U32 R0, R5, 0x200, R0 ;  /* 0x0000020005007824 */ /* 0x000fe200078e0000 */
[----:B------:R-:W-:-:S02]  /*a9a0*/  F2FP.BF16.F32.PACK_AB R5, R139, R138 ;  /* 0x0000008a8b05723e */ /* 0x000fc400000010ff */
[----:B------:R-:W-:Y:S01]  /*a9b0*/  F2FP.BF16.F32.PACK_AB R7, R143, R142 ;  /* 0x0000008e8f07723e */ /* 0x000fe200000010ff */
[----:B------:R-:W1:Y:S01]  /*a9c0*/  SHFL.IDX PT, R2, R2, RZ, 0x1f ;  /* 0x00001fff02027589 */ /* 0x000e6200000e0000 */
[----:B------:R-:W-:Y:S01]  /*a9d0*/  LEA R0, R0, UR60, 0x1 ;  /* 0x0000003c00007c11 */ /* 0x000fe2000f8e08ff */
[----:B------:R-:W-:Y:S01]  /*a9e0*/  BAR.SYNC.DEFER_BLOCKING 0x1, 0x100 ;  /* 0x0044000000007b1d */ /* 0x000fe20000010000 */
[----:B-1----:R-:W-:-:S05]  /*a9f0*/  ISETP.NE.AND P0, PT, R2, 0x7, PT ;  /* 0x000000070200780c */ /* 0x002fca0003f05270 */
[----:B------:R1:W-:Y:S04]  /*aa00*/  STSM.16.MT88.4 [R0+0xa000], R56 ;  /* 0x00a0003800007844 */ /* 0x0003e80000004200 */
        /* <DEDUP_REMOVED lines=9> */
[----:B------:R1:W-:Y:S04]  /*aaa0*/  STSM.16.MT88.4 [R0], R4 ;  /* 0x0000000400007844 */ /* 0x0003e80000004200 */
        /* <DEDUP_REMOVED lines=8> */
[----:B------:R1:W-:Y:S01]  /*ab30*/  STSM.16.MT88.4 [R0+0x7000], R208 ;  /* 0x007000d000007844 */ /* 0x0003e20000004200 */
[----:B------:R-:W-:Y:S01]  /*ab40*/  @!PT LDS RZ, [RZ] ;  /* 0x00000000fffff984 */ /* 0x000fe20000000800 */
[----:B------:R-:W-:Y:S01]  /*ab50*/  @!PT LDS RZ, [RZ] ;  /* 0x00000000fffff984 */ /* 0x000fe20000000800 */
[----:B------:R-:W-:Y:S01]  /*ab60*/  @!PT LDS RZ, [RZ] ;  /* 0x00000000fffff984 */ /* 0x000fe20000000800 */
[----:B------:R-:W-:Y:S01]  /*ab70*/  @!PT LDS RZ, [RZ] ;  /* 0x00000000fffff984 */ /* 0x000fe20000000800 */
[----:B------:R2:W-:Y:S06]  /*ab80*/  MEMBAR.ALL.CTA ;  /* 0x0000000000007992 */ /* 0x0005ec0000008000 */
[----:B--2---:R-:W2:Y:S02]  /*ab90*/  FENCE.VIEW.ASYNC.S ;  /* 0x00000000000073c6 */ /* 0x004ea40000000000 */
[----:B--2---:R-:W-:Y:S06]  /*aba0*/  BAR.ARV 0x1, 0x120 ;  /* 0x0044800000007b1d */ /* 0x004fec0000002000 */
[----:B------:R-:W-:Y:S05]  /*abb0*/  @P0 BRA `(.L_x_24) ;  /* 0x0000000000c80947 */ /* 0x000fea0003800000 */
[----:B------:R-:W-:Y:S01]  /*abc0*/  BAR.SYNC.DEFER_BLOCKING 0x1, 0x120 ;  /* 0x0044800000007b1d */ /* 0x000fe20000010000 */
[----:B------:R-:W-:-:S05]  /*abd0*/  ELECT P0, URZ, PT ;  /* 0x00000000003f782f */ /* 0x000fca0003800000 */
[----:B------:R-:W-:Y:S08]  /*abe0*/  BSSY B0, `(.L_x_24) ;  /* 0x000002f000007945 */ /* 0x000ff00003800000 */
[----:B------:R-:W-:Y:S05]  /*abf0*/  @!P0 BRA `(.L_x_25) ;  /* 0x0000000000b48947 */ /* 0x000fea0003800000 */
[----:B------:R-:W2:Y:S01]  /*ac00*/  S2UR UR10, SR_CTAID.X ;  /* 0x00000000000a79c3 */ /* 0x000ea20000002500 */
[----:B------:R-:W-:Y:S01]  /*ac10*/  ULDC.64 UR6, c[0x0][0x198] ;  /* 0x0000660000067ab9 */ /* 0x000fe20000000a00 */
[----:B------:R-:W-:Y:S02]  /*ac20*/  UIADD3 UR8, UR60, 0xa000, URZ ;  /* 0x0000a0003c087890 */ /* 0x000fe4000fffe03f */
[----:B------:R-:W-:Y:S02]  /*ac30*/  UIADD3 UR4, UP0, UR6, 0x770, URZ ;  /* 0x0000077006047890 */ /* 0x000fe4000ff1e03f */
[----:B------:R-:W-:Y:S02]  /*ac40*/  UIADD3 UR16, UR60, 0xc800, URZ ;  /* 0x0000c8003c107890 */ /* 0x000fe4000fffe03f */
[----:B------:R-:W3:Y:S01]  /*ac50*/  S2UR UR11, SR_CTAID.Y ;  /* 0x00000000000b79c3 */ /* 0x000ee20000002600 */
[----:B------:R-:W-:Y:S02]  /*ac60*/  UIADD3.X UR5, URZ, UR7, URZ, UP0, !UPT ;  /* 0x000000073f057290 */ /* 0x000fe400087fe43f */
[----:B------:R-:W-:-:S02]  /*ac70*/  UIADD3 UR6, UP0, UR6, 0x670, URZ ;  /* 0x0000067006067890 */ /* 0x000fc4000ff1e03f */
[----:B------:R-:W-:Y:S02]  /*ac80*/  UIADD3 UR40, UR60, 0xf000, URZ ;  /* 0x0000f0003c287890 */ /* 0x000fe4000fffe03f */
[----:B------:R-:W-:Y:S01]  /*ac90*/  UIADD3 UR32, UR60, 0x11800, URZ ;  /* 0x000118003c207890 */ /* 0x000fe2000fffe03f */
[----:B------:R-:W4:Y:S01]  /*aca0*/  S2UR UR12, SR_CTAID.Z ;  /* 0x00000000000c79c3 */ /* 0x000f220000002700 */
[----:B------:R-:W-:Y:S01]  /*acb0*/  UIADD3.X UR7, URZ, UR7, URZ, UP0, !UPT ;  /* 0x000000073f077290 */ /* 0x000fe200087fe43f */
[----:B------:R-:W-:Y:S01]  /*acc0*/  UMOV UR9, URZ ;  /* 0x0000003f00097c82 */ /* 0x000fe20008000000 */
[----:B------:R-:W-:Y:S01]  /*acd0*/  UMOV UR17, 0x40 ;  /* 0x0000004000117882 */ /* 0x000fe20000000000 */
[----:B------:R-:W-:Y:S01]  /*ace0*/  UMOV UR41, 0x80 ;  /* 0x0000008000297882 */ /* 0x000fe20000000000 */
[----:B------:R-:W-:Y:S01]  /*acf0*/  UMOV UR33, 0xc0 ;  /* 0x000000c000217882 */ /* 0x000fe20000000000 */
[----:B------:R-:W-:Y:S02]  /*ad00*/  UIADD3 UR24, UR60, 0x2800, URZ ;  /* 0x000028003c187890 */ /* 0x000fe4000fffe03f */
[----:B--2---:R-:W-:Y:S01]  /*ad10*/  UIMAD UR10, UR10, 0x50, URZ ;  /* 0x000000500a0a78a4 */ /* 0x004fe2000f8e023f */
[----:B------:R-:W-:Y:S01]  /*ad20*/  UMOV UR25, 0x40 ;  /* 0x0000004000197882 */ /* 0x000fe20000000000 */
[----:B---3--:R-:W-:-:S05]  /*ad30*/  UMOV UR19, UR11 ;  /* 0x0000000b00137c82 */ /* 0x008fca0008000000 */
[----:B------:R-:W-:Y:S01]  /*ad40*/  UMOV UR18, UR10 ;  /* 0x0000000a00127c82 */ /* 0x000fe20008000000 */
[----:B------:R-:W-:Y:S01]  /*ad50*/  UMOV UR43, UR11 ;  /* 0x0000000b002b7c82 */ /* 0x000fe20008000000 */
[----:B------:R-:W-:Y:S01]  /*ad60*/  UMOV UR42, UR10 ;  /* 0x0000000a002a7c82 */ /* 0x000fe20008000000 */
[----:B------:R-:W-:Y:S01]  /*ad70*/  UMOV UR35, UR11 ;  /* 0x0000000b00237c82 */ /* 0x000fe20008000000 */
[----:B------:R-:W-:Y:S01]  /*ad80*/  UMOV UR34, UR10 ;  /* 0x0000000a00227c82 */ /* 0x000fe20008000000 */
[----:B------:R-:W-:Y:S01]  /*ad90*/  UMOV UR27, UR11 ;  /* 0x0000000b001b7c82 */ /* 0x000fe20008000000 */
[----:B------:R-:W-:Y:S01]  /*ada0*/  UMOV UR26, UR10 ;  /* 0x0000000a001a7c82 */ /* 0x000fe20008000000 */
[----:B----4-:R-:W-:Y:S01]  /*adb0*/  UMOV UR20, UR12 ;  /* 0x0000000c00147c82 */ /* 0x010fe20008000000 */
[----:B------:R-:W-:Y:S01]  /*adc0*/  UMOV UR44, UR12 ;  /* 0x0000000c002c7c82 */ /* 0x000fe20008000000 */
[----:B------:R2:W-:Y:S01]  /*add0*/  UTMASTG.4D [UR8], [UR4] ;  /* 0x00000008040073b5 */ /* 0x0005e20008018000 */
[----:B------:R-:W-:Y:S01]  /*ade0*/  UMOV UR36, UR12 ;  /* 0x0000000c00247c82 */ /* 0x000fe20008000000 */
[----:B------:R-:W-:Y:S01]  /*adf0*/  UMOV UR28, UR12 ;  /* 0x0000000c001c7c82 */ /* 0x000fe20008000000 */
[----:B------:R3:W-:Y:S01]  /*ae00*/  UTMASTG.4D [UR16], [UR4] ;  /* 0x00000010040073b5 */ /* 0x0007e20008018000 */
[----:B------:R-:W-:Y:S01]  /*ae10*/  UTMASTG.4D [UR40], [UR4] ;  /* 0x00000028040073b5 */ /* 0x000fe20008018000 */
[----:B--2---:R-:W-:Y:S01]  /*ae20*/  UMOV UR8, UR60 ;  /* 0x0000003c00087c82 */ /* 0x004fe20008000000 */
[----:B------:R-:W-:Y:S01]  /*ae30*/  UTMASTG.4D [UR32], [UR4] ;  /* 0x00000020040073b5 */ /* 0x000fe20008018000 */
[----:B---3--:R-:W-:Y:S01]  /*ae40*/  UIADD3 UR16, UR60, 0x5000, URZ ;  /* 0x000050003c107890 */ /* 0x008fe2000fffe03f */
[----:B------:R-:W-:Y:S01]  /*ae50*/  UMOV UR17, 0x80 ;  /* 0x0000008000117882 */ /* 0x000fe20000000000 */
[----:B------:R2:W-:Y:S01]  /*ae60*/  UTMASTG.4D [UR8], [UR6] ;  /* 0x00000008060073b5 */ /* 0x0005e20008018000 */
[----:B------:R3:W-:Y:S06]  /*ae70*/  UTMASTG.4D [UR24], [UR6] ;  /* 0x00000018060073b5 */ /* 0x0007ec0008018000 */
[----:B------:R3:W-:Y:S01]  /*ae80*/  UTMASTG.4D [UR16], [UR6] ;  /* 0x00000010060073b5 */ /* 0x0007e20008018000 */
[----:B--2---:R-:W-:Y:S01]  /*ae90*/  UIADD3 UR8, UR60, 0x7800, URZ ;  /* 0x000078003c087890 */ /* 0x004fe2000fffe03f */
[----:B------:R-:W-:-:S08]  /*aea0*/  UMOV UR9, 0xc0 ;  /* 0x000000c000097882 */ /* 0x000fd00000000000 */
[----:B------:R3:W-:Y:S02]  /*aeb0*/  UTMASTG.4D [UR8], [UR6] ;  /* 0x00000008060073b5 */ /* 0x0007e40008018000 */
[----:B---3--:R0:W-:Y:S02]  /*aec0*/  UTMACMDFLUSH ;  /* 0x00000000000079b7 */ /* 0x0081e40000000000 */
.L_x_25:
[----:B------:R-:W-:Y:S05]  /*aed0*/  BSYNC B0 ;  /* 0x0000000000007941 */ /* 0x000fea0003800000 */
.L_x_24:
[----:B------:R-:W-:-:S04]  /*aee0*/  DEPBAR.LE SB0, 0x0 ;  /* 0x000080000000791a */ /* 0x000fc80000000000 */
[----:B------:R-:W-:Y:S05]  /*aef0*/  EXIT ;  /* 0x000000000000794d */ /* 0x000fea0003800000 */
.L_x_4:
[----:B------:R-:W-:-:S08]  /*af00*/  NOP ;  /* 0x0000000000007918 */ /* 0x000fd00000000000 */
[----:B------:R-:W1:-:S00]  /*af10*/  USETMAXREG.DEALLOC.CTAPOOL 0x18 ;  /* 0x00000018000079c8 */ /* 0x000e4000080e0500 */
[----:B-1----:R-:W-:-:S06]  /*af20*/  LOP3.LUT R2, R2, 0x3, RZ, 0xc0, !PT ;  /* 0x0000000302027812 */ /* 0x002fcc00078ec0ff */
[----:B------:R-:W1:Y:S02]  /*af30*/  SHFL.IDX PT, R2, R2, RZ, 0x1f ;  /* 0x00001fff02027589 */ /* 0x000e6400000e0000 */
[----:B-1----:R-:W-:-:S13]  /*af40*/  ISETP.NE.AND P0, PT, R2, RZ, PT ;  /* 0x000000ff0200720c */ /* 0x002fda0003f05270 */
[----:B------:R-:W-:Y:S05]  /*af50*/  @P0 EXIT ;  /* 0x000000000000094d */ /* 0x000fea0003800000 */
[----:B------:R-:W1:Y:S01]  /*af60*/  S2UR UR21, SR_CTAID.Z ;  /* 0x00000000001579c3 */ /* 0x000e620000002700 */
[----:B------:R-:W-:Y:S02]  /*af70*/  IMAD.MOV.U32 R18, RZ, RZ, RZ ;  /* 0x000000ffff127224 */ /* 0x000fe400078e00ff */
[----:B------:R-:W-:Y:S02]  /*af80*/  IMAD.MOV.U32 R6, RZ, RZ, 0x1 ;  /* 0x00000001ff067424 */ /* 0x000fe400078e00ff */
[----:B------:R-:W-:Y:S01]  /*af90*/  IMAD.MOV.U32 R10, RZ, RZ, 0x1 ;  /* 0x00000001ff0a7424 */ /* 0x000fe200078e00ff */
[----:B-1----:R-:W-:-:S13]  /*afa0*/  ISETP.LE.AND P0, PT, RZ, UR21, PT ;  /* 0x00000015ff007c0c */ /* 0x002fda000bf03270 */
[----:B------:R-:W-:Y:S05]  /*afb0*/  @!P0 BRA `(.L_x_26) ;  /* 0x0000001400648947 */ /* 0x000fea0003800000 */
[----:B------:R-:W1:Y:S01]  /*afc0*/  S2R R9, SR_CTAID.Y ;  /* 0x0000000000097919 */ /* 0x000e620000002600 */
[----:B------:R-:W2:Y:S01]  /*afd0*/  LDC.64 R2, c[0x0][0x730] ;  /* 0x0001cc00ff027b82 */ /* 0x000ea20000000a00 */
[----:B------:R-:W-:Y:S01]  /*afe0*/  ULDC UR4, c[0x0][0x2e8] ;  /* 0x0000ba0000047ab9 */ /* 0x000fe20000000800 */
[----:B------:R-:W-:Y:S01]  /*aff0*/  ELECT P0, URZ, PT ;  /* 0x00000000003f782f */ /* 0x000fe20003800000 */
[----:B------:R-:W3:Y:S01]  /*b000*/  S2R R7, SR_CTAID.Z ;  /* 0x0000000000077919 */ /* 0x000ee20000002700 */
[----:B------:R-:W-:Y:S01]  /*b010*/  UISETP.NE.AND UP0, UPT, UR4, 0x1, UPT ;  /* 0x000000010400788c */ /* 0x000fe2000bf05270 */
[----:B------:R-:W-:Y:S01]  /*b020*/  BSSY B0, `(.L_x_26) ;  /* 0x0000152000007945 */ /* 0x000fe20003800000 */
[----:B------:R-:W-:Y:S02]  /*b030*/  IMAD.MOV.U32 R18, RZ, RZ, RZ ;  /* 0x000000ffff127224 */ /* 0x000fe400078e00ff */
[----:B------:R-:W4:Y:S07]  /*b040*/  S2UR UR20, SR_CTAID.Y ;  /* 0x00000000001479c3 */ /* 0x000f2e0000002600 */
[----:B------:R-:W-:Y:S01]  /*b050*/  @UP0 ULDC UR4, c[0x0][0x2ec] ;  /* 0x0000bb0000040ab9 */ /* 0x000fe20000000800 */
[----:B------:R-:W5:Y:S01]  /*b060*/  LDC.64 R4, c[0x0][0x718] ;  /* 0x0001c600ff047b82 */ /* 0x000f620000000a00 */
[----:B------:R-:W-:Y:S01]  /*b070*/  @UP0 ULDC UR6, c[0x0][0x2f0] ;  /* 0x0000bc0000060ab9 */ /* 0x000fe20000000800 */
[----:B-1----:R-:W-:Y:S01]  /*b080*/  SHF.R.S32.HI R9, RZ, 0x1f, R9 ;  /* 0x0000001fff097819 */ /* 0x002fe20000011409 */
[----:B----4-:R-:W-:-:S02]  /*b090*/  UIMAD.WIDE.U32 UR4, UR20, UR4, URZ ;  /* 0x00000004140472a5 */ /* 0x010fc4000f8e003f */
[----:B------:R-:W-:Y:S01]  /*b0a0*/  UMOV UR12, UR20 ;  /* 0x00000014000c7c82 */ /* 0x000fe20008000000 */
[----:B---3--:R-:W-:Y:S01]  /*b0b0*/  SHF.R.S32.HI R7, RZ, 0x1f, R7 ;  /* 0x0000001fff077819 */ /* 0x008fe20000011407 */
[C---:B--2---:R-:W-:Y:S01]  /*b0c0*/  IMAD R10, R9.reuse, R2, RZ ;  /* 0x00000002090a7224 */ /* 0x044fe200078e02ff */
[----:B------:R-:W-:Y:S01]  /*b0d0*/  @UP0 USHF.R.U32.HI UR12, URZ, UR6, UR5 ;  /* 0x000000063f0c0299 */ /* 0x000fe20008011605 */
[----:B-----5:R-:W-:Y:S02]  /*b0e0*/  IMAD R8, R9, R4, RZ ;  /* 0x0000000409087224 */ /* 0x020fe400078e02ff */
[----:B------:R-:W-:Y:S02]  /*b0f0*/  IMAD R15, R3, UR20, R10 ;  /* 0x00000014030f7c24 */ /* 0x000fe4000f8e020a */
[----:B------:R-:W1:Y:S01]  /*b100*/  LDC.64 R10, c[0x0][0x720] ;  /* 0x0001c800ff0a7b82 */ /* 0x000e620000000a00 */
[----:B------:R-:W-:Y:S02]  /*b110*/  IMAD R13, R5, UR20, R8 ;  /* 0x00000014050d7c24 */ /* 0x000fe4000f8e0208 */
[----:B------:R-:W-:-:S04]  /*b120*/  IMAD.WIDE.U32 R4, R4, UR20, RZ ;  /* 0x0000001404047c25 */ /* 0x000fc8000f8e00ff */
[----:B------:R-:W-:Y:S01]  /*b130*/  IMAD.WIDE.U32 R2, R2, UR20, RZ ;  /* 0x0000001402027c25 */ /* 0x000fe2000f8e00ff */
[----:B------:R-:W2:Y:S03]  /*b140*/  LDC.64 R8, c[0x0][0x738] ;  /* 0x0001ce00ff087b82 */ /* 0x000ea60000000a00 */
[----:B------:R-:W-:Y:S02]  /*b150*/  IMAD.IADD R5, R5, 0x1, R13 ;  /* 0x0000000105057824 */ /* 0x000fe400078e020d */
[----:B------:R-:W-:Y:S02]  /*b160*/  IMAD.IADD R3, R3, 0x1, R15 ;  /* 0x0000000103037824 */ /* 0x000fe400078e020f */
[----:B-1----:R-:W-:Y:S02]  /*b170*/  IMAD R12, R7, R10, RZ ;  /* 0x0000000a070c7224 */ /* 0x002fe400078e02ff */
[----:B------:R-:W-:-:S04]  /*b180*/  IMAD.WIDE.U32 R4, R10, UR21, R4 ;  /* 0x000000150a047c25 */ /* 0x000fc8000f8e0004 */
[----:B------:R-:W-:Y:S02]  /*b190*/  IMAD R11, R11, UR21, R12 ;  /* 0x000000150b0b7c24 */ /* 0x000fe4000f8e020c */
[----:B--2---:R-:W-:Y:S02]  /*b1a0*/  IMAD R12, R7, R8, RZ ;  /* 0x00000008070c7224 */ /* 0x004fe400078e02ff */
[----:B------:R-:W-:-:S04]  /*b1b0*/  IMAD.WIDE.U32 R2, R8, UR21, R2 ;  /* 0x0000001508027c25 */ /* 0x000fc8000f8e0002 */
[----:B------:R-:W-:Y:S02]  /*b1c0*/  IMAD R9, R9, UR21, R12 ;  /* 0x0000001509097c24 */ /* 0x000fe4000f8e020c */
[----:B------:R-:W-:Y:S01]  /*b1d0*/  IMAD.MOV.U32 R10, RZ, RZ, 0x1 ;  /* 0x00000001ff0a7424 */ /* 0x000fe200078e00ff */
[----:B------:R-:W-:Y:S06]  /*b1e0*/  @!P0 BRA `(.L_x_27) ;  /* 0x0000001000d48947 */ /* 0x000fec0003800000 */
[----:B------:R-:W1:Y:S01]  /*b1f0*/  S2R R7, SR_CgaCtaId ;  /* 0x0000000000077919 */ /* 0x000e620000008800 */
[----:B------:R-:W-:Y:S02]  /*b200*/  MOV R8, 0x400 ;  /* 0x0000040000087802 */ /* 0x000fe40000000f00 */
[----:B------:R-:W-:Y:S02]  /*b210*/  ISETP.NE.AND P0, PT, R21, RZ, PT ;  /* 0x000000ff1500720c */ /* 0x000fe40003f05270 */
[----:B-1----:R-:W-:Y:S01]  /*b220*/  LEA R8, R7, R8, 0x18 ;  /* 0x0000000807087211 */ /* 0x002fe200078ec0ff */
[----:B------:R-:W-:-:S05]  /*b230*/  IMAD.MOV.U32 R7, RZ, RZ, 0x1 ;  /* 0x00000001ff077424 */ /* 0x000fca00078e00ff */
[----:B------:R-:W-:-:S04]  /*b240*/  SHF.L.U32 R7, R7, 0x1f, RZ ;  /* 0x0000001f07077819 */ /* 0x000fc800000006ff */
[----:B------:R-:W1:Y:S02]  /*b250*/  SYNCS.PHASECHK.TRANS64.TRYWAIT P1, [R8+URZ+0x31820], R7 ;  /* 0x03182007080075a7 */ /* 0x000e64000802017f */
[----:B-1----:R-:W-:Y:S05]  /*b260*/  @!P1 BRA `(.L_x_28) ;  /* 0x0000001400849947 */ /* 0x002fea0003800000 */
.L_x_46:
[----:B------:R-:W-:Y:S02]  /*b270*/  IMAD.IADD R13, R5, 0x1, R11 ;  /* 0x00000001050d7824 */ /* 0x000fe400078e020b */
[----:B-1----:R-:W-:Y:S02]  /*b280*/  IMAD.IADD R7, R3, 0x1, R9 ;  /* 0x0000000103077824 */ /* 0x002fe400078e0209 */
[----:B------:R-:W-:Y:S01]  /*b290*/  IMAD.MOV.U32 R6, RZ, RZ, 0x1 ;  /* 0x00000001ff067424 */ /* 0x000fe200078e00ff */
[----:B------:R-:W-:Y:S06]  /*b2a0*/  @P0 BRA `(.L_x_29) ;  /* 0x0000000000180947 */ /* 0x000fec0003800000 */
[----:B------:R-:W1:Y:S01]  /*b2b0*/  S2R R10, SR_TID.X ;  /* 0x00000000000a7919 */ /* 0x000e620000002100 */
[----:B------:R-:W-:-:S04]  /*b2c0*/  IMAD.MOV.U32 R9, RZ, RZ, 0x8100 ;  /* 0x00008100ff097424 */ /* 0x000fc800078e00ff */
[----:B------:R2:W-:Y:S01]  /*b2d0*/  SYNCS.ARRIVE.TRANS64 RZ, [R8+URZ+0x31810], R9 ;  /* 0x0318100908ff79a7 */ /* 0x0005e2000800003f */
[----:B-1----:R-:W-:-:S13]  /*b2e0*/  LOP3.LUT P1, RZ, R10, 0x1f, RZ, 0xc0, !PT ;  /* 0x0000001f0aff7812 */ /* 0x002fda000782c0ff */
[----:B--2---:R-:W-:Y:S05]  /*b2f0*/  @!P1 BRA `(.L_x_29) ;  /* 0x0000000000049947 */ /* 0x004fea0003800000 */
[----:B------:R-:W-:Y:S01]  /*b300*/  BPT.TRAP 0x1 ;  /* 0x000000040000795c */ /* 0x000fe20000300000 */
.L_x_29:
[----:B------:R-:W1:Y:S01]  /*b310*/  LDC.64 R10, c[0x0][0x700] ;  /* 0x0001c000ff0a7b82 */ /* 0x000e620000000a00 */
[----:B------:R-:W-:Y:S01]  /*b320*/  R2UR UR8, R8 ;  /* 0x00000000080872ca */ /* 0x000fe200000e0000 */
[----:B------:R-:W-:Y:S01]  /*b330*/  UMOV UR19, URZ ;  /* 0x0000003f00137c82 */ /* 0x000fe20008000000 */
[----:B------:R-:W-:Y:S01]  /*b340*/  UMOV UR30, 0x0 ;  /* 0x00000000001e7882 */ /* 0x000fe20000000000 */
[----:B------:R-:W-:Y:S01]  /*b350*/  UMOV UR31, 0x14f00000 ;  /* 0x14f00000001f7882 */ /* 0x000fe20000000000 */
[----:B------:R-:W-:Y:S01]  /*b360*/  UMOV UR18, URZ ;  /* 0x0000003f00127c82 */ /* 0x000fe20008000000 */
[----:B------:R-:W-:Y:S01]  /*b370*/  UMOV UR42, 0x40 ;  /* 0x00000040002a7882 */ /* 0x000fe20000000000 */
[----:B------:R-:W-:Y:S01]  /*b380*/  UMOV UR44, UR20 ;  /* 0x00000014002c7c82 */ /* 0x000fe20008000000 */
[----:B------:R-:W2:Y:S01]  /*b390*/  LDC.64 R14, c[0x0][0x198] ;  /* 0x00006600ff0e7b82 */ /* 0x000ea20000000a00 */
[----:B------:R-:W-:Y:S01]  /*b3a0*/  UMOV UR45, UR21 ;  /* 0x00000015002d7c82 */ /* 0x000fe20008000000 */
[----:B------:R-:W-:Y:S01]  /*b3b0*/  UMOV UR43, UR19 ;  /* 0x00000013002b7c82 */ /* 0x000fe20008000000 */
[----:B------:R-:W-:Y:S01]  /*b3c0*/  UMOV UR34, 0x80 ;  /* 0x0000008000227882 */ /* 0x000fe20000000000 */
[----:B------:R-:W-:Y:S01]  /*b3d0*/  UMOV UR36, UR20 ;  /* 0x0000001400247c82 */ /* 0x000fe20008000000 */
[----:B------:R-:W-:Y:S01]  /*b3e0*/  UMOV UR37, UR21 ;  /* 0x0000001500257c82 */ /* 0x000fe20008000000 */
[----:B------:R-:W-:Y:S01]  /*b3f0*/  UIADD3 UR16, UR8, 0x14100, URZ ;  /* 0x0001410008107890 */ /* 0x000fe2000fffe03f */
[----:B------:R-:W-:Y:S01]  /*b400*/  IMAD.MOV.U32 R18, RZ, RZ, 0x1 ;  /* 0x00000001ff127424 */ /* 0x000fe200078e00ff */
[----:B------:R-:W3:Y:S01]  /*b410*/  S2UR UR46, SR_CTAID.X ;  /* 0x00000000002e79c3 */ /* 0x000ee20000002500 */
[----:B------:R-:W-:-:S02]  /*b420*/  UIADD3 UR17, UR8, 0x31810, URZ ;  /* 0x0003181008117890 */ /* 0x000fc4000fffe03f */
[----:B------:R-:W-:Y:S02]  /*b430*/  UIADD3 UR40, UR8, 0x16100, URZ ;  /* 0x0001610008287890 */ /* 0x000fe4000fffe03f */
[----:B------:R-:W-:Y:S02]  /*b440*/  UIADD3 UR32, UR8, 0x18100, URZ ;  /* 0x0001810008207890 */ /* 0x000fe4000fffe03f */
[----:B------:R-:W-:Y:S01]  /*b450*/  UIADD3 UR24, UR8, 0x1a100, URZ ;  /* 0x0001a10008187890 */ /* 0x000fe2000fffe03f */
[C---:B-1----:R-:W-:Y:S01]  /*b460*/  LEA R12, P1, R4.reuse, R10, 0x2 ;  /* 0x0000000a040c7211 */ /* 0x042fe200078210ff */
[----:B------:R-:W-:Y:S01]  /*b470*/  UMOV UR41, UR17 ;  /* 0x0000001100297c82 */ /* 0x000fe20008000000 */
[----:B------:R-:W-:Y:S01]  /*b480*/  UMOV UR35, UR19 ;  /* 0x0000001300237c82 */ /* 0x000fe20008000000 */
[----:B------:R-:W-:Y:S01]  /*b490*/  UMOV UR33, UR17 ;  /* 0x0000001100217c82 */ /* 0x000fe20008000000 */
[----:B------:R-:W-:Y:S01]  /*b4a0*/  LEA.HI.X R13, R4, R11, R13, 0x2, P1 ;  /* 0x0000000b040d7211 */ /* 0x000fe200008f140d */
[----:B------:R-:W-:Y:S01]  /*b4b0*/  UMOV UR26, 0xc0 ;  /* 0x000000c0001a7882 */ /* 0x000fe20000000000 */
[----:B------:R-:W1:Y:S01]  /*b4c0*/  LDC R11, c[0x0][0x280] ;  /* 0x0000a000ff0b7b82 */ /* 0x000e620000000800 */
[----:B------:R-:W-:Y:S01]  /*b4d0*/  R2UR UR22, R12 ;  /* 0x000000000c1672ca */ /* 0x000fe200000e0000 */
[----:B--2---:R-:W-:Y:S01]  /*b4e0*/  IMAD.MOV.U32 R4, RZ, RZ, R14 ;  /* 0x000000ffff047224 */ /* 0x004fe200078e000e */
[----:B------:R-:W-:Y:S01]  /*b4f0*/  R2UR UR23, R13 ;  /* 0x000000000d1772ca */ /* 0x000fe200000e0000 */
[----:B------:R-:W-:Y:S01]  /*b500*/  UMOV UR28, UR20 ;  /* 0x00000014001c7c82 */ /* 0x000fe20008000000 */
[----:B------:R-:W-:Y:S01]  /*b510*/  UMOV UR29, UR21 ;  /* 0x00000015001d7c82 */ /* 0x000fe20008000000 */
[----:B------:R-:W-:Y:S01]  /*b520*/  UMOV UR27, UR19 ;  /* 0x00000013001b7c82 */ /* 0x000fe20008000000 */
[C---:B------:R-:W-:Y:S01]  /*b530*/  IADD3 R5, P1, R4.reuse, 0xf0, RZ ;  /* 0x000000f004057810 */ /* 0x040fe20007f3e0ff */
[----:B------:R-:W-:Y:S01]  /*b540*/  UMOV UR25, UR17 ;  /* 0x0000001100197c82 */ /* 0x000fe20008000000 */
[----:B------:R-:W-:Y:S01]  /*b550*/  UIADD3 UR38, UR8, 0x2c100, URZ ;  /* 0x0002c10008267890 */ /* 0x000fe2000fffe03f */
[----:B------:R-:W-:Y:S01]  /*b560*/  IMAD.MOV.U32 R10, RZ, RZ, 0x1 ;  /* 0x00000001ff0a7424 */ /* 0x000fe200078e00ff */
[----:B------:R-:W-:Y:S01]  /*b570*/  R2UR UR10, R5 ;  /* 0x00000000050a72ca */ /* 0x000fe200000e0000 */
[----:B------:R-:W-:Y:S01]  /*b580*/  UIADD3 UR9, UR8, 0x31800, URZ ;  /* 0x0003180008097890 */ /* 0x000fe2000fffe03f */
[C---:B------:R-:W-:Y:S01]  /*b590*/  IADD3 R5, P2, R4.reuse, 0x2f0, RZ ;  /* 0x000002f004057810 */ /* 0x040fe20007f5e0ff */
[----:B------:R-:W-:Y:S01]  /*b5a0*/  UMOV UR47, 0x10 ;  /* 0x00000010002f7882 */ /* 0x000fe20000000000 */
[----:B------:R-:W-:Y:S01]  /*b5b0*/  UMOV UR39, UR17 ;  /* 0x0000001100277c82 */ /* 0x000fe20008000000 */
[----:B------:R-:W-:Y:S01]  /*b5c0*/  UMOV UR14, 0x0 ;  /* 0x00000000000e7882 */ /* 0x000fe20000000000 */
[----:B------:R-:W-:Y:S01]  /*b5d0*/  R2UR UR6, R5 ;  /* 0x00000000050672ca */ /* 0x000fe200000e0000 */
[----:B------:R-:W-:Y:S01]  /*b5e0*/  UMOV UR15, 0x10000000 ;  /* 0x10000000000f7882 */ /* 0x000fe20000000000 */
[----:B------:R-:W-:Y:S01]  /*b5f0*/  IADD3 R5, P3, R4, 0x3f0, RZ ;  /* 0x000003f004057810 */ /* 0x000fe20007f7e0ff */
[----:B------:R-:W-:-:S03]  /*b600*/  UMOV UR13, UR21 ;  /* 0x00000015000d7c82 */ /* 0x000fc60008000000 */
[----:B------:R-:W-:Y:S01]  /*b610*/  R2UR UR4, R5 ;  /* 0x00000000050472ca */ /* 0x000fe200000e0000 */
[----:B------:R-:W-:-:S04]  /*b620*/  IMAD.MOV.U32 R5, RZ, RZ, R15 ;  /* 0x000000ffff057224 */ /* 0x000fc800078e000f */
[----:B------:R-:W-:Y:S01]  /*b630*/  IMAD.X R9, RZ, RZ, R5, P1 ;  /* 0x000000ffff097224 */ /* 0x000fe200008e0605 */
[----:B-1----:R-:W-:-:S04]  /*b640*/  ISETP.GE.AND P1, PT, R11, 0x41, PT ;  /* 0x000000410b00780c */ /* 0x002fc80003f26270 */
[----:B------:R-:W-:Y:S01]  /*b650*/  R2UR UR11, R9 ;  /* 0x00000000090b72ca */ /* 0x000fe200000e0000 */
[----:B------:R-:W-:-:S05]  /*b660*/  IMAD.X R9, RZ, RZ, R5, P2 ;  /* 0x000000ffff097224 */ /* 0x000fca00010e0605 */
[----:B------:R-:W-:Y:S01]  /*b670*/  R2UR UR7, R9 ;  /* 0x00000000090772ca */ /* 0x000fe200000e0000 */
[----:B------:R-:W-:-:S05]  /*b680*/  IMAD.X R9, RZ, RZ, R5, P3 ;  /* 0x000000ffff097224 */ /* 0x000fca00018e0605 */
[----:B------:R-:W-:Y:S01]  /*b690*/  R2UR UR5, R9 ;  /* 0x00000000090572ca */ /* 0x000fe200000e0000 */
[----:B------:R-:W-:Y:S01]  /*b6a0*/  UTMALDG.4D [UR16], [UR10], desc[UR30] ;  /* 0x00001e100a0075b4 */ /* 0x000fe20008019000 */
[----:B------:R-:W-:Y:S01]  /*b6b0*/  IMAD.MOV.U32 R9, RZ, RZ, 0x14000 ;  /* 0x00014000ff097424 */ /* 0x000fe200078e00ff */
[----:B------:R1:W-:Y:S01]  /*b6c0*/  UTMALDG.4D [UR40], [UR10], desc[UR30] ;  /* 0x00001e280a0075b4 */ /* 0x0003e20008019000 */
[----:B------:R2:W-:Y:S01]  /*b6d0*/  UTMALDG.4D [UR32], [UR10], desc[UR30] ;  /* 0x00001e200a0075b4 */ /* 0x0005e20008019000 */
[----:B------:R3:W-:Y:S01]  /*b6e0*/  UTMALDG.4D [UR24], [UR10], desc[UR30] ;  /* 0x00001e180a0075b4 */ /* 0x0007e20008019000 */
[----:B------:R-:W-:Y:S01]  /*b6f0*/  UBLKCP.S.G [UR38], [UR22], UR47 ;  /* 0x00000026160073ba */ /* 0x000fe2000800022f */
[----:B------:R4:W-:Y:S01]  /*b700*/  SYNCS.ARRIVE.TRANS64 RZ, [R8+URZ+0x31800], R9 ;  /* 0x0318000908ff79a7 */ /* 0x0009e2000800003f */
[----:B-1----:R-:W-:Y:S01]  /*b710*/  UIADD3 UR40, UR8, 0x2800, URZ ;  /* 0x0000280008287890 */ /* 0x002fe2000fffe03f */
[----:B------:R-:W-:Y:S01]  /*b720*/  UMOV UR44, UR12 ;  /* 0x0000000c002c7c82 */ /* 0x000fe20008000000 */
[----:B------:R-:W-:Y:S01]  /*b730*/  UMOV UR41, UR9 ;  /* 0x0000000900297c82 */ /* 0x000fe20008000000 */
[----:B--2---:R-:W-:Y:S01]  /*b740*/  UIADD3 UR32, UR8, 0x5000, URZ ;  /* 0x0000500008207890 */ /* 0x004fe2000fffe03f */
[----:B----4-:R-:W-:Y:S01]  /*b750*/  IMAD.MOV.U32 R9, RZ, RZ, RZ ;  /* 0x000000ffff097224 */ /* 0x010fe200078e00ff */
[----:B------:R-:W-:Y:S01]  /*b760*/  UMOV UR36, UR12 ;  /* 0x0000000c00247c82 */ /* 0x000fe20008000000 */
[----:B------:R-:W-:Y:S01]  /*b770*/  UMOV UR33, UR9 ;  /* 0x0000000900217c82 */ /* 0x000fe20008000000 */
[----:B---3--:R-:W-:-:S02]  /*b780*/  UIMAD UR11, UR46, 0x50, URZ ;  /* 0x000000502e0b78a4 */ /* 0x008fc4000f8e023f */
[----:B------:R-:W-:Y:S01]  /*b790*/  UIADD3 UR24, UR8, 0x7800, URZ ;  /* 0x0000780008187890 */ /* 0x000fe2000fffe03f */
[----:B------:R-:W-:Y:S01]  /*b7a0*/  UMOV UR10, UR18 ;  /* 0x00000012000a7c82 */ /* 0x000fe20008000000 */
[----:B------:R-:W-:Y:S01]  /*b7b0*/  UMOV UR28, UR12 ;  /* 0x0000000c001c7c82 */ /* 0x000fe20008000000 */
[----:B------:R-:W-:Y:S02]  /*b7c0*/  UMOV UR25, UR9 ;  /* 0x0000000900197c82 */ /* 0x000fe40008000000 */
[----:B------:R-:W-:Y:S01]  /*b7d0*/  UMOV UR43, UR11 ;  /* 0x0000000b002b7c82 */ /* 0x000fe20008000000 */
[----:B------:R-:W-:Y:S01]  /*b7e0*/  UMOV UR35, UR11 ;  /* 0x0000000b00237c82 */ /* 0x000fe20008000000 */
[----:B------:R1:W-:Y:S01]  /*b7f0*/  UTMALDG.4D [UR8], [UR6], desc[UR14] ;  /* 0x00000e08060075b4 */ /* 0x0003e20008019000 */
[----:B------:R-:W-:Y:S01]  /*b800*/  UMOV UR27, UR11 ;  /* 0x0000000b001b7c82 */ /* 0x000fe20008000000 */
[----:B------:R2:W-:Y:S01]  /*b810*/  UTMALDG.4D [UR40], [UR6], desc[UR14] ;  /* 0x00000e28060075b4 */ /* 0x0005e20008019000 */
[----:B------:R3:W-:Y:S01]  /*b820*/  UTMALDG.4D [UR32], [UR6], desc[UR14] ;  /* 0x00000e20060075b4 */ /* 0x0007e20008019000 */
[----:B------:R4:W-:Y:S01]  /*b830*/  UTMALDG.4D [UR24], [UR6], desc[UR14] ;  /* 0x00000e18060075b4 */ /* 0x0009e20008019000 */
[----:B-1----:R-:W-:Y:S01]  /*b840*/  UMOV UR10, 0xc0 ;  /* 0x000000c0000a7882 */ /* 0x002fe20000000000 */
[----:B--2---:R-:W-:Y:S01]  /*b850*/  UIADD3 UR40, UR8, 0xa000, URZ ;  /* 0x0000a00008287890 */ /* 0x004fe2000fffe03f */
[----:B------:R-:W-:Y:S01]  /*b860*/  UMOV UR42, UR18 ;  /* 0x00000012002a7c82 */ /* 0x000fe20008000000 */
[----:B---3--:R-:W-:-:S07]  /*b870*/  UIADD3 UR32, UR8, 0xc800, URZ ;  /* 0x0000c80008207890 */ /* 0x008fce000fffe03f */
[----:B------:R1:W-:Y:S01]  /*b880*/  UTMALDG.4D [UR40], [UR4], desc[UR14] ;  /* 0x00000e28040075b4 */ /* 0x0003e20008019000 */
[----:B------:R-:W-:Y:S01]  /*b890*/  UMOV UR34, 0x40 ;  /* 0x0000004000227882 */ /* 0x000fe20000000000 */
[----:B----4-:R-:W-:Y:S01]  /*b8a0*/  UIADD3 UR24, UR8, 0xf000, URZ ;  /* 0x0000f00008187890 */ /* 0x010fe2000fffe03f */
[----:B------:R1:W-:Y:S01]  /*b8b0*/  UTMALDG.4D [UR32], [UR4], desc[UR14] ;  /* 0x00000e20040075b4 */ /* 0x0003e20008019000 */
[----:B------:R-:W-:Y:S01]  /*b8c0*/  UIADD3 UR8, UR8, 0x11800, URZ ;  /* 0x0001180008087890 */ /* 0x000fe2000fffe03f */
[----:B------:R-:W-:-:S06]  /*b8d0*/  UMOV UR26, 0x80 ;  /* 0x00000080001a7882 */ /* 0x000fcc0000000000 */
[----:B------:R1:W-:Y:S02]  /*b8e0*/  UTMALDG.4D [UR24], [UR4], desc[UR14] ;  /* 0x00000e18040075b4 */ /* 0x0003e40008019000 */
[----:B------:R1:W-:Y:S02]  /*b8f0*/  UTMALDG.4D [UR8], [UR4], desc[UR14] ;  /* 0x00000e08040075b4 */ /* 0x0003e40008019000 */
[----:B-1----:R-:W-:Y:S05]  /*b900*/  @!P1 BRA `(.L_x_30) ;  /* 0x00000008001c9947 */ /* 0x002fea0003800000 */
[----:B------:R-:W1:Y:S01]  /*b910*/  S2R R16, SR_TID.X ;  /* 0x0000000000107919 */ /* 0x000e620000002100 */
[----:B------:R-:W2:Y:S01]  /*b920*/  LDC.64 R4, c[0x0][0x728] ;  /* 0x0001ca00ff047b82 */ /* 0x000ea20000000a00 */
[----:B------:R-:W-:Y:S02]  /*b930*/  VIADD R11, R11, 0x3f ;  /* 0x0000003f0b0b7836 */ /* 0x000fe40000000000 */
[----:B------:R-:W-:Y:S02]  /*b940*/  IMAD.MOV.U32 R10, RZ, RZ, 0x1 ;  /* 0x00000001ff0a7424 */ /* 0x000fe400078e00ff */
[----:B------:R-:W-:Y:S01]  /*b950*/  IMAD.MOV.U32 R9, RZ, RZ, RZ ;  /* 0x000000ffff097224 */ /* 0x000fe200078e00ff */
[----:B------:R-:W-:Y:S01]  /*b960*/  SHF.R.S32.HI R6, RZ, 0x1f, R11 ;  /* 0x0000001fff067819 */ /* 0x000fe2000001140b */
[----:B------:R-:W-:Y:S02]  /*b970*/  IMAD.MOV.U32 R17, RZ, RZ, RZ ;  /* 0x000000ffff117224 */ /* 0x000fe400078e00ff */
[----:B------:R-:W-:Y:S01]  /*b980*/  IMAD.MOV.U32 R18, RZ, RZ, RZ ;  /* 0x000000ffff127224 */ /* 0x000fe200078e00ff */
[----:B------:R-:W-:-:S02]  /*b990*/  LEA.HI R6, R6, R11, RZ, 0x6 ;  /* 0x0000000b06067211 */ /* 0x000fc400078f30ff */
[----:B------:R-:W-:Y:S02]  /*b9a0*/  IADD3 R11, P1, R12, 0x100, RZ ;  /* 0x000001000c0b7810 */ /* 0x000fe40007f3e0ff */
[----:B------:R-:W-:Y:S01]  /*b9b0*/  LEA.HI.SX32 R15, R6, 0xffffffff, 0x1a ;  /* 0xffffffff060f7811 */ /* 0x000fe200078fd2ff */
[----:B------:R-:W-:Y:S02]  /*b9c0*/  IMAD.MOV.U32 R6, RZ, RZ, 0x1 ;  /* 0x00000001ff067424 */ /* 0x000fe400078e00ff */
[----:B------:R-:W-:Y:S01]  /*b9d0*/  IMAD.X R13, RZ, RZ, R13, P1 ;  /* 0x000000ffff0d7224 */ /* 0x000fe200008e060d */
[----:B--2---:R-:W-:-:S04]  /*b9e0*/  LEA R12, P2, R2, R4, 0x2 ;  /* 0x00000004020c7211 */ /* 0x004fc800078410ff */
[----:B------:R-:W-:Y:S02]  /*b9f0*/  LEA.HI.X R14, R2, R5, R7, 0x2, P2 ;  /* 0x00000005020e7211 */ /* 0x000fe400010f1407 */
[----:B-1----:R-:W-:-:S07]  /*ba00*/  LOP3.LUT R16, R16, 0x1f, RZ, 0xc0, !PT ;  /* 0x0000001f10107812 */ /* 0x002fce00078ec0ff */
.L_x_35:
[----:B------:R-:W-:-:S04]  /*ba10*/  SHF.L.U32 R5, R10, 0x1f, RZ ;  /* 0x0000001f0a057819 */ /* 0x000fc800000006ff */
[----:B-1----:R-:W1:Y:S02]  /*ba20*/  SYNCS.PHASECHK.TRANS64.TRYWAIT P1, [R8+URZ+0x31838], R5 ;  /* 0x03183805080075a7 */ /* 0x002e64000802017f */
[----:B-12--5:R-:W-:Y:S05]  /*ba30*/  @!P1 BRA `(.L_x_31) ;  /* 0x0000000c00a49947 */ /* 0x026fea0003800000 */
.L_x_47:
[----:B------:R-:W-:Y:S05]  /*ba40*/  @P0 BRA `(.L_x_32) ;  /* 0x0000000000140947 */ /* 0x000fea0003800000 */
[----:B------:R-:W-:Y:S01]  /*ba50*/  ISETP.NE.AND P1, PT, R16, RZ, PT ;  /* 0x000000ff1000720c */ /* 0x000fe20003f25270 */
[----:B-1----:R-:W-:-:S04]  /*ba60*/  IMAD.MOV.U32 R5, RZ, RZ, 0x8100 ;  /* 0x00008100ff057424 */ /* 0x002fc800078e00ff */
[----:B------:R2:W-:Y:S08]  /*ba70*/  SYNCS.ARRIVE.TRANS64 RZ, [R8+URZ+0x31830], R5 ;  /* 0x0318300508ff79a7 */ /* 0x0005f0000800003f */
[----:B------:R-:W-:Y:S05]  /*ba80*/  @!P1 BRA `(.L_x_32) ;  /* 0x0000000000049947 */ /* 0x000fea0003800000 */
[----:B------:R-:W-:Y:S01]  /*ba90*/  BPT.TRAP 0x1 ;  /* 0x000000040000795c */ /* 0x000fe20000300000 */
.L_x_32:
[----:B------:R3:W-:Y:S02]  /*baa0*/  STL.64 [R1+0x8], R2 ;  /* 0x0000080201007387 */ /* 0x0007e40000100a00 */
[----:B---3--:R-:W3:Y:S02]  /*bab0*/  LDC.64 R2, c[0x0][0x198] ;  /* 0x00006600ff027b82 */ /* 0x008ee40000000a00 */
[----:B---3--:R-:W-:-:S05]  /*bac0*/  IMAD.MOV.U32 R4, RZ, RZ, R2 ;  /* 0x000000ffff047224 */ /* 0x008fca00078e0002 */
[----:B-12---:R-:W-:-:S04]  /*bad0*/  IADD3 R5, P1, R4, 0x1f0, RZ ;  /* 0x000001f004057810 */ /* 0x006fc80007f3e0ff */
[----:B------:R-:W-:Y:S01]  /*bae0*/  R2UR UR6, R5 ;  /* 0x00000000050672ca */ /* 0x000fe200000e0000 */
[----:B------:R-:W-:Y:S02]  /*baf0*/  IMAD.MOV.U32 R5, RZ, RZ, R3 ;  /* 0x000000ffff057224 */ /* 0x000fe400078e0003 */
[----:B------:R1:W5:Y:S01]  /*bb00*/  LDL.LU.64 R2, [R1+0x8] ;  /* 0x0000080001027983 */ /* 0x0003620000300a00 */
[----:B------:R-:W-:Y:S01]  /*bb10*/  R2UR UR10, R8 ;  /* 0x00000000080a72ca */ /* 0x000fe200000e0000 */
[----:B------:R-:W-:Y:S01]  /*bb20*/  IMAD.X R19, RZ, RZ, R5, P1 ;  /* 0x000000ffff137224 */ /* 0x000fe200008e0605 */
[----:B------:R-:W-:Y:S01]  /*bb30*/  R2UR UR19, R9 ;  /* 0x00000000091372ca */ /* 0x000fe200000e0000 */
[----:B------:R-:W-:Y:S01]  /*bb40*/  VIADD R18, R18, 0x1 ;  /* 0x0000000112127836 */ /* 0x000fe20000000000 */
[----:B------:R-:W-:Y:S01]  /*bb50*/  UMOV UR8, 0x0 ;  /* 0x0000000000087882 */ /* 0x000fe20000000000 */
[----:B------:R-:W-:Y:S01]  /*bb60*/  UMOV UR9, 0x14f00000 ;  /* 0x14f0000000097882 */ /* 0x000fe20000000000 */
[----:B------:R-:W-:Y:S01]  /*bb70*/  R2UR UR7, R19 ;  /* 0x00000000130772ca */ /* 0x000fe200000e0000 */
[----:B------:R-:W-:Y:S01]  /*bb80*/  UMOV UR18, URZ ;  /* 0x0000003f00127c82 */ /* 0x000fe20008000000 */
[----:B------:R-:W-:Y:S01]  /*bb90*/  ISETP.NE.AND P1, PT, R18, 0x2, PT ;  /* 0x000000021200780c */ /* 0x000fe20003f25270 */
[----:B------:R-:W-:Y:S01]  /*bba0*/  UMOV UR34, 0x40 ;  /* 0x0000004000227882 */ /* 0x000fe20000000000 */
[----:B------:R-:W-:Y:S01]  /*bbb0*/  R2UR UR4, R12 ;  /* 0x000000000c0472ca */ /* 0x000fe200000e0000 */
[----:B------:R-:W-:Y:S01]  /*bbc0*/  UMOV UR36, UR20 ;  /* 0x0000001400247c82 */ /* 0x000fe20008000000 */
[----:B------:R-:W-:Y:S01]  /*bbd0*/  R2UR UR5, R14 ;  /* 0x000000000e0572ca */ /* 0x000fe200000e0000 */
[----:B------:R-:W-:Y:S01]  /*bbe0*/  UIADD3 UR16, UR10, 0x24100, URZ ;  /* 0x000241000a107890 */ /* 0x000fe2000fffe03f */
[----:B------:R-:W-:Y:S01]  /*bbf0*/  SEL R19, RZ, 0x1, P1 ;  /* 0x00000001ff137807 */ /* 0x000fe20000800000 */
[----:B------:R-:W-:Y:S01]  /*bc00*/  UIADD3 UR17, UR10, 0x31830, URZ ;  /* 0x000318300a117890 */ /* 0x000fe2000fffe03f */
[----:B------:R-:W-:Y:S01]  /*bc10*/  SEL R18, R18, RZ, P1 ;  /* 0x000000ff12127207 */ /* 0x000fe20000800000 */
[----:B------:R-:W-:Y:S01]  /*bc20*/  UIADD3 UR32, UR10, 0x26100, URZ ;  /* 0x000261000a207890 */ /* 0x000fe2000fffe03f */
[----:B------:R-:W-:Y:S01]  /*bc30*/  LOP3.LUT R6, R6, R19, RZ, 0x3c, !PT ;  /* 0x0000001306067212 */ /* 0x000fe200078e3cff */
[----:B------:R-:W-:Y:S01]  /*bc40*/  UIADD3 UR24, UR10, 0x28100, URZ ;  /* 0x000281000a187890 */ /* 0x000fe2000fffe03f */
[----:B------:R-:W-:Y:S01]  /*bc50*/  ISETP.NE.AND P2, PT, R21, RZ, PT ;  /* 0x000000ff1500720c */ /* 0x000fe20003f45270 */
[----:B------:R-:W-:Y:S01]  /*bc60*/  UMOV UR37, UR21 ;  /* 0x0000001500257c82 */ /* 0x000fe20008000000 */
[----:B------:R-:W-:Y:S01]  /*bc70*/  UMOV UR35, UR19 ;  /* 0x0000001300237c82 */ /* 0x000fe20008000000 */
[----:B------:R-:W-:Y:S01]  /*bc80*/  UMOV UR33, UR17 ;  /* 0x0000001100217c82 */ /* 0x000fe20008000000 */
[----:B------:R2:W-:Y:S01]  /*bc90*/  UTMALDG.4D [UR16], [UR6], desc[UR8] ;  /* 0x00000810060075b4 */ /* 0x0005e20008019000 */
[----:B------:R-:W-:Y:S01]  /*bca0*/  UMOV UR26, 0x80 ;  /* 0x00000080001a7882 */ /* 0x000fe20000000000 */
[----:B------:R-:W-:Y:S01]  /*bcb0*/  UMOV UR28, UR20 ;  /* 0x00000014001c7c82 */ /* 0x000fe20008000000 */
[----:B------:R-:W-:Y:S01]  /*bcc0*/  UMOV UR29, UR21 ;  /* 0x00000015001d7c82 */ /* 0x000fe20008000000 */
[----:B------:R-:W-:Y:S01]  /*bcd0*/  UMOV UR27, UR19 ;  /* 0x00000013001b7c82 */ /* 0x000fe20008000000 */
[----:B------:R-:W-:Y:S01]  /*bce0*/  UMOV UR25, UR17 ;  /* 0x0000001100197c82 */ /* 0x000fe20008000000 */
[----:B------:R-:W-:Y:S01]  /*bcf0*/  IMAD R19, R18, 0x8, R8 ;  /* 0x0000000812137824 */ /* 0x000fe200078e0208 */
[----:B------:R-:W-:Y:S01]  /*bd00*/  SHF.L.U32 R20, R6, 0x1f, RZ ;  /* 0x0000001f06147819 */ /* 0x000fe200000006ff */
[----:B------:R1:W-:Y:S01]  /*bd10*/  UTMALDG.4D [UR32], [UR6], desc[UR8] ;  /* 0x00000820060075b4 */ /* 0x0003e20008019000 */
[----:B------:R-:W-:Y:S01]  /*bd20*/  UMOV UR13, 0x10 ;  /* 0x00000010000d7882 */ /* 0x000fe20000000000 */
[----:B------:R-:W-:Y:S01]  /*bd30*/  UMOV UR11, UR17 ;  /* 0x00000011000b7c82 */ /* 0x000fe20008000000 */
[----:B------:R1:W-:Y:S01]  /*bd40*/  UTMALDG.4D [UR24], [UR6], desc[UR8] ;  /* 0x00000818060075b4 */ /* 0x0003e20008019000 */
[----:B--2---:R-:W-:-:S02]  /*bd50*/  UIADD3 UR16, UR10, 0x2a100, URZ ;  /* 0x0002a1000a107890 */ /* 0x004fc4000fffe03f */
[----:B------:R-:W-:Y:S01]  /*bd60*/  UIADD3 UR10, UR10, 0x2c300, URZ ;  /* 0x0002c3000a0a7890 */ /* 0x000fe2000fffe03f */
[----:B------:R-:W-:-:S06]  /*bd70*/  UMOV UR18, 0xc0 ;  /* 0x000000c000127882 */ /* 0x000fcc0000000000 */
[----:B------:R1:W-:Y:S02]  /*bd80*/  UTMALDG.4D [UR16], [UR6], desc[UR8] ;  /* 0x00000810060075b4 */ /* 0x0003e40008019000 */
[----:B------:R1:W-:Y:S01]  /*bd90*/  UBLKCP.S.G [UR10], [UR4], UR13 ;  /* 0x0000000a040073ba */ /* 0x0003e2000800020d */
[----:B------:R-:W2:Y:S02]  /*bda0*/  SYNCS.PHASECHK.TRANS64.TRYWAIT P1, [R19+URZ+0x31820], R20 ;  /* 0x03182014130075a7 */ /* 0x000ea4000802017f */
[----:B-12---:R-:W-:Y:S05]  /*bdb0*/  @!P1 BRA `(.L_x_33) ;  /* 0x0000000800d89947 */ /* 0x006fea0003800000 */
.L_x_49:
[----:B------:R-:W-:Y:S01]  /*bdc0*/  LOP3.LUT R10, R10, 0x1, RZ, 0x3c, !PT ;  /* 0x000000010a0a7812 */ /* 0x000fe200078e3cff */
[----:B------:R-:W-:Y:S06]  /*bdd0*/  @P2 BRA `(.L_x_34) ;  /* 0x0000000000142947 */ /* 0x000fec0003800000 */
[----:B------:R-:W-:Y:S01]  /*bde0*/  ISETP.NE.AND P1, PT, R16, RZ, PT ;  /* 0x000000ff1000720c */ /* 0x000fe20003f25270 */
[----:B-1----:R-:W-:-:S04]  /*bdf0*/  IMAD.MOV.U32 R20, RZ, RZ, 0x8100 ;  /* 0x00008100ff147424 */ /* 0x002fc800078e00ff */
[----:B------:R2:W-:Y:S08]  /*be00*/  SYNCS.ARRIVE.TRANS64 RZ, [R19+URZ+0x31810], R20 ;  /* 0x0318101413ff79a7 */ /* 0x0005f0000800003f */
[----:B------:R-:W-:Y:S05]  /*be10*/  @!P1 BRA `(.L_x_34) ;  /* 0x0000000000049947 */ /* 0x000fea0003800000 */
[----:B------:R-:W-:Y:S01]  /*be20*/  BPT.TRAP 0x1 ;  /* 0x000000040000795c */ /* 0x000fe20000300000 */
.L_x_34:
[----:B------:R-:W-:Y:S01]  /*be30*/  R2UR UR43, R9 ;  /* 0x00000000092b72ca */ /* 0x000fe200000e0000 */
[--C-:B------:R-:W-:Y:S01]  /*be40*/  IMAD R9, R18, 0x8000, R8.reuse ;  /* 0x0000800012097824 */ /* 0x100fe200078e0208 */
[----:B------:R-:W-:Y:S01]  /*be50*/  R2UR UR41, R19 ;  /* 0x00000000132972ca */ /* 0x000fe200000e0000 */
[----:B------:R-:W-:Y:S01]  /*be60*/  VIADD R17, R17, 0x1 ;  /* 0x0000000111117836 */ /* 0x000fe20000000000 */
[----:B------:R-:W-:Y:S01]  /*be70*/  R2UR UR14, R11 ;  /* 0x000000000b0e72ca */ /* 0x000fe200000e0000 */
[----:B------:R-:W-:Y:S01]  /*be80*/  UMOV UR6, 0x0 ;  /* 0x0000000000067882 */ /* 0x000fe20000000000 */
[----:B------:R-:W-:Y:S01]  /*be90*/  R2UR UR16, R9 ;  /* 0x00000000091072ca */ /* 0x000fe200000e0000 */
[----:B------:R-:W-:Y:S01]  /*bea0*/  UMOV UR7, 0x14f00000 ;  /* 0x14f0000000077882 */ /* 0x000fe20000000000 */
[----:B------:R-:W-:Y:S01]  /*beb0*/  IADD3 R9, P1, R4, 0xf0, RZ ;  /* 0x000000f004097810 */ /* 0x000fe20007f3e0ff */
[----:B------:R-:W-:Y:S01]  /*bec0*/  UMOV UR42, URZ ;  /* 0x0000003f002a7c82 */ /* 0x000fe20008000000 */
[----:B------:R-:W-:Y:S01]  /*bed0*/  R2UR UR15, R13 ;  /* 0x000000000d0f72ca */ /* 0x000fe200000e0000 */
[----:B------:R-:W-:Y:S01]  /*bee0*/  UMOV UR44, UR20 ;  /* 0x00000014002c7c82 */ /* 0x000fe20008000000 */
[----:B------:R-:W-:Y:S01]  /*bef0*/  R2UR UR4, R9 ;  /* 0x00000000090472ca */ /* 0x000fe200000e0000 */
[----:B------:R-:W-:Y:S01]  /*bf00*/  IMAD.X R9, RZ, RZ, R5, P1 ;  /* 0x000000ffff097224 */ /* 0x000fe200008e0605 */
[----:B------:R-:W-:Y:S01]  /*bf10*/  UIADD3 UR43, UR43, 0x40, URZ ;  /* 0x000000402b2b7890 */ /* 0x000fe2000fffe03f */
[----:B------:R-:W-:Y:S01]  /*bf20*/  ISETP.GE.AND P1, PT, R17, R15, PT ;  /* 0x0000000f1100720c */ /* 0x000fe20003f26270 */
[----:B------:R-:W-:Y:S01]  /*bf30*/  UIADD3 UR41, UR41, 0x31810, URZ ;  /* 0x0003181029297890 */ /* 0x000fe2000fffe03f */
[----:B------:R-:W-:Y:S01]  /*bf40*/  IADD3 R12, P3, R12, 0x100, RZ ;  /* 0x000001000c0c7810 */ /* 0x000fe20007f7e0ff */
[----:B------:R-:W-:Y:S01]  /*bf50*/  UMOV UR45, UR21 ;  /* 0x00000015002d7c82 */ /* 0x000fe20008000000 */
[----:B------:R-:W-:Y:S01]  /*bf60*/  R2UR UR5, R9 ;  /* 0x00000000090572ca */ /* 0x000fe200000e0000 */
[----:B------:R-:W-:Y:S01]  /*bf70*/  IMAD R9, R18, 0x100, R8 ;  /* 0x0000010012097824 */ /* 0x000fe200078e0208 */
[----:B------:R-:W-:Y:S01]  /*bf80*/  UIADD3 UR40, UR16, 0x14100, URZ ;  /* 0x0001410010287890 */ /* 0x000fe2000fffe03f */
[----:B------:R-:W-:Y:S01]  /*bf90*/  IADD3 R11, P2, R11, 0x100, RZ ;  /* 0x000001000b0b7810 */ /* 0x000fe20007f5e0ff */
[----:B------:R-:W-:Y:S01]  /*bfa0*/  UIADD3 UR32, UR16, 0x16100, URZ ;  /* 0x0001610010207890 */ /* 0x000fe2000fffe03f */
[----:B------:R-:W-:Y:S01]  /*bfb0*/  IMAD.X R14, RZ, RZ, R14, P3 ;  /* 0x000000ffff0e7224 */ /* 0x000fe200018e060e */
[----:B------:R-:W-:Y:S01]  /*bfc0*/  R2UR UR8, R9 ;  /* 0x00000000090872ca */ /* 0x000fe200000e0000 */
[----:B------:R-:W-:Y:S01]  /*bfd0*/  UIADD3 UR24, UR16, 0x18100, URZ ;  /* 0x0001810010187890 */ /* 0x000fe2000fffe03f */
[----:B------:R-:W-:Y:S01]  /*bfe0*/  IMAD.U32 R9, RZ, RZ, UR43 ;  /* 0x0000002bff097e24 */ /* 0x000fe2000f8e00ff */
[----:B------:R-:W-:Y:S01]  /*bff0*/  UIADD3 UR16, UR16, 0x1a100, URZ ;  /* 0x0001a10010107890 */ /* 0x000fe2000fffe03f */
[----:B------:R-:W-:Y:S01]  /*c000*/  IMAD.X R13, RZ, RZ, R13, P2 ;  /* 0x000000ffff0d7224 */ /* 0x000fe200010e060d */
[----:B------:R-:W-:Y:S01]  /*c010*/  UMOV UR34, 0x40 ;  /* 0x0000004000227882 */ /* 0x000fe20000000000 */
[----:B------:R-:W-:Y:S01]  /*c020*/  UMOV UR36, UR20 ;  /* 0x0000001400247c82 */ /* 0x000fe20008000000 */
[----:B------:R-:W-:Y:S01]  /*c030*/  UMOV UR37, UR21 ;  /* 0x0000001500257c82 */ /* 0x000fe20008000000 */
[----:B------:R-:W-:Y:S01]  /*c040*/  UMOV UR33, UR41 ;  /* 0x0000002900217c82 */ /* 0x000fe20008000000 */
[----:B------:R-:W-:Y:S01]  /*c050*/  UMOV UR35, UR43 ;  /* 0x0000002b00237c82 */ /* 0x000fe20008000000 */
[----:B------:R-:W-:Y:S01]  /*c060*/  UMOV UR26, 0x80 ;  /* 0x00000080001a7882 */ /* 0x000fe20000000000 */
[----:B------:R-:W-:Y:S01]  /*c070*/  UMOV UR28, UR20 ;  /* 0x00000014001c7c82 */ /* 0x000fe20008000000 */
[----:B------:R-:W-:Y:S01]  /*c080*/  UMOV UR29, UR21 ;  /* 0x00000015001d7c82 */ /* 0x000fe20008000000 */
[----:B------:R-:W-:Y:S01]  /*c090*/  UIADD3 UR8, UR8, 0x2c100, URZ ;  /* 0x0002c10008087890 */ /* 0x000fe2000fffe03f */
[----:B------:R3:W-:Y:S01]  /*c0a0*/  UTMALDG.4D [UR40], [UR4], desc[UR6] ;  /* 0x00000628040075b4 */ /* 0x0007e20008019000 */
[----:B------:R-:W-:Y:S01]  /*c0b0*/  UMOV UR25, UR41 ;  /* 0x0000002900197c82 */ /* 0x000fe20008000000 */
[----:B------:R-:W-:Y:S01]  /*c0c0*/  UMOV UR27, UR43 ;  /* 0x0000002b001b7c82 */ /* 0x000fe20008000000 */
[----:B------:R-:W-:Y:S01]  /*c0d0*/  UMOV UR18, 0xc0 ;  /* 0x000000c000127882 */ /* 0x000fe20000000000 */
[----:B------:R-:W-:Y:S01]  /*c0e0*/  UMOV UR17, UR41 ;  /* 0x0000002900117c82 */ /* 0x000fe20008000000 */
[----:B------:R-:W-:Y:S01]  /*c0f0*/  UMOV UR19, UR43 ;  /* 0x0000002b00137c82 */ /* 0x000fe20008000000 */
[----:B------:R-:W-:Y:S01]  /*c100*/  UMOV UR10, 0x10 ;  /* 0x00000010000a7882 */ /* 0x000fe20000000000 */
[----:B------:R-:W-:Y:S01]  /*c110*/  UMOV UR9, UR41 ;  /* 0x0000002900097c82 */ /* 0x000fe20008000000 */
[----:B------:R3:W-:Y:S01]  /*c120*/  UTMALDG.4D [UR32], [UR4], desc[UR6] ;  /* 0x00000620040075b4 */ /* 0x0007e20008019000 */
[----:B------:R3:W-:Y:S01]  /*c130*/  UTMALDG.4D [UR24], [UR4], desc[UR6] ;  /* 0x00000618040075b4 */ /* 0x0007e20008019000 */
[----:B------:R3:W-:Y:S01]  /*c140*/  UTMALDG.4D [UR16], [UR4], desc[UR6] ;  /* 0x00000610040075b4 */ /* 0x0007e20008019000 */
[----:B------:R3:W-:Y:S02]  /*c150*/  UBLKCP.S.G [UR8], [UR14], UR10 ;  /* 0x000000080e0073ba */ /* 0x0007e4000800020a */
[----:B---3--:R-:W-:Y:S05]  /*c160*/  @!P1 BRA `(.L_x_35) ;  /* 0xfffffff800289947 */ /* 0x008fea000383ffff */
[----:B------:R-:W-:-:S07]  /*c170*/  VIADD R18, R18, 0x1 ;  /* 0x0000000112127836 */ /* 0x000fce0000000000 */
.L_x_30:
[----:B------:R-:W-:-:S04]  /*c180*/  SHF.L.U32 R11, R10, 0x1f, RZ ;  /* 0x0000001f0a0b7819 */ /* 0x000fc800000006ff */
[----:B------:R-:W3:Y:S02]  /*c190*/  SYNCS.PHASECHK.TRANS64.TRYWAIT P1, [R8+URZ+0x31838], R11 ;  /* 0x0318380b080075a7 */ /* 0x000ee4000802017f */
[----:B---3--:R-:W-:Y:S05]  /*c1a0*/  @!P1 BRA `(.L_x_36) ;  /* 0x0000000400f49947 */ /* 0x008fea0003800000 */
.L_x_50:
[----:B------:R-:W-:Y:S05]  /*c1b0*/  @P0 BRA `(.L_x_37) ;  /* 0x0000000000180947 */ /* 0x000fea0003800000 */
[----:B------:R-:W4:Y:S01]  /*c1c0*/  S2R R12, SR_TID.X ;  /* 0x00000000000c7919 */ /* 0x000f220000002100 */
[----:B---3--:R-:W-:-:S04]  /*c1d0*/  IMAD.MOV.U32 R11, RZ, RZ, 0x8100 ;  /* 0x00008100ff0b7424 */ /* 0x008fc800078e00ff */
[----:B------:R3:W-:Y:S01]  /*c1e0*/  SYNCS.ARRIVE.TRANS64 RZ, [R8+URZ+0x31830], R11 ;  /* 0x0318300b08ff79a7 */ /* 0x0007e2000800003f */
[----:B----4-:R-:W-:-:S13]  /*c1f0*/  LOP3.LUT P0, RZ, R12, 0x1f, RZ, 0xc0, !PT ;  /* 0x0000001f0cff7812 */ /* 0x010fda000780c0ff */
[----:B---3--:R-:W-:Y:S05]  /*c200*/  @!P0 BRA `(.L_x_37) ;  /* 0x0000000000048947 */ /* 0x008fea0003800000 */
[----:B------:R-:W-:Y:S01]  /*c210*/  BPT.TRAP 0x1 ;  /* 0x000000040000795c */ /* 0x000fe20000300000 */
.L_x_37:
[----:B------:R-:W4:Y:S01]  /*c220*/  LDC.64 R12, c[0x0][0x728] ;  /* 0x0001ca00ff0c7b82 */ /* 0x000f220000000a00 */
[C---:B-----5:R-:W-:Y:S01]  /*c230*/  IADD3 R2, P0, R9.reuse, R2, RZ ;  /* 0x0000000209027210 */ /* 0x060fe20007f1e0ff */
[----:B------:R-:W-:Y:S01]  /*c240*/  UMOV UR6, 0x0 ;  /* 0x0000000000067882 */ /* 0x000fe20000000000 */
[----:B------:R-:W-:Y:S01]  /*c250*/  R2UR UR8, R8 ;  /* 0x00000000080872ca */ /* 0x000fe200000e0000 */
[----:B------:R-:W-:Y:S01]  /*c260*/  UMOV UR7, 0x14f00000 ;  /* 0x14f0000000077882 */ /* 0x000fe20000000000 */
[C---:B------:R-:W-:Y:S01]  /*c270*/  LEA.HI.X.SX32 R7, R9.reuse, R7, 0x1, P0 ;  /* 0x0000000709077211 */ /* 0x040fe200000f0eff */
[----:B------:R-:W-:Y:S01]  /*c280*/  UMOV UR42, URZ ;  /* 0x0000003f002a7c82 */ /* 0x000fe20008000000 */
[----:B------:R-:W-:Y:S01]  /*c290*/  R2UR UR43, R9 ;  /* 0x00000000092b72ca */ /* 0x000fe200000e0000 */
[----:B------:R-:W-:Y:S01]  /*c2a0*/  UMOV UR44, UR20 ;  /* 0x00000014002c7c82 */ /* 0x000fe20008000000 */
[----:B------:R-:W-:Y:S01]  /*c2b0*/  UMOV UR45, UR21 ;  /* 0x00000015002d7c82 */ /* 0x000fe20008000000 */
[----:B------:R-:W-:Y:S01]  /*c2c0*/  UMOV UR34, 0x40 ;  /* 0x0000004000227882 */ /* 0x000fe20000000000 */
[----:B------:R-:W-:Y:S01]  /*c2d0*/  UMOV UR36, UR20 ;  /* 0x0000001400247c82 */ /* 0x000fe20008000000 */
[----:B------:R-:W-:Y:S01]  /*c2e0*/  UMOV UR37, UR21 ;  /* 0x0000001500257c82 */ /* 0x000fe20008000000 */
[----:B------:R-:W-:Y:S01]  /*c2f0*/  UMOV UR26, 0x80 ;  /* 0x00000080001a7882 */ /* 0x000fe20000000000 */
[----:B------:R-:W-:Y:S01]  /*c300*/  UMOV UR28, UR20 ;  /* 0x00000014001c7c82 */ /* 0x000fe20008000000 */
[----:B------:R-:W-:Y:S01]  /*c310*/  UMOV UR29, UR21 ;  /* 0x00000015001d7c82 */ /* 0x000fe20008000000 */
[----:B------:R-:W-:Y:S01]  /*c320*/  UIADD3 UR40, UR8, 0x24100, URZ ;  /* 0x0002410008287890 */ /* 0x000fe2000fffe03f */
[----:B------:R-:W-:Y:S01]  /*c330*/  LOP3.LUT R10, R10, 0x1, RZ, 0x3c, !PT ;  /* 0x000000010a0a7812 */ /* 0x000fe200078e3cff */
[----:B------:R-:W-:-:S02]  /*c340*/  UIADD3 UR41, UR8, 0x31830, URZ ;  /* 0x0003183008297890 */ /* 0x000fc4000fffe03f */
[----:B------:R-:W-:Y:S02]  /*c350*/  UIADD3 UR32, UR8, 0x26100, URZ ;  /* 0x0002610008207890 */ /* 0x000fe4000fffe03f */
[----:B------:R-:W-:Y:S01]  /*c360*/  UIADD3 UR24, UR8, 0x28100, URZ ;  /* 0x0002810008187890 */ /* 0x000fe2000fffe03f */
[C---:B----4-:R-:W-:Y:S01]  /*c370*/  LEA R12, P0, R2.reuse, R12, 0x2 ;  /* 0x0000000c020c7211 */ /* 0x050fe200078010ff */
[----:B------:R-:W-:Y:S02]  /*c380*/  UIADD3 UR16, UR8, 0x2a100, URZ ;  /* 0x0002a10008107890 */ /* 0x000fe4000fffe03f */
[----:B------:R-:W-:Y:S01]  /*c390*/  UIADD3 UR8, UR8, 0x2c300, URZ ;  /* 0x0002c30008087890 */ /* 0x000fe2000fffe03f */
[----:B------:R-:W-:Y:S01]  /*c3a0*/  LEA.HI.X R13, R2, R13, R7, 0x2, P0 ;  /* 0x0000000d020d7211 */ /* 0x000fe200000f1407 */
[----:B------:R-:W-:Y:S01]  /*c3b0*/  UMOV UR35, UR43 ;  /* 0x0000002b00237c82 */ /* 0x000fe20008000000 */
[----:B------:R-:W-:Y:S01]  /*c3c0*/  IADD3 R4, P0, R4, 0x1f0, RZ ;  /* 0x000001f004047810 */ /* 0x000fe20007f1e0ff */
[----:B------:R-:W-:Y:S01]  /*c3d0*/  UMOV UR33, UR41 ;  /* 0x0000002900217c82 */ /* 0x000fe20008000000 */
[----:B------:R-:W-:Y:S01]  /*c3e0*/  R2UR UR14, R12 ;  /* 0x000000000c0e72ca */ /* 0x000fe200000e0000 */
[----:B------:R-:W-:Y:S01]  /*c3f0*/  UMOV UR27, UR43 ;  /* 0x0000002b001b7c82 */ /* 0x000fe20008000000 */
[----:B------:R-:W-:Y:S01]  /*c400*/  R2UR UR4, R4 ;  /* 0x00000000040472ca */ /* 0x000fe200000e0000 */
[----:B------:R-:W-:Y:S01]  /*c410*/  IMAD.X R5, RZ, RZ, R5, P0 ;  /* 0x000000ffff057224 */ /* 0x000fe200000e0605 */
[----:B------:R-:W-:Y:S01]  /*c420*/  R2UR UR15, R13 ;  /* 0x000000000d0f72ca */ /* 0x000fe200000e0000 */
[----:B------:R-:W-:Y:S01]  /*c430*/  UMOV UR25, UR41 ;  /* 0x0000002900197c82 */ /* 0x000fe20008000000 */
[----:B------:R-:W-:Y:S01]  /*c440*/  UMOV UR18, 0xc0 ;  /* 0x000000c000127882 */ /* 0x000fe20000000000 */
[----:B------:R-:W-:Y:S01]  /*c450*/  UMOV UR19, UR43 ;  /* 0x0000002b00137c82 */ /* 0x000fe20008000000 */
[----:B------:R-:W-:Y:S01]  /*c460*/  R2UR UR5, R5 ;  /* 0x00000000050572ca */ /* 0x000fe200000e0000 */
[----:B------:R-:W-:Y:S01]  /*c470*/  UMOV UR17, UR41 ;  /* 0x0000002900117c82 */ /* 0x000fe20008000000 */
[----:B------:R-:W-:Y:S01]  /*c480*/  UMOV UR9, UR41 ;  /* 0x0000002900097c82 */ /* 0x000fe20008000000 */
[----:B------:R-:W-:Y:S01]  /*c490*/  UMOV UR10, 0x10 ;  /* 0x00000010000a7882 */ /* 0x000fe20000000000 */
[----:B------:R-:W-:-:S04]  /*c4a0*/  ISETP.NE.AND P0, PT, R18, 0x2, PT ;  /* 0x000000021200780c */ /* 0x000fc80003f05270 */
[----:B------:R-:W-:Y:S02]  /*c4b0*/  SEL R3, RZ, 0x1, P0 ;  /* 0x00000001ff037807 */ /* 0x000fe40000000000 */
[----:B------:R-:W-:Y:S02]  /*c4c0*/  SEL R18, R18, RZ, P0 ;  /* 0x000000ff12127207 */ /* 0x000fe40000000000 */
[----:B------:R-:W-:Y:S01]  /*c4d0*/  LOP3.LUT R6, R6, R3, RZ, 0x3c, !PT ;  /* 0x0000000306067212 */ /* 0x000fe200078e3cff */
[----:B------:R4:W-:Y:S01]  /*c4e0*/  UTMALDG.4D [UR40], [UR4], desc[UR6] ;  /* 0x00000628040075b4 */ /* 0x0009e20008019000 */
[----:B------:R4:W-:Y:S01]  /*c4f0*/  UTMALDG.4D [UR32], [UR4], desc[UR6] ;  /* 0x00000620040075b4 */ /* 0x0009e20008019000 */
[----:B------:R4:W-:Y:S01]  /*c500*/  UTMALDG.4D [UR24], [UR4], desc[UR6] ;  /* 0x00000618040075b4 */ /* 0x0009e20008019000 */
[----:B------:R4:W-:Y:S01]  /*c510*/  UTMALDG.4D [UR16], [UR4], desc[UR6] ;  /* 0x00000610040075b4 */ /* 0x0009e20008019000 */
[----:B------:R4:W-:Y:S02]  /*c520*/  UBLKCP.S.G [UR8], [UR14], UR10 ;  /* 0x000000080e0073ba */ /* 0x0009e4000800020a */
[----:B----4-:R-:W-:Y:S01]  /*c530*/  NOP ;  /* 0x0000000000007918 */ /* 0x010fe20000000000 */
.L_x_27:
[----:B------:R-:W-:Y:S05]  /*c540*/  BSYNC B0 ;  /* 0x0000000000007941 */ /* 0x000fea0003800000 */
.L_x_26:
[----:B------:R-:W-:-:S03]  /*c550*/  UMOV UR4, 0xffffffff ;  /* 0xffffffff00047882 */ /* 0x000fc60000000000 */
[----:B------:R-:W-:Y:S05]  /*c560*/  BRA.DIV UR4, `(.L_x_38) ;  /* 0x0000000604187947 */ /* 0x000fea000b800000 */
[----:B------:R-:W-:-:S13]  /*c570*/  ELECT P6, URZ, PT ;  /* 0x00000000003f782f */ /* 0x000fda00038c0000 */
.L_x_53:
[----:B------:R-:W-:Y:S04]  /*c580*/  BSSY B0, `(.L_x_39) ;  /* 0x000001e000007945 */ /* 0x000fe80003800000 */
[----:B------:R-:W-:Y:S05]  /*c590*/  @!P6 BRA `(.L_x_40) ;  /* 0x000000000070e947 */ /* 0x000fea0003800000 */
[----:B------:R-:W-:-:S04]  /*c5a0*/  LOP3.LUT R0, R0, 0x2, RZ, 0xfc, !PT ;  /* 0x0000000200007812 */ /* 0x000fc800078efcff */
[----:B------:R-:W-:-:S13]  /*c5b0*/  ISETP.NE.AND P1, PT, R0, 0x3, PT ;  /* 0x000000030000780c */ /* 0x000fda0003f25270 */
[----:B------:R-:W-:Y:S05]  /*c5c0*/  @!P1 BRA `(.L_x_41) ;  /* 0x0000000000049947 */ /* 0x000fea0003800000 */
[----:B------:R-:W-:Y:S01]  /*c5d0*/  BPT.TRAP 0x1 ;  /* 0x000000040000795c */ /* 0x000fe20000300000 */
.L_x_41:
[----:B------:R-:W4:Y:S01]  /*c5e0*/  S2R R3, SR_CgaCtaId ;  /* 0x0000000000037919 */ /* 0x000f220000008800 */
[----:B------:R-:W-:-:S04]  /*c5f0*/  MOV R0, 0x400 ;  /* 0x0000040000007802 */ /* 0x000fc80000000f00 */
[----:B----4-:R-:W-:Y:S02]  /*c600*/  LEA R7, R3, R0, 0x18 ;  /* 0x0000000003077211 */ /* 0x010fe400078ec0ff */
[----:B------:R-:W-:-:S03]  /*c610*/  SHF.L.U32 R0, R6, 0x1f, RZ ;  /* 0x0000001f06007819 */ /* 0x000fc600000006ff */
[----:B------:R-:W-:-:S04]  /*c620*/  VIADD R3, R7, 0x31820 ;  /* 0x0003182007037836 */ /* 0x000fc80000000000 */
[----:B------:R-:W-:-:S04]  /*c630*/  IMAD R5, R18, 0x8, R3 ;  /* 0x0000000812057824 */ /* 0x000fc800078e0203 */
[----:B------:R-:W4:Y:S02]  /*c640*/  SYNCS.PHASECHK.TRANS64.TRYWAIT P0, [R5+URZ], R0 ;  /* 0x00000000050075a7 */ /* 0x000f24000800017f */
[----:B----4-:R-:W-:Y:S05]  /*c650*/  @!P0 BRA `(.L_x_42) ;  /* 0x0000000000fc8947 */ /* 0x010fea0003800000 */
.L_x_54:
[----:B------:R-:W-:-:S05]  /*c660*/  VIADD R18, R18, 0x1 ;  /* 0x0000000112127836 */ /* 0x000fca0000000000 */
[----:B------:R-:W-:-:S04]  /*c670*/  ISETP.NE.AND P0, PT, R18, 0x2, PT ;  /* 0x000000021200780c */ /* 0x000fc80003f05270 */
[----:B----4-:R-:W-:Y:S02]  /*c680*/  SEL R5, RZ, 0x1, P0 ;  /* 0x00000001ff057807 */ /* 0x010fe40000000000 */
[----:B------:R-:W-:Y:S02]  /*c690*/  SEL R18, R18, RZ, P0 ;  /* 0x000000ff12127207 */ /* 0x000fe40000000000 */
[----:B------:R-:W-:-:S03]  /*c6a0*/  LOP3.LUT R0, R6, R5, RZ, 0x3c, !PT ;  /* 0x0000000506007212 */ /* 0x000fc600078e3cff */
[----:B------:R-:W-:Y:S01]  /*c6b0*/  IMAD R3, R18, 0x8, R3 ;  /* 0x0000000812037824 */ /* 0x000fe200078e0203 */
[----:B------:R-:W-:-:S04]  /*c6c0*/  SHF.L.U32 R0, R0, 0x1f, RZ ;  /* 0x0000001f00007819 */ /* 0x000fc800000006ff */
[----:B------:R-:W4:Y:S02]  /*c6d0*/  SYNCS.PHASECHK.TRANS64.TRYWAIT P0, [R3+URZ], R0 ;  /* 0x00000000030075a7 */ /* 0x000f24000800017f */
[----:B----4-:R-:W-:Y:S05]  /*c6e0*/  @!P0 BRA `(.L_x_43) ;  /* 0x0000000000ec8947 */ /* 0x010fea0003800000 */
.L_x_55:
[----:B------:R-:W-:Y:S05]  /*c6f0*/  @!P1 BRA `(.L_x_44) ;  /* 0x0000000000049947 */ /* 0x000fea0003800000 */
[----:B------:R-:W-:Y:S01]  /*c700*/  BPT.TRAP 0x1 ;  /* 0x000000040000795c */ /* 0x000fe20000300000 */
.L_x_44:
[----:B------:R-:W-:-:S07]  /*c710*/  SHF.L.U32 R10, R10, 0x1f, RZ ;  /* 0x0000001f0a0a7819 */ /* 0x000fce00000006ff */
.L_x_45:
[----:B------:R1:W1:Y:S02]  /*c720*/  SYNCS.PHASECHK.TRANS64.TRYWAIT P0, [R7+URZ+0x31838], R10 ;  /* 0x0318380a070075a7 */ /* 0x000264000800017f */
[----:B-1----:R-:W-:Y:S05]  /*c730*/  @!P0 NANOSLEEP.SYNCS 0x989680 ;  /* 0x009896800000895d */ /* 0x002fea0003900000 */
[----:B------:R-:W1:Y:S02]  /*c740*/  @!P0 SYNCS.PHASECHK.TRANS64 P0, [R7+URZ+0x31838], R10 ;  /* 0x0318380a070085a7 */ /* 0x000e64000800007f */
[----:B-1----:R-:W-:Y:S05]  /*c750*/  @!P0 BRA `(.L_x_45) ;  /* 0xfffffffc00f08947 */ /* 0x002fea000383ffff */
.L_x_40:
[----:B------:R-:W-:Y:S05]  /*c760*/  BSYNC B0 ;  /* 0x0000000000007941 */ /* 0x000fea0003800000 */
.L_x_39:
[----:B------:R-:W-:Y:S05]  /*c770*/  EXIT ;  /* 0x000000000000794d */ /* 0x000fea0003800000 */
.L_x_7:
[----:B-1----:R-:W-:-:S04]  /*c780*/  IMAD.U32 R8, RZ, RZ, UR60 ;  /* 0x0000003cff087e24 */ /* 0x002fc8000f8e00ff */
[----:B------:R1:W2:Y:S03]  /*c790*/  SYNCS.PHASECHK.TRANS64.TRYWAIT P0, [R8+URZ+0x31800], R3 ;  /* 0x03180003080075a7 */ /* 0x0002a6000800017f */
[----:B--2---:R-:W-:Y:S05]  /*c7a0*/  @!P0 NANOSLEEP.SYNCS 0x989680 ;  /* 0x009896800000895d */ /* 0x004fea0003900000 */
[----:B------:R-:W2:Y:S02]  /*c7b0*/  @!P0 SYNCS.PHASECHK.TRANS64 P0, [R8+URZ+0x31800], R3 ;  /* 0x03180003080085a7 */ /* 0x000ea4000800007f */
[----:B--2---:R-:W-:Y:S05]  /*c7c0*/  @!P0 BRA `(.L_x_7) ;  /* 0xfffffffc00ec8947 */ /* 0x004fea000383ffff */
[----:B------:R-:W-:Y:S05]  /*c7d0*/  BRA `(.L_x_6) ;  /* 0xffffff3c00cc7947 */ /* 0x000fea000383ffff */
.L_x_12:
[----:B--2---:R2:W3:Y:S02]  /*c7e0*/  SYNCS.PHASECHK.TRANS64.TRYWAIT P1, [R17+URZ+0x31810], R10 ;  /* 0x0318100a110075a7 */ /* 0x0044e4000802017f */
[----:B---3--:R-:W-:Y:S05]  /*c7f0*/  @!P1 NANOSLEEP.SYNCS 0x989680 ;  /* 0x009896800000995d */ /* 0x008fea0003900000 */
[----:B------:R-:W3:Y:S02]  /*c800*/  @!P1 SYNCS.PHASECHK.TRANS64 P1, [R17+URZ+0x31810], R10 ;  /* 0x0318100a110095a7 */ /* 0x000ee4000802007f */
[----:B---3--:R-:W-:Y:S05]  /*c810*/  @!P1 BRA `(.L_x_12) ;  /* 0xfffffffc00f09947 */ /* 0x008fea000383ffff */
[----:B------:R-:W-:Y:S05]  /*c820*/  BRA `(.L_x_11) ;  /* 0xffffff48005c7947 */ /* 0x000fea000383ffff */
.L_x_16:
[----:B------:R1:W1:Y:S02]  /*c830*/  SYNCS.PHASECHK.TRANS64.TRYWAIT P1, [R5+URZ+0x31830], R12 ;  /* 0x0318300c050075a7 */ /* 0x000264000802017f */
[----:B-1----:R-:W-:Y:S05]  /*c840*/  @!P1 NANOSLEEP.SYNCS 0x989680 ;  /* 0x009896800000995d */ /* 0x002fea0003900000 */
[----:B------:R-:W1:Y:S02]  /*c850*/  @!P1 SYNCS.PHASECHK.TRANS64 P1, [R5+URZ+0x31830], R12 ;  /* 0x0318300c050095a7 */ /* 0x000e64000802007f */
[----:B-1----:R-:W-:Y:S05]  /*c860*/  @!P1 BRA `(.L_x_16) ;  /* 0xfffffffc00f09947 */ /* 0x002fea000383ffff */
[----:B------:R-:W-:Y:S05]  /*c870*/  BRA `(.L_x_15) ;  /* 0xffffff6c00d47947 */ /* 0x000fea000383ffff */
.L_x_28:
[----:B-1----:R1:W2:Y:S02]  /*c880*/  SYNCS.PHASECHK.TRANS64.TRYWAIT P1, [R8+URZ+0x31820], R7 ;  /* 0x03182007080075a7 */ /* 0x0022a4000802017f */
[----:B--2---:R-:W-:Y:S05]  /*c890*/  @!P1 NANOSLEEP.SYNCS 0x989680 ;  /* 0x009896800000995d */ /* 0x004fea0003900000 */
[----:B------:R-:W2:Y:S02]  /*c8a0*/  @!P1 SYNCS.PHASECHK.TRANS64 P1, [R8+URZ+0x31820], R7 ;  /* 0x03182007080095a7 */ /* 0x000ea4000802007f */
[----:B--2---:R-:W-:Y:S05]  /*c8b0*/  @!P1 BRA `(.L_x_28) ;  /* 0xfffffffc00f09947 */ /* 0x004fea000383ffff */
[----:B------:R-:W-:Y:S05]  /*c8c0*/  BRA `(.L_x_46) ;  /* 0xffffffe800687947 */ /* 0x000fea000383ffff */
.L_x_31:
[----:B-1----:R1:W2:Y:S02]  /*c8d0*/  SYNCS.PHASECHK.TRANS64.TRYWAIT P1, [R8+URZ+0x31838], R5 ;  /* 0x03183805080075a7 */ /* 0x0022a4000802017f */
[----:B--2---:R-:W-:Y:S05]  /*c8e0*/  @!P1 NANOSLEEP.SYNCS 0x989680 ;  /* 0x009896800000995d */ /* 0x004fea0003900000 */
[----:B------:R-:W2:Y:S02]  /*c8f0*/  @!P1 SYNCS.PHASECHK.TRANS64 P1, [R8+URZ+0x31838], R5 ;  /* 0x03183805080095a7 */ /* 0x000ea4000802007f */
[----:B--2---:R-:W-:Y:S05]  /*c900*/  @!P1 BRA `(.L_x_31) ;  /* 0xfffffffc00f09947 */ /* 0x004fea000383ffff */
[----:B------:R-:W-:Y:S05]  /*c910*/  BRA `(.L_x_47) ;  /* 0xfffffff000487947 */ /* 0x000fea000383ffff */
.L_x_33:
[----:B------:R-:W-:-:S07]  /*c920*/  SHF.L.U32 R20, R6, 0x1f, RZ ;  /* 0x0000001f06147819 */ /* 0x000fce00000006ff */
.L_x_48:
[----:B-1----:R1:W2:Y:S02]  /*c930*/  SYNCS.PHASECHK.TRANS64.TRYWAIT P1, [R19+URZ+0x31820], R20 ;  /* 0x03182014130075a7 */ /* 0x0022a4000802017f */
[----:B--2---:R-:W-:Y:S05]  /*c940*/  @!P1 NANOSLEEP.SYNCS 0x989680 ;  /* 0x009896800000995d */ /* 0x004fea0003900000 */
[----:B------:R-:W2:Y:S02]  /*c950*/  @!P1 SYNCS.PHASECHK.TRANS64 P1, [R19+URZ+0x31820], R20 ;  /* 0x03182014130095a7 */ /* 0x000ea4000802007f */
[----:B--2---:R-:W-:Y:S05]  /*c960*/  @!P1 BRA `(.L_x_48) ;  /* 0xfffffffc00f09947 */ /* 0x004fea000383ffff */
[----:B------:R-:W-:Y:S05]  /*c970*/  BRA `(.L_x_49) ;  /* 0xfffffff400107947 */ /* 0x000fea000383ffff */
.L_x_36:
[----:B---3--:R3:W4:Y:S02]  /*c980*/  SYNCS.PHASECHK.TRANS64.TRYWAIT P1, [R8+URZ+0x31838], R11 ;  /* 0x0318380b080075a7 */ /* 0x008724000802017f */
[----:B----4-:R-:W-:Y:S05]  /*c990*/  @!P1 NANOSLEEP.SYNCS 0x989680 ;  /* 0x009896800000995d */ /* 0x010fea0003900000 */
[----:B------:R-:W4:Y:S02]  /*c9a0*/  @!P1 SYNCS.PHASECHK.TRANS64 P1, [R8+URZ+0x31838], R11 ;  /* 0x0318380b080095a7 */ /* 0x000f24000802007f */
[----:B----4-:R-:W-:Y:S05]  /*c9b0*/  @!P1 BRA `(.L_x_36) ;  /* 0xfffffffc00f09947 */ /* 0x010fea000383ffff */
[----:B------:R-:W-:Y:S05]  /*c9c0*/  BRA `(.L_x_50) ;  /* 0xfffffff400f87947 */ /* 0x000fea000383ffff */
.L_x_38:
[----:B------:R-:W-:Y:S01]  /*c9d0*/  BSSY B0, `(.L_x_51) ;  /* 0x0000006000007945 */ /* 0x000fe20003800000 */
[----:B------:R-:W-:-:S07]  /*c9e0*/  IMAD.MOV.U32 R15, RZ, RZ, -0x1 ;  /* 0xffffffffff0f7424 */ /* 0x000fce00078e00ff */
[----:B-123--:R-:W-:Y:S05]  /*c9f0*/  WARPSYNC.COLLECTIVE R15, `(.L_x_52) ;  /* 0x000000000f0c7348 */ /* 0x00efea0003c00000 */
[----:B------:R-:W-:Y:S02]  /*ca00*/  ELECT P6, UR62, PT ;  /* 0x00000000003e782f */ /* 0x000fe400038c0000 */
[----:B------:R-:W-:Y:S01]  /*ca10*/  MOV R14, UR62 ;  /* 0x0000003e000e7c02 */ /* 0x000fe20008000f00 */
[----:B-123--:R-:W-:Y:S10]  /*ca20*/  ENDCOLLECTIVE ;  /* 0x000000000000791b */ /* 0x00eff40003800000 */
.L_x_52:
[----:B------:R-:W-:Y:S05]  /*ca30*/  BSYNC B0 ;  /* 0x0000000000007941 */ /* 0x000fea0003800000 */
.L_x_51:
[----:B------:R-:W-:Y:S05]  /*ca40*/  BRA `(.L_x_53) ;  /* 0xfffffff800cc7947 */ /* 0x000fea000383ffff */
.L_x_42:
[----:B----4-:R4:W1:Y:S02]  /*ca50*/  SYNCS.PHASECHK.TRANS64.TRYWAIT P0, [R5+URZ], R0 ;  /* 0x00000000050075a7 */ /* 0x010864000800017f */
[----:B-1----:R-:W-:Y:S05]  /*ca60*/  @!P0 NANOSLEEP.SYNCS 0x989680 ;  /* 0x009896800000895d */ /* 0x002fea0003900000 */
[----:B------:R-:W1:Y:S02]  /*ca70*/  @!P0 SYNCS.PHASECHK.TRANS64 P0, [R5+URZ], R0 ;  /* 0x00000000050085a7 */ /* 0x000e64000800007f */
[----:B-1----:R-:W-:Y:S05]  /*ca80*/  @!P0 BRA `(.L_x_42) ;  /* 0xfffffffc00f08947 */ /* 0x002fea000383ffff */
[----:B------:R-:W-:Y:S05]  /*ca90*/  BRA `(.L_x_54) ;  /* 0xfffffff800f07947 */ /* 0x000fea000383ffff */
.L_x_43:
[----:B----4-:R4:W1:Y:S02]  /*caa0*/  SYNCS.PHASECHK.TRANS64.TRYWAIT P0, [R3+URZ], R0 ;  /* 0x00000000030075a7 */ /* 0x010864000800017f */
[----:B-1----:R-:W-:Y:S05]  /*cab0*/  @!P0 NANOSLEEP.SYNCS 0x989680 ;  /* 0x009896800000895d */ /* 0x002fea0003900000 */
[----:B------:R-:W1:Y:S02]  /*cac0*/  @!P0 SYNCS.PHASECHK.TRANS64 P0, [R3+URZ], R0 ;  /* 0x00000000030085a7 */ /* 0x000e64000800007f */
[----:B-1----:R-:W-:Y:S05]  /*cad0*/  @!P0 BRA `(.L_x_43) ;  /* 0xfffffffc00f08947 */ /* 0x002fea000383ffff */
[----:B------:R-:W-:Y:S05]  /*cae0*/  BRA `(.L_x_55) ;  /* 0xfffffffc00007947 */ /* 0x000fea000383ffff */
.L_x_56:
[----:B------:R-:W-:-:S00]  /*caf0*/  BRA `(.L_x_56) ;  /* 0xfffffffc00fc7947 */ /* 0x000fc0000383ffff */
[----:B------:R-:W-:-:S00]  /*cb00*/  NOP ;  /* 0x0000000000007918 */ /* 0x000fc00000000000 */
[----:B------:R-:W-:-:S00]  /*cb10*/  NOP ;  /* 0x0000000000007918 */ /* 0x000fc00000000000 */
[----:B------:R-:W-:-:S00]  /*cb20*/  NOP ;  /* 0x0000000000007918 */ /* 0x000fc00000000000 */
[----:B------:R-:W-:-:S00]  /*cb30*/  NOP ;  /* 0x0000000000007918 */ /* 0x000fc00000000000 */
[----:B------:R-:W-:-:S00]  /*cb40*/  NOP ;  /* 0x0000000000007918 */ /* 0x000fc00000000000 */
[----:B------:R-:W-:-:S00]  /*cb50*/  NOP ;  /* 0x0000000000007918 */ /* 0x000fc00000000000 */
[----:B------:R-:W-:-:S00]  /*cb60*/  NOP ;  /* 0x0000000000007918 */ /* 0x000fc00000000000 */
[----:B------:R-:W-:-:S00]  /*cb70*/  NOP ;  /* 0x0000000000007918 */ /* 0x000fc00000000000 */
.L_x_2197:


//--------------------- .text._ZN7cutlass13device_kernelIN5flash11enable_sm90INS1_16FlashAttnBwdSm90INS1_25CollectiveMainloopBwdSm90ILi2ELi1ELi1EN4cute5tupleIJNS5_1CILi1EEES8_S8_EEENS6_IJNS7_ILi64EEENS7_ILi80EEENS7_ILi256EEEEEENS_10bfloat16_tEfNS_4arch4Sm90ELb0ELb0ELb1ELb0ELb0ELb0ELb1ELb1ELi2ELi1ELi1ELi1ELb0EEENS1_24CollectiveEpilogueBwdGQAISD_fSG_Li256ELb0ELb0EEENS1_19SingleTileSchedulerILb0ELb0ELb0ELi80EEEEEEEEEvNT_6ParamsE --------------------------
	.section	.text._ZN7cutlass13device_kernelIN5flash11enable_sm90INS1_16FlashAttnBwdSm90INS1_25CollectiveMainloopBwdSm90ILi2ELi1ELi1EN4cute5tupleIJNS5_1CILi1EEES8_S8_EEENS6_IJNS7_ILi64EEENS7_ILi80EEENS7_ILi256EEEEEENS_10bfloat16_tEfNS_4arch4Sm90ELb0ELb0ELb1ELb0ELb0ELb0ELb1ELb1ELi2ELi1ELi1ELi1ELb0EEENS1_24CollectiveEpilogueBwdGQAISD_fSG_Li256ELb0ELb0EEENS1_19SingleTileSchedulerILb0ELb0ELb0ELi80EEEEEEEEEvNT_6ParamsE,"ax",@progbits
	.align	128
.text._ZN7cutlass13device_kernelIN5flash11enable_sm90INS1_16FlashAttnBwdSm90INS1_25CollectiveMainloopBwdSm90ILi2ELi1ELi1EN4cute5tupleIJNS5_1CILi1EEES8_S8_EEENS6_IJNS7_ILi64EEENS7_ILi80EEENS7_ILi256EEEEEENS_10bfloat16_tEfNS_4arch4Sm90ELb0ELb0ELb1ELb0ELb0ELb0ELb1ELb1ELi2ELi1ELi1ELi1ELb0EEENS1_24CollectiveEpilogueBwdGQAISD_fSG_Li256ELb0ELb0EEENS1_19SingleTileSchedulerILb0ELb0ELb0ELi80EEEEEEEEEvNT_6ParamsE:
        .type           _ZN7cutlass13device_kernelIN5flash11enable_sm90INS1_16FlashAttnBwdSm90INS1_25CollectiveMainloopBwdSm90ILi2ELi1ELi1EN4cute5tupleIJNS5_1CILi1EEES8_S8_EEENS6_IJNS7_ILi64EEENS7_ILi80EEENS7_ILi256EEEEEENS_10bfloat16_tEfNS_4arch4Sm90ELb0ELb0ELb1ELb0ELb0ELb0ELb1ELb1ELi2ELi1ELi1ELi1ELb0EEENS1_24CollectiveEpilogueBwdGQAISD_fSG_Li256ELb0ELb0EEENS1_19SingleTileSchedulerILb0ELb0ELb0ELi80EEEEEEEEEvNT_6ParamsE,@function
        .size           _ZN7cutlass13device_kernelIN5flash11enable_sm90INS1_16FlashAttnBwdSm90INS1_25CollectiveMainloopBwdSm90ILi2ELi1ELi1EN4cute5tupleIJNS5_1CILi1EEES8_S8_EEENS6_IJNS7_ILi64EEENS7_ILi80EEENS7_ILi256EEEEEENS_10bfloat16_tEfNS_4arch4Sm90ELb0ELb0ELb1ELb0ELb0ELb0ELb1ELb1ELi2ELi1ELi1ELi1ELb0EEENS1_24CollectiveEpilogueBwdGQAISD_fSG_Li256ELb0ELb0EEENS1_19SingleTileSchedulerILb0ELb0ELb0ELi80EEEEEEEEEvNT_6ParamsE,(.L_x_2198 - _ZN7cutlass13device_kernelIN5flash11enable_sm90INS1_16FlashAttnBwdSm90INS1_25CollectiveMainloopBwdSm90ILi2ELi1ELi1EN4cute5tupleIJNS5_1CILi1EEES8_S8_EEENS6_IJNS7_ILi64EEENS7_ILi80EEENS7_ILi256EEEEEENS_10bfloat16_tEfNS_4arch4Sm90ELb0ELb0ELb1ELb0ELb0ELb0ELb1ELb1ELi2ELi1ELi1ELi1ELb0EEENS1_24CollectiveEpilogueBwdGQAISD_fSG_Li256ELb0ELb0EEENS1_19SingleTileSchedulerILb0ELb0ELb0ELi80EEEEEEEEEvNT_6ParamsE)
        .other          _ZN7cutlass13device_kernelIN5flash11enable_sm90INS1_16FlashAttnBwdSm90INS1_25CollectiveMainloopBwdSm90ILi2ELi1ELi1EN4cute5tupleIJNS5_1CILi1EEES8_S8_EEENS6_IJNS7_ILi64EEENS7_ILi80EEENS7_ILi256EEEEEENS_10bfloat16_tEfNS_4arch4Sm90ELb0ELb0ELb1ELb0ELb0ELb0ELb1ELb1ELi2ELi1ELi1ELi1ELb0EEENS1_24CollectiveEpilogueBwdGQAISD_fSG_Li256ELb0ELb0EEENS1_19SingleTileSchedulerILb0ELb0ELb0ELi80EEEEEEEEEvNT_6ParamsE,@"STO_CUDA_ENTRY STV_DEFAULT"
_ZN7cutlass13device_kernelIN5flash11enable_sm90INS1_16FlashAttnBwdSm90INS1_25CollectiveMainloopBwdSm90ILi2ELi1ELi1EN4cute5tupleIJNS5_1CILi1EEES8_S8_EEENS6_IJNS7_ILi64EEENS7_ILi80EEENS7_ILi256EEEEEENS_10bfloat16_tEfNS_4arch4Sm90ELb0ELb0ELb1ELb0ELb0ELb0ELb1ELb1ELi2ELi1ELi1ELi1ELb0EEENS1_24CollectiveEpilogueBwdGQAISD_fSG_Li256ELb0ELb0EEENS1_19SingleTileSchedulerILb0ELb0ELb0ELi80EEEEEEEEEvNT_6ParamsE:
        /* <DEDUP_REMOVED lines=14> */
[----:B------:R-:W-:-:S02]  /*00e0*/  UIADD3.X UR7, URZ, UR5, URZ, UP0, !UPT ;  /* 0x000000053f077290 */ /* 0x000fc400087fe43f */
[----:B------:R-:W-:Y:S02]  /*00f0*/  UIADD3.X UR9, URZ, UR5, URZ, UP1, !UPT ;  /* 0x000000053f097290 */ /* 0x000fe40008ffe43f */
[----:B------:R-:W-:Y:S02]  /*0100*/  UIADD3.X UR11, URZ, UR5, URZ, UP2, !UPT ;  /* 0x000000053f0b7290 */ /* 0x000fe400097fe43f */
[----:B------:R-:W-:-:S03]  /*0110*/  UIADD3.X UR5, URZ, UR5, URZ, UP3, !UPT ;  /* 0x000000053f057290 */ /* 0x000fc60009ffe43f */
[----:B------:R1:W-:Y:S02]  /*0120*/  UTMACCTL.PF [UR6] ;  /* 0x00000000060079b9 */ /* 0x0003e40008040000 */
[----:B------:R1:W-:Y:S02]  /*0130*/  UTMACCTL.PF [UR8] ;  /* 0x00000000080079b9 */ /* 0x0003e40008040000 */
[----:B------:R1:W-:Y:S02]  /*0140*/  UTMACCTL.PF [UR10] ;  /* 0x000000000a0079b9 */ /* 0x0003e40008040000 */
[----:B------:R1:W-:Y:S02]  /*0150*/  UTMACCTL.PF [UR4] ;  /* 0x00000000040079b9 */ /* 0x0003e40008040000 */
[----:B-1----:R-:W-:Y:S01]  /*0160*/  NOP ;  /* 0x0000000000007918 */ /* 0x002fe20000000000 */
.L_x_58:
[----:B------:R-:W-:Y:S05]  /*0170*/  BSYNC B0 ;  /* 0x0000000000007941 */ /* 0x000fea0003800000 */
.L_x_57:
        /* <DEDUP_REMOVED lines=34> */
.L_x_59:
        /* <DEDUP_REMOVED lines=20> */
.L_x_60:
[----:B-1----:R-:W-:Y:S01]  /*04e0*/  ISETP.NE.AND P0, PT, R2, RZ, PT ;  /* 0x000000ff0200720c */ /* 0x002fe20003f05270 */
[----:B------:R-:W-:Y:S01]  /*04f0*/  IMAD.MOV.U32 R19, RZ, RZ, 0x1 ;  /* 0x00000001ff137424 */ /* 0x000fe200078e00ff */
[----:B------:R-:W-:Y:S01]  /*0500*/  NOP ;  /* 0x0000000000007918 */ /* 0x000fe20000000000 */
[----:B------:R-:W-:Y:S01]  /*0510*/  BSSY B0, `(.L_x_61) ;  /* 0x00009f7000007945 */ /* 0x000fe20003800000 */
[----:B------:R-:W-:Y:S02]  /*0520*/  LOP3.LUT R21, R4, 0x7f, RZ, 0xc0, !PT ;  /* 0x0000007f04157812 */ /* 0x000fe400078ec0ff */
[----:B------:R-:W-:Y:S01]  /*0530*/  SEL R19, R19, 0x2, !P0 ;  /* 0x0000000213137807 */ /* 0x000fe20004000000 */
[----:B--23--:R-:W-:Y:S06]  /*0540*/  BAR.SYNC.DEFER_BLOCKING 0x0 ;  /* 0x0000000000007b1d */ /* 0x00cfec0000010000 */
[----:B------:R-:W-:Y:S05]  /*0550*/  @!P0 BRA `(.L_x_62) ;  /* 0x0000008400c48947 */ /* 0x000fea0003800000 */
.L_x_63:
[----:B------:R-:W-:-:S08]  /*0560*/  NOP ;  /* 0x0000000000007918 */ /* 0x000fd00000000000 */
[----:B------:R-:W1:Y:S02]  /*0570*/  USETMAXREG.TRY_ALLOC.CTAPOOL UP0, 0xf0 ;  /* 0x000000f0000079c8 */ /* 0x000e640008000600 */
[----:B-1----:R-:W-:-:S13]  /*0580*/  PLOP3.LUT P0, PT, PT, PT, UP0, 0x80, 0x0 ;  /* 0x000000000000781c */ /* 0x002fda0003f0f008 */
[----:B------:R-:W-:Y:S05]  /*0590*/  @!P0 BRA `(.L_x_63) ;  /* 0xfffffffc00f08947 */ /* 0x000fea000383ffff */
[----:B------:R-:W1:Y:S02]  /*05a0*/  S2UR UR4, SR_CTAID.Z ;  /* 0x00000000000479c3 */ /* 0x000e640000002700 */
[----:B-1----:R-:W-:-:S13]  /*05b0*/  ISETP.LE.AND P0, PT, RZ, UR4, PT ;  /* 0x00000004ff007c0c */ /* 0x002fda000bf03270 */
[----:B------:R-:W-:Y:S05]  /*05c0*/  @!P0 BRA `(.L_x_64) ;  /* 0x0000009c00ac8947 */ /* 0x000fea0003800000 */
[----:B------:R-:W1:Y:S01]  /*05d0*/  S2R R0, SR_TID.X ;  /* 0x0000000000007919 */ /* 0x000e620000002100 */
[----:B------:R-:W2:Y:S01]  /*05e0*/  S2UR UR4, SR_CgaCtaId ;  /* 0x00000000000479c3 */ /* 0x000ea20000008800 */
[----:B------:R-:W-:Y:S01]  /*05f0*/  UMOV UR60, 0x400 ;  /* 0x00000400003c7882 */ /* 0x000fe20000000000 */
[----:B------:R-:W-:Y:S01]  /*0600*/  SHF.L.U32 R11, RZ, 0x1f, RZ ;  /* 0x0000001fff0b7819 */ /* 0x000fe200000006ff */
[----:B--2---:R-:W-:Y:S01]  /*0610*/  ULEA UR60, UR4, UR60, 0x18 ;  /* 0x0000003c043c7291 */ /* 0x004fe2000f8ec03f */
[----:B-1----:R-:W-:-:S08]  /*0620*/  VIADD R0, R0, 0xffffff80 ;  /* 0xffffff8000007836 */ /* 0x002fd00000000000 */
[----:B------:R-:W1:Y:S01]  /*0630*/  SYNCS.PHASECHK.TRANS64.TRYWAIT P0, [UR60+0x31800], R11 ;  /* 0x0318000bff0075a7 */ /* 0x000e62000800017c */
[----:B------:R-:W-:-:S04]  /*0640*/  SHF.R.S32.HI R3, RZ, 0x1f, R0 ;  /* 0x0000001fff037819 */ /* 0x000fc80000011400 */
[----:B------:R-:W-:-:S04]  /*0650*/  LEA.HI R2, R3, R0, RZ, 0x7 ;  /* 0x0000000003027211 */ /* 0x000fc800078f38ff */
[----:B------:R-:W-:Y:S02]  /*0660*/  SHF.R.S32.HI R229, RZ, 0x7, R2 ;  /* 0x00000007ffe57819 */ /* 0x000fe40000011402 */
[----:B------:R-:W-:-:S03]  /*0670*/  LOP3.LUT R5, R2, 0xffffff80, RZ, 0xc0, !PT ;  /* 0xffffff8002057812 */ /* 0x000fc600078ec0ff */
[----:B------:R-:W2:Y:S02]  /*0680*/  SHFL.IDX PT, R4, R229, RZ, 0x1f ;  /* 0x00001fffe5047589 */ /* 0x000ea400000e0000 */
[----:B------:R-:W-:-:S05]  /*0690*/  IMAD.IADD R6, R0, 0x1, -R5 ;  /* 0x0000000100067824 */ /* 0x000fca00078e0a05 */
[----:B------:R-:W-:-:S04]  /*06a0*/  SHF.R.S32.HI R7, RZ, 0x1f, R6 ;  /* 0x0000001fff077819 */ /* 0x000fc80000011406 */
[CC--:B------:R-:W-:Y:S02]  /*06b0*/  LEA.HI R8, R7.reuse, R6.reuse, RZ, 0x2 ;  /* 0x0000000607087211 */ /* 0x0c0fe400078f10ff */
[----:B------:R-:W-:Y:S02]  /*06c0*/  LEA.HI R7, R7, R6, RZ, 0x5 ;  /* 0x0000000607077211 */ /* 0x000fe400078f28ff */
[--C-:B------:R-:W-:Y:S02]  /*06d0*/  SHF.R.S32.HI R9, RZ, 0x2, R8.reuse ;  /* 0x00000002ff097819 */ /* 0x100fe40000011408 */
[----:B------:R-:W-:Y:S02]  /*06e0*/  SHF.R.S32.HI R10, RZ, 0x1f, R8 ;  /* 0x0000001fff0a7819 */ /* 0x000fe40000011408 */
[----:B------:R-:W-:Y:S02]  /*06f0*/  SHF.R.S32.HI R7, RZ, 0x5, R7 ;  /* 0x00000005ff077819 */ /* 0x000fe40000011407 */
[----:B------:R-:W-:-:S02]  /*0700*/  LEA.HI R10, R10, R9, RZ, 0x3 ;  /* 0x000000090a0a7211 */ /* 0x000fc400078f18ff */
[----:B--2---:R-:W-:Y:S02]  /*0710*/  LEA.HI R2, R4, R4, RZ, 0x1 ;  /* 0x0000000404027211 */ /* 0x004fe400078f08ff */
[----:B------:R-:W-:Y:S02]  /*0720*/  LOP3.LUT R10, R10, 0xfffffff8, RZ, 0xc0, !PT ;  /* 0xfffffff80a0a7812 */ /* 0x000fe400078ec0ff */
[----:B------:R-:W-:-:S03]  /*0730*/  LOP3.LUT R5, R2, 0xfffffffe, RZ, 0xc0, !PT ;  /* 0xfffffffe02057812 */ /* 0x000fc600078ec0ff */
[----:B------:R-:W-:Y:S02]  /*0740*/  IMAD.IADD R10, R9, 0x1, -R10 ;  /* 0x00000001090a7824 */ /* 0x000fe400078e0a0a */
[----:B------:R-:W-:Y:S01]  /*0750*/  IMAD.IADD R4, R4, 0x1, -R5 ;  /* 0x0000000104047824 */ /* 0x000fe200078e0a05 */
[----:B-1----:R-:W-:Y:S06]  /*0760*/  @P0 BRA `(.L_x_65) ;  /* 0x0000000000080947 */ /* 0x002fec0003800000 */
[----:B------:R-:W1:Y:S02]  /*0770*/  SYNCS.PHASECHK.TRANS64.TRYWAIT P0, [UR60+0x31800], R11 ;  /* 0x0318000bff0075a7 */ /* 0x000e64000800017c */
[----:B-1----:R-:W-:Y:S05]  /*0780*/  @!P0 BRA `(.L_x_66) ;  /* 0x0000009c00448947 */ /* 0x002fea0003800000 */
.L_x_65:
[----:B------:R-:W-:Y:S01]  /*0790*/  IMAD R228, R7, 0x10, R10 ;  /* 0x0000001007e47824 */ /* 0x000fe200078e020a */
[----:B------:R-:W-:Y:S01]  /*07a0*/  CS2R R56, SRZ ;  /* 0x0000000000387805 */ /* 0x000fe2000001ff00 */
[----:B------:R-:W2:Y:S01]  /*07b0*/  LDC R10, c[0x0][0x280] ;  /* 0x0000a000ff0a7b82 */ /* 0x000ea20000000800 */
        /* <DEDUP_REMOVED lines=23> */
[----:B--2---:R-:W-:Y:S02]  /*0930*/  ISETP.GE.AND P0, PT, R10, 0x1, PT ;  /* 0x000000010a00780c */ /* 0x004fe40003f06270 */
        /* <DEDUP_REMOVED lines=55> */
[----:B------:R-:W-:Y:S01]  /*0cb0*/  CS2R R134, SRZ ;  /* 0x0000000000867805 */ /* 0x000fe2000001ff00 */
[----:B------:R-:W-:Y:S01]  /*0cc0*/  IMAD.SHL.U32 R230, R6, 0x4, RZ ;  /* 0x0000000406e67824 */ /* 0x000fe200078e00ff */
[----:B------:R-:W-:Y:S06]  /*0cd0*/  @!P0 BRA `(.L_x_67) ;  /* 0x0000007000a48947 */ /* 0x000fec0003800000 */
[----:B------:R-:W2:Y:S01]  /*0ce0*/  S2R R9, SR_CTAID.X ;  /* 0x0000000000097919 */ /* 0x000ea20000002500 */
[----:B------:R-:W2:Y:S01]  /*0cf0*/  LDC R12, c[0x0][0x290] ;  /* 0x0000a400ff0c7b82 */ /* 0x000ea20000000800 */
[CC--:B-1----:R-:W-:Y:S01]  /*0d00*/  LEA.HI R2, R3.reuse, R0.reuse, RZ, 0x5 ;  /* 0x0000000003027211 */ /* 0x0c2fe200078f28ff */
[----:B------:R-:W-:Y:S01]  /*0d10*/  IMAD.MOV.U32 R18, RZ, RZ, RZ ;  /* 0x000000ffff127224 */ /* 0x000fe200078e00ff */
[----:B------:R-:W-:Y:S01]  /*0d20*/  LEA.HI R3, R3, R0, RZ, 0x4 ;  /* 0x0000000003037211 */ /* 0x000fe200078f20ff */
[----:B------:R-:W-:Y:S01]  /*0d30*/  IMAD.MOV.U32 R17, RZ, RZ, RZ ;  /* 0x000000ffff117224 */ /* 0x000fe200078e00ff */
[--C-:B------:R-:W-:Y:S02]  /*0d40*/  SHF.R.S32.HI R5, RZ, 0x5, R2.reuse ;  /* 0x00000005ff057819 */ /* 0x100fe40000011402 */
[----:B------:R-:W-:Y:S02]  /*0d50*/  CS2R R142, SRZ ;  /* 0x00000000008e7805 */ /* 0x000fe4000001ff00 */
[----:B------:R-:W-:-:S02]  /*0d60*/  SHF.R.S32.HI R2, RZ, 0x1f, R2 ;  /* 0x0000001fff027819 */ /* 0x000fc40000011402 */
[----:B------:R-:W-:Y:S02]  /*0d70*/  CS2R R140, SRZ ;  /* 0x00000000008c7805 */ /* 0x000fe4000001ff00 */
[----:B------:R-:W-:Y:S02]  /*0d80*/  LOP3.LUT R3, R3, 0xffffff0, RZ, 0xc0, !PT ;  /* 0x0ffffff003037812 */ /* 0x000fe400078ec0ff */
[----:B------:R-:W-:Y:S02]  /*0d90*/  CS2R R138, SRZ ;  /* 0x00000000008a7805 */ /* 0x000fe4000001ff00 */
[----:B------:R-:W-:Y:S02]  /*0da0*/  LEA.HI R2, R2, R5, RZ, 0x2 ;  /* 0x0000000502027211 */ /* 0x000fe400078f10ff */
[----:B------:R-:W-:Y:S02]  /*0db0*/  CS2R R136, SRZ ;  /* 0x0000000000887805 */ /* 0x000fe4000001ff00 */
[----:B------:R-:W-:Y:S01]  /*0dc0*/  LOP3.LUT R7, R8, 0xfffffffc, RZ, 0xc0, !PT ;  /* 0xfffffffc08077812 */ /* 0x000fe200078ec0ff */
[----:B------:R-:W-:Y:S01]  /*0dd0*/  IMAD.IADD R0, R0, 0x1, -R3 ;  /* 0x0000000100007824 */ /* 0x000fe200078e0a03 */
[----:B------:R-:W-:-:S02]  /*0de0*/  LOP3.LUT R2, R2, 0xfffffc, RZ, 0xc0, !PT ;  /* 0x00fffffc02027812 */ /* 0x000fc400078ec0ff */
[----:B------:R-:W-:Y:S02]  /*0df0*/  CS2R R158, SRZ ;  /* 0x00000000009e7805 */ /* 0x000fe4000001ff00 */
[----:B------:R-:W-:Y:S01]  /*0e00*/  LEA.HI R8, R229, R229, RZ, 0x1 ;  /* 0x000000e5e5087211 */ /* 0x000fe200078f08ff */
[----:B------:R-:W-:Y:S01]  /*0e10*/  IMAD.IADD R7, R6, 0x1, -R7 ;  /* 0x0000000106077824 */ /* 0x000fe200078e0a07 */
[----:B------:R-:W-:Y:S01]  /*0e20*/  LOP3.LUT R19, R19, 0x1, RZ, 0xfc, !PT ;  /* 0x0000000113137812 */ /* 0x000fe200078efcff */
[----:B------:R-:W-:Y:S01]  /*0e30*/  VIADD R6, R10, 0x3f ;  /* 0x0000003f0a067836 */ /* 0x000fe20000000000 */
[----:B------:R-:W-:Y:S01]  /*0e40*/  LOP3.LUT R8, R8, 0xfffffffe, RZ, 0xc0, !PT ;  /* 0xfffffffe08087812 */ /* 0x000fe200078ec0ff */
[----:B------:R-:W-:Y:S01]  /*0e50*/  IMAD.IADD R5, R5, 0x1, -R2 ;  /* 0x0000000105057824 */ /* 0x000fe200078e0a02 */
[----:B------:R-:W-:Y:S01]  /*0e60*/  CS2R R156, SRZ ;  /* 0x00000000009c7805 */ /* 0x000fe2000001ff00 */
[C---:B------:R-:W-:Y:S01]  /*0e70*/  IMAD R0, R229.reuse, 0x40, R0 ;  /* 0x00000040e5007824 */ /* 0x040fe200078e0200 */
[----:B------:R-:W-:Y:S01]  /*0e80*/  SHF.R.S32.HI R3, RZ, 0x1f, R6 ;  /* 0x0000001fff037819 */ /* 0x000fe20000011406 */
[----:B------:R-:W-:Y:S01]  /*0e90*/  IMAD.IADD R8, R229, 0x1, -R8 ;  /* 0x00000001e5087824 */ /* 0x000fe200078e0a08 */
[----:B------:R-:W-:Y:S01]  /*0ea0*/  CS2R R154, SRZ ;  /* 0x00000000009a7805 */ /* 0x000fe2000001ff00 */
[----:B------:R-:W-:Y:S01]  /*0eb0*/  IMAD R0, R5, 0x10, R0 ;  /* 0x0000001005007824 */ /* 0x000fe200078e0200 */
[----:B------:R-:W-:Y:S01]  /*0ec0*/  LEA.HI R231, R3, R6, RZ, 0x6 ;  /* 0x0000000603e77211 */ /* 0x000fe200078f30ff */
[----:B------:R-:W-:Y:S01]  /*0ed0*/  IMAD.MOV.U32 R3, RZ, RZ, RZ ;  /* 0x000000ffff037224 */ /* 0x000fe200078e00ff */
[----:B------:R-:W-:Y:S01]  /*0ee0*/  CS2R R152, SRZ ;  /* 0x0000000000987805 */ /* 0x000fe2000001ff00 */
[----:B--2---:R-:W-:Y:S01]  /*0ef0*/  IMAD R9, R9, -0x50, R12 ;  /* 0xffffffb009097824 */ /* 0x004fe200078e020c */
[----:B------:R-:W-:Y:S01]  /*0f00*/  CS2R R174, SRZ ;  /* 0x0000000000ae7805 */ /* 0x000fe2000001ff00 */
[----:B------:R-:W-:Y:S01]  /*0f10*/  IMAD.SHL.U32 R0, R0, 0x8, RZ ;  /* 0x0000000800007824 */ /* 0x000fe200078e00ff */
[----:B------:R-:W-:Y:S01]  /*0f20*/  CS2R R172, SRZ ;  /* 0x0000000000ac7805 */ /* 0x000fe2000001ff00 */
[----:B------:R-:W-:Y:S01]  /*0f30*/  IMAD R2, R8, -0x8, R9 ;  /* 0xfffffff808027824 */ /* 0x000fe200078e0209 */
[----:B------:R-:W-:-:S02]  /*0f40*/  CS2R R170, SRZ ;  /* 0x0000000000aa7805 */ /* 0x000fc4000001ff00 */
[----:B------:R-:W-:Y:S02]  /*0f50*/  CS2R R168, SRZ ;  /* 0x0000000000a87805 */ /* 0x000fe4000001ff00 */
[----:B------:R-:W-:Y:S01]  /*0f60*/  CS2R R190, SRZ ;  /* 0x0000000000be7805 */ /* 0x000fe2000001ff00 */
[----:B------:R-:W-:Y:S01]  /*0f70*/  IMAD R2, R7, -0x2, R2 ;  /* 0xfffffffe07027824 */ /* 0x000fe200078e0202 */
        /* <DEDUP_REMOVED lines=67> */
[----:B------:R-:W-:Y:S01]  /*13b0*/  SHF.R.S32.HI R231, RZ, 0x6, R231 ;  /* 0x00000006ffe77819 */ /* 0x000fe200000114e7 */
[----:B------:R-:W-:Y:S01]  /*13c0*/  UMOV UR61, URZ ;  /* 0x0000003f003d7c82 */ /* 0x000fe20008000000 */
[----:B------:R-:W-:-:S07]  /*13d0*/  LEA R0, R0, UR60, 0x1 ;  /* 0x0000003c00007c11 */ /* 0x000fce000f8e08ff */
.L_x_78:
[----:B------:R-:W-:-:S13]  /*13e0*/  ISETP.NE.AND P0, PT, R19, 0x3, PT ;  /* 0x000000031300780c */ /* 0x000fda0003f05270 */
[----:B--2---:R-:W-:Y:S05]  /*13f0*/  @!P0 BRA `(.L_x_68) ;  /* 0x0000000000048947 */ /* 0x004fea0003800000 */
[----:B------:R-:W-:Y:S01]  /*1400*/  BPT.TRAP 0x1 ;  /* 0x000000040000795c */ /* 0x000fe20000300000 */
.L_x_68:
[----:B------:R-:W-:Y:S02]  /*1410*/  LEA R16, R3, UR60, 0x3 ;  /* 0x0000003c03107c11 */ /* 0x000fe4000f8e18ff */
[----:B------:R-:W-:-:S04]  /*1420*/  SHF.L.U32 R11, R18, 0x1f, RZ ;  /* 0x0000001f120b7819 */ /* 0x000fc800000006ff */
[----:B------:R1:W2:Y:S01]  /*1430*/  SYNCS.PHASECHK.TRANS64.TRYWAIT P1, [R16+URZ+0x31810], R11 ;  /* 0x0318100b100075a7 */ /* 0x0002a2000802017f */
[----:B------:R-:W-:Y:S05]  /*1440*/  @!P0 BRA `(.L_x_69) ;  /* 0x0000000000048947 */ /* 0x000fea0003800000 */
[----:B------:R-:W-:Y:S01]  /*1450*/  BPT.TRAP 0x1 ;  /* 0x000000040000795c */ /* 0x000fe20000300000 */
.L_x_69:
[----:B------:R-:W-:Y:S01]  /*1460*/  IMAD.U32 R5, RZ, RZ, UR60 ;  /* 0x0000003cff057e24 */ /* 0x000fe2000f8e00ff */
[----:B------:R-:W-:-:S03]  /*1470*/  LEA R6, R4, UR60, 0xa ;  /* 0x0000003c04067c11 */ /* 0x000fc6000f8e50ff */
[----:B------:R-:W-:Y:S01]  /*1480*/  VIADD R7, R5, 0x14100 ;  /* 0x0001410005077836 */ /* 0x000fe20000000000 */
[----:B------:R-:W-:-:S04]  /*1490*/  SHF.R.U32.HI R8, RZ, 0x4, R6 ;  /* 0x00000004ff087819 */ /* 0x000fc80000011606 */
[----:B------:R-:W-:Y:S02]  /*14a0*/  SHF.R.U32.HI R7, RZ, 0x4, R7 ;  /* 0x00000004ff077819 */ /* 0x000fe40000011607 */
[----:B------:R-:W-:Y:S02]  /*14b0*/  LOP3.LUT R9, R8, 0x3fff, RZ, 0xc0, !PT ;  /* 0x00003fff08097812 */ /* 0x000fe400078ec0ff */
[----:B------:R-:W-:Y:S02]  /*14c0*/  LOP3.LUT R8, R7, 0x3fff, RZ, 0xc0, !PT ;  /* 0x00003fff07087812 */ /* 0x000fe400078ec0ff */
[----:B------:R-:W-:Y:S02]  /*14d0*/  LOP3.LUT R7, R9, 0x10000, RZ, 0xfc, !PT ;  /* 0x0001000009077812 */ /* 0x000fe400078efcff */
[----:B------:R-:W-:Y:S01]  /*14e0*/  LOP3.LUT R8, R8, 0x10000, RZ, 0xfc, !PT ;  /* 0x0001000008087812 */ /* 0x000fe200078efcff */
[----:B--2---:R-:W-:Y:S06]  /*14f0*/  @P1 BRA `(.L_x_70) ;  /* 0x0000000000081947 */ /* 0x004fec0003800000 */
[----:B------:R-:W2:Y:S02]  /*1500*/  SYNCS.PHASECHK.TRANS64.TRYWAIT P1, [R16+URZ+0x31810], R11 ;  /* 0x0318100b100075a7 */ /* 0x000ea4000802017f */
[----:B--2---:R-:W-:Y:S05]  /*1510*/  @!P1 BRA `(.L_x_71) ;  /* 0x0000008c00f89947 */ /* 0x004fea0003800000 */
.L_x_70:
[----:B------:R-:W-:Y:S01]  /*1520*/  IMAD R8, R3, 0x800, R8 ;  /* 0x0000080003087824 */ /* 0x000fe200078e0208 */
[C---:B------:R-:W-:Y:S01]  /*1530*/  R2UR UR6, R7.reuse ;  /* 0x00000000070672ca */ /* 0x040fe200000e0000 */
[C---:B------:R-:W-:Y:S01]  /*1540*/  VIADD R9, R7.reuse, 0x80 ;  /* 0x0000008007097836 */ /* 0x040fe20000000000 */
[----:B------:R-:W-:Y:S01]  /*1550*/  WARPGROUP.ARRIVE ;  /* 0x00000000000079c5 */ /* 0x000fe20000000000 */
[----:B------:R-:W-:Y:S01]  /*1560*/  VIADD R10, R7, 0x100 ;  /* 0x00000100070a7836 */ /* 0x000fe20000000000 */
[----:B------:R-:W-:Y:S01]  /*1570*/  R2UR UR4, R8 ;  /* 0x00000000080472ca */ /* 0x000fe200000e0000 */
[----:B------:R-:W-:Y:S01]  /*1580*/  UMOV UR7, 0x40000000 ;  /* 0x4000000000077882 */ /* 0x000fe20000000000 */
[----:B------:R-:W-:Y:S01]  /*1590*/  R2UR UR8, R9 ;  /* 0x00000000090872ca */ /* 0x000fe200000e0000 */
[C---:B------:R-:W-:Y:S01]  /*15a0*/  VIADD R9, R7.reuse, 0x180 ;  /* 0x0000018007097836 */ /* 0x040fe20000000000 */
[----:B------:R-:W-:Y:S01]  /*15b0*/  R2UR UR9, R10 ;  /* 0x000000000a0972ca */ /* 0x000fe200000e0000 */
[----:B------:R-:W-:Y:S01]  /*15c0*/  VIADD R10, R7, 0x200 ;  /* 0x00000200070a7836 */ /* 0x000fe20000000000 */
[----:B------:R-:W-:-:S02]  /*15d0*/  UMOV UR5, 0x40000040 ;  /* 0x4000004000057882 */ /* 0x000fc40000000000 */
[----:B------:R-:W-:Y:S01]  /*15e0*/  R2UR UR10, R9 ;  /* 0x00000000090a72ca */ /* 0x000fe200000e0000 */
[----:B------:R-:W-:Y:S01]  /*15f0*/  VIADD R9, R8, 0x2 ;  /* 0x0000000208097836 */ /* 0x000fe20000000000 */
[----:B------:R-:W-:Y:S01]  /*1600*/  R2UR UR11, R10 ;  /* 0x000000000a0b72ca */ /* 0x000fe200000e0000 */
[----:B------:R-:W-:Y:S02]  /*1610*/  VIADD R10, R7, 0x2 ;  /* 0x00000002070a7836 */ /* 0x000fe40000000000 */
[----:B------:R-:W-:Y:S01]  /*1620*/  HGMMA.64x8x16.F32.BF16 R24, gdesc[UR4], RZ, !UPT ;  /* 0x00000000041879f0 */ /* 0x000fe2000c7018ff */
[----:B------:R-:W-:Y:S01]  /*1630*/  UMOV UR7, 0x40000000 ;  /* 0x4000000000077882 */ /* 0x000fe20000000000 */
[----:B------:R-:W-:Y:S02]  /*1640*/  UMOV UR6, UR8 ;  /* 0x0000000800067c82 */ /* 0x000fe40008000000 */
[----:B------:R-:W-:Y:S01]  /*1650*/  HGMMA.64x8x16.F32.BF16 R28, gdesc[UR4], RZ, !UPT ;  /* 0x00000000041c79f0 */ /* 0x000fe2000c7018ff */
[----:B------:R-:W-:Y:S01]  /*1660*/  UMOV UR6, UR9 ;  /* 0x0000000900067c82 */ /* 0x000fe20008000000 */
[----:B------:R-:W-:-:S02]  /*1670*/  UMOV UR7, 0x40000000 ;  /* 0x4000000000077882 */ /* 0x000fc40000000000 */
[----:B------:R-:W-:Y:S01]  /*1680*/  HGMMA.64x8x16.F32.BF16 R32, gdesc[UR4], RZ, !UPT ;  /* 0x00000000042079f0 */ /* 0x000fe2000c7018ff */
[----:B------:R-:W-:Y:S01]  /*1690*/  UMOV UR6, UR10 ;  /* 0x0000000a00067c82 */ /* 0x000fe20008000000 */
[----:B------:R-:W-:Y:S02]  /*16a0*/  UMOV UR7, 0x40000000 ;  /* 0x4000000000077882 */ /* 0x000fe40000000000 */
[----:B------:R-:W-:Y:S01]  /*16b0*/  HGMMA.64x8x16.F32.BF16 R36, gdesc[UR4], RZ, !UPT ;  /* 0x00000000042479f0 */ /* 0x000fe2000c7018ff */
[----:B------:R-:W-:Y:S01]  /*16c0*/  UMOV UR6, UR11 ;  /* 0x0000000b00067c82 */ /* 0x000fe20008000000 */
[----:B------:R-:W-:Y:S02]  /*16d0*/  UMOV UR7, 0x40000000 ;  /* 0x4000000000077882 */ /* 0x000fe40000000000 */
[----:B------:R-:W-:Y:S01]  /*16e0*/  HGMMA.64x8x16.F32.BF16 R40, gdesc[UR4], RZ, !UPT ;  /* 0x00000000042879f0 */ /* 0x000fe2000c7018ff */
[----:B------:R-:W-:Y:S01]  /*16f0*/  R2UR UR6, R10 ;  /* 0x000000000a0672ca */ /* 0x000fe200000e0000 */
[----:B------:R-:W-:Y:S01]  /*1700*/  VIADD R10, R7, 0x82 ;  /* 0x00000082070a7836 */ /* 0x000fe20000000000 */
[----:B------:R-:W-:Y:S01]  /*1710*/  R2UR UR4, R9 ;  /* 0x00000000090472ca */ /* 0x000fe200000e0000 */
[C---:B------:R-:W-:Y:S01]  /*1720*/  VIADD R9, R7.reuse, 0x102 ;  /* 0x0000010207097836 */ /* 0x040fe20000000000 */
[----:B------:R-:W-:Y:S01]  /*1730*/  UMOV UR7, 0x40000000 ;  /* 0x4000000000077882 */ /* 0x000fe20000000000 */
        /* <DEDUP_REMOVED lines=9> */
[----:B------:R-:W-:Y:S03]  /*17d0*/  HGMMA.64x8x16.F32.BF16 R24, gdesc[UR4], R24 ;  /* 0x00000000041879f0 */ /* 0x000fe60008701818 */
[----:B------:R-:W-:Y:S01]  /*17e0*/  UMOV UR6, UR8 ;  /* 0x0000000800067c82 */ /* 0x000fe20008000000 */
[----:B------:R-:W-:Y:S02]  /*17f0*/  UMOV UR7, 0x40000000 ;  /* 0x4000000000077882 */ /* 0x000fe40000000000 */
[----:B------:R-:W-:Y:S01]  /*1800*/  HGMMA.64x8x16.F32.BF16 R28, gdesc[UR4], R28 ;  /* 0x00000000041c79f0 */ /* 0x000fe2000870181c */
[----:B------:R-:W-:Y:S01]  /*1810*/  UMOV UR6, UR9 ;  /* 0x0000000900067c82 */ /* 0x000fe20008000000 */
[----:B------:R-:W-:-:S02]  /*1820*/  UMOV UR7, 0x40000000 ;  /* 0x4000000000077882 */ /* 0x000fc40000000000 */
[----:B------:R-:W-:Y:S01]  /*1830*/  HGMMA.64x8x16.F32.BF16 R32, gdesc[UR4], R32 ;  /* 0x00000000042079f0 */ /* 0x000fe20008701820 */
[----:B------:R-:W-:Y:S01]  /*1840*/  UMOV UR6, UR10 ;  /* 0x0000000a00067c82 */ /* 0x000fe20008000000 */
[----:B------:R-:W-:Y:S02]  /*1850*/  UMOV UR7, 0x40000000 ;  /* 0x4000000000077882 */ /* 0x000fe40000000000 */
[----:B------:R-:W-:Y:S01]  /*1860*/  HGMMA.64x8x16.F32.BF16 R36, gdesc[UR4], R36 ;  /* 0x00000000042479f0 */ /* 0x000fe20008701824 */
[----:B------:R-:W-:Y:S01]  /*1870*/  UMOV UR6, UR11 ;  /* 0x0000000b00067c82 */ /* 0x000fe20008000000 */
[----:B------:R-:W-:Y:S02]  /*1880*/  UMOV UR7, 0x40000000 ;  /* 0x4000000000077882 */ /* 0x000fe40000000000 */
[----:B------:R-:W-:Y:S01]  /*1890*/  HGMMA.64x8x16.F32.BF16 R40, gdesc[UR4], R40 ;  /* 0x00000000042879f0 */ /* 0x000fe20008701828 */
        /* <DEDUP_REMOVED lines=312> */
[----:B------:R-:W-:Y:S01]  /*2c20*/  HGMMA.64x8x16.F32.BF16 R24, gdesc[UR4], R24 ;  /* 0x00000000041879f0 */ /* 0x000fe20008701818 */
        /* <DEDUP_REMOVED lines=22> */
[----:B------:R-:W-:Y:S02]  /*2d90*/  R2UR UR10, R10 ;  /* 0x000000000a0a72ca */ /* 0x000fe400000e0000 */
        /* <DEDUP_REMOVED lines=16> */
[C---:B------:R-:W-:Y:S01]  /*2ea0*/  VIADD R9, R7.reuse, 0x806 ;  /* 0x0000080607097836 */ /* 0x040fe20000000000 */
[----:B------:R-:W-:Y:S01]  /*2eb0*/  R2UR UR4, R8 ;  /* 0x00000000080472ca */ /* 0x000fe200000e0000 */
[----:B------:R-:W-:Y:S01]  /*2ec0*/  VIADD R8, R7, 0x886 ;  /* 0x0000088607087836 */ /* 0x000fe20000000000 */
[----:B------:R-:W-:Y:S01]  /*2ed0*/  UMOV UR7, 0x40000000 ;  /* 0x4000000000077882 */ /* 0x000fe20000000000 */
[----:B------:R-:W-:Y:S01]  /*2ee0*/  UMOV UR5, 0x40000040 ;  /* 0x4000004000057882 */ /* 0x000fe20000000000 */
[----:B------:R-:W-:Y:S01]  /*2ef0*/  R2UR UR8, R9 ;  /* 0x00000000090872ca */ /* 0x000fe200000e0000 */
[C---:B------:R-:W-:Y:S01]  /*2f00*/  VIADD R9, R7.reuse, 0x906 ;  /* 0x0000090607097836 */ /* 0x040fe20000000000 */
[----:B------:R-:W-:Y:S01]  /*2f10*/  R2UR UR9, R8 ;  /* 0x00000000080972ca */ /* 0x000fe200000e0000 */
[----:B------:R-:W-:-:S03]  /*2f20*/  VIADD R7, R7, 0x986 ;  /* 0x0000098607077836 */ /* 0x000fc60000000000 */
[----:B------:R-:W-:Y:S02]  /*2f30*/  R2UR UR10, R9 ;  /* 0x00000000090a72ca */ /* 0x000fe400000e0000 */
[----:B------:R-:W-:Y:S01]  /*2f40*/  R2UR UR11, R7 ;  /* 0x00000000070b72ca */ /* 0x000fe200000e0000 */
[----:B------:R-:W-:-:S05]  /*2f50*/  IMAD R7, R3, 0x40, R228 ;  /* 0x0000004003077824 */ /* 0x000fca00078e02e4 */
[----:B------:R-:W-:-:S05]  /*2f60*/  LEA R7, R7, UR60, 0x2 ;  /* 0x0000003c07077c11 */ /* 0x000fca000f8e10ff */
[----:B------:R3:W4:Y:S04]  /*2f70*/  LDS R10, [R7+0x2c100] ;  /* 0x02c10000070a7984 */ /* 0x0007280000000800 */
[----:B------:R3:W1:Y:S01]  /*2f80*/  LDS R8, [R7+0x2c120] ;  /* 0x02c1200007087984 */ /* 0x0006620000000800 */
        /* <DEDUP_REMOVED lines=12> */
[----:B------:R-:W-:Y:S01]  /*3050*/  HGMMA.64x8x16.F32.BF16 R40, gdesc[UR4], R40, gsb0 ;  /* 0x00000000042879f0 */ /* 0x000fe20008001828 */
[----:B---3--:R-:W-:Y:S05]  /*3060*/  @!P0 BRA `(.L_x_72) ;  /* 0x0000000000048947 */ /* 0x008fea0003800000 */
[----:B------:R-:W-:Y:S01]  /*3070*/  BPT.TRAP 0x1 ;  /* 0x000000040000795c */ /* 0x000fe20000300000 */
.L_x_72:
[----:B------:R-:W-:-:S04]  /*3080*/  SHF.L.U32 R12, R17, 0x1f, RZ ;  /* 0x0000001f110c7819 */ /* 0x000fc800000006ff */
[----:B------:R3:W1:Y:S01]  /*3090*/  SYNCS.PHASECHK.TRANS64.TRYWAIT P1, [UR60+0x31830], R12 ;  /* 0x0318300cff0075a7 */ /* 0x000662000802017c */
[----:B------:R-:W-:Y:S05]  /*30a0*/  @!P0 BRA `(.L_x_73) ;  /* 0x0000000000048947 */ /* 0x000fea0003800000 */
[----:B------:R-:W-:Y:S01]  /*30b0*/  BPT.TRAP 0x1 ;  /* 0x000000040000795c */ /* 0x000fe20000300000 */
.L_x_73:
[----:B------:R-:W-:Y:S02]  /*30c0*/  VIADD R6, R6, 0xa000 ;  /* 0x0000a00006067836 */ /* 0x000fe40000000000 */
[----:B------:R-:W-:-:S03]  /*30d0*/  VIADD R9, R5, 0x24100 ;  /* 0x0002410005097836 */ /* 0x000fc60000000000 */
[----:B------:R-:W-:Y:S02]  /*30e0*/  SHF.R.U32.HI R6, RZ, 0x4, R6 ;  /* 0x00000004ff067819 */ /* 0x000fe40000011606 */
[----:B------:R-:W-:Y:S02]  /*30f0*/  SHF.R.U32.HI R7, RZ, 0x4, R9 ;  /* 0x00000004ff077819 */ /* 0x000fe40000011609 */
[----:B------:R-:W-:Y:S02]  /*3100*/  LOP3.LUT R6, R6, 0x3fff, RZ, 0xc0, !PT ;  /* 0x00003fff06067812 */ /* 0x000fe400078ec0ff */
[----:B------:R-:W-:Y:S02]  /*3110*/  LOP3.LUT R7, R7, 0x3fff, RZ, 0xc0, !PT ;  /* 0x00003fff07077812 */ /* 0x000fe400078ec0ff */
[----:B------:R-:W-:Y:S02]  /*3120*/  LOP3.LUT R6, R6, 0x10000, RZ, 0xfc, !PT ;  /* 0x0001000006067812 */ /* 0x000fe400078efcff */
[----:B------:R-:W-:Y:S01]  /*3130*/  LOP3.LUT R7, R7, 0x10000, RZ, 0xfc, !PT ;  /* 0x0001000007077812 */ /* 0x000fe200078efcff */
[----:B-1----:R-:W-:Y:S06]  /*3140*/  @P1 BRA `(.L_x_74) ;  /* 0x0000000000081947 */ /* 0x002fec0003800000 */
[----:B------:R-:W1:Y:S02]  /*3150*/  SYNCS.PHASECHK.TRANS64.TRYWAIT P1, [UR60+0x31830], R12 ;  /* 0x0318300cff0075a7 */ /* 0x000e64000802017c */
[----:B-1----:R-:W-:Y:S05]  /*3160*/  @!P1 BRA `(.L_x_75) ;  /* 0x0000007000f89947 */ /* 0x002fea0003800000 */
.L_x_74:
[C---:B--2---:R-:W-:Y:S01]  /*3170*/  VIADD R11, R6.reuse, 0x80 ;  /* 0x00000080060b7836 */ /* 0x044fe20000000000 */
[----:B------:R-:W-:Y:S01]  /*3180*/  R2UR UR4, R7 ;  /* 0x00000000070472ca */ /* 0x000fe200000e0000 */
[C---:B---3--:R-:W-:Y:S01]  /*3190*/  VIADD R12, R6.reuse, 0x100 ;  /* 0x00000100060c7836 */ /* 0x048fe20000000000 */
[C---:B------:R-:W-:Y:S01]  /*31a0*/  R2UR UR6, R6.reuse ;  /* 0x00000000060672ca */ /* 0x040fe200000e0000 */
[----:B------:R-:W-:Y:S01]  /*31b0*/  WARPGROUP.ARRIVE ;  /* 0x00000000000079c5 */ /* 0x000fe20000000000 */
        /* <DEDUP_REMOVED lines=9> */
[----:B------:R-:W-:Y:S01]  /*3250*/  VIADD R12, R7, 0x2 ;  /* 0x00000002070c7836 */ /* 0x000fe20000000000 */
[C---:B------:R-:W-:Y:S01]  /*3260*/  ISETP.GT.AND P1, PT, R2.reuse, RZ, PT ;  /* 0x000000ff0200720c */ /* 0x040fe20003f24270 */
[----:B------:R-:W-:Y:S01]  /*3270*/  HGMMA.64x8x16.F32.BF16 R44, gdesc[UR4], RZ, !UPT ;  /* 0x00000000042c79f0 */ /* 0x000fe2000c7018ff */
[----:B------:R-:W-:Y:S01]  /*3280*/  UMOV UR7, 0x40000000 ;  /* 0x4000000000077882 */ /* 0x000fe20000000000 */
[----:B------:R-:W-:Y:S01]  /*3290*/  UMOV UR6, UR8 ;  /* 0x0000000800067c82 */ /* 0x000fe20008000000 */
[----:B------:R-:W-:Y:S01]  /*32a0*/  ISETP.GT.AND P2, PT, R2, 0x1, PT ;  /* 0x000000010200780c */ /* 0x000fe20003f44270 */
[----:B------:R-:W-:Y:S01]  /*32b0*/  HGMMA.64x8x16.F32.BF16 R48, gdesc[UR4], RZ, !UPT ;  /* 0x00000000043079f0 */ /* 0x000fe2000c7018ff */
[----:B------:R-:W-:Y:S01]  /*32c0*/  UMOV UR6, UR9 ;  /* 0x0000000900067c82 */ /* 0x000fe20008000000 */
[----:B------:R-:W-:Y:S01]  /*32d0*/  UMOV UR7, 0x40000000 ;  /* 0x4000000000077882 */ /* 0x000fe20000000000 */
[----:B------:R-:W-:Y:S01]  /*32e0*/  LEA R224, R228, UR60, 0x2 ;  /* 0x0000003ce4e07c11 */ /* 0x000fe2000f8e10ff */
[----:B------:R-:W-:Y:S01]  /*32f0*/  HGMMA.64x8x16.F32.BF16 R52, gdesc[UR4], RZ, !UPT ;  /* 0x00000000043479f0 */ /* 0x000fe2000c7018ff */
[----:B------:R-:W-:Y:S01]  /*3300*/  UMOV UR6, UR10 ;  /* 0x0000000a00067c82 */ /* 0x000fe20008000000 */
[----:B------:R-:W-:Y:S01]  /*3310*/  UMOV UR7, 0x40000000 ;  /* 0x4000000000077882 */ /* 0x000fe20000000000 */
[C---:B------:R-:W-:Y:S01]  /*3320*/  ISETP.GT.AND P3, PT, R2.reuse, 0x11, PT ;  /* 0x000000110200780c */ /* 0x040fe20003f64270 */
[----:B------:R-:W-:Y:S01]  /*3330*/  HGMMA.64x8x16.F32.BF16 R216, gdesc[UR4], RZ, !UPT ;  /* 0x0000000004d879f0 */ /* 0x000fe2000c7018ff */
[----:B------:R-:W-:Y:S01]  /*3340*/  UMOV UR6, UR11 ;  /* 0x0000000b00067c82 */ /* 0x000fe20008000000 */
[----:B------:R-:W-:Y:S01]  /*3350*/  UMOV UR7, 0x40000000 ;  /* 0x4000000000077882 */ /* 0x000fe20000000000 */
[----:B------:R-:W-:Y:S01]  /*3360*/  ISETP.GT.AND P4, PT, R2, 0x31, PT ;  /* 0x000000310200780c */ /* 0x000fe20003f84270 */
        /* <DEDUP_REMOVED lines=11> */
[----:B------:R-:W-:Y:S01]  /*3420*/  ISETP.GT.AND P5, PT, R2, 0x40, PT ;  /* 0x000000400200780c */ /* 0x000fe20003fa4270 */
[----:B------:R-:W-:Y:S01]  /*3430*/  UMOV UR57, 0x40000040 ;  /* 0x4000004000397882 */ /* 0x000fe20000000000 */
[----:B------:R-:W-:Y:S01]  /*3440*/  R2UR UR10, R11 ;  /* 0x000000000b0a72ca */ /* 0x000fe200000e0000 */
[----:B------:R-:W-:Y:S01]  /*3450*/  VIADD R11, R6, 0x4 ;  /* 0x00000004060b7836 */ /* 0x000fe20000000000 */
[----:B------:R-:W-:Y:S01]  /*3460*/  R2UR UR11, R12 ;  /* 0x000000000c0b72ca */ /* 0x000fe200000e0000 */
[----:B------:R-:W-:Y:S01]  /*3470*/  VIADD R12, R7, 0x4 ;  /* 0x00000004070c7836 */ /* 0x000fe20000000000 */
[----:B------:R-:W-:Y:S01]  /*3480*/  ISETP.GT.AND P6, PT, R2, 0x41, PT ;  /* 0x000000410200780c */ /* 0x000fe20003fc4270 */
[----:B------:R-:W-:Y:S01]  /*3490*/  UMOV UR59, 0x40 ;  /* 0x00000040003b7882 */ /* 0x000fe20000000000 */
[----:B------:R-:W-:Y:S01]  /*34a0*/  UMOV UR13, UR57 ;  /* 0x00000039000d7c82 */ /* 0x000fe20008000000 */
[----:B------:R-:W-:Y:S01]  /*34b0*/  UMOV UR15, 0x40 ;  /* 0x00000040000f7882 */ /* 0x000fe20000000000 */
[----:B------:R-:W-:Y:S01]  /*34c0*/  UMOV UR17, UR57 ;  /* 0x0000003900117c82 */ /* 0x000fe20008000000 */
[----:B------:R-:W-:Y:S01]  /*34d0*/  UMOV UR19, 0x40 ;  /* 0x0000004000137882 */ /* 0x000fe20000000000 */
[----:B------:R-:W-:Y:S01]  /*34e0*/  UMOV UR49, 0x40000040 ;  /* 0x4000004000317882 */ /* 0x000fe20000000000 */
        /* <DEDUP_REMOVED lines=8> */
[----:B------:R-:W-:Y:S01]  /*3570*/  HGMMA.64x8x16.F32.BF16 R44, gdesc[UR4], R44 ;  /* 0x00000000042c79f0 */ /* 0x000fe2000870182c */
[----:B------:R-:W-:Y:S01]  /*3580*/  UMOV UR6, UR8 ;  /* 0x0000000800067c82 */ /* 0x000fe20008000000 */
[----:B------:R-:W-:Y:S01]  /*3590*/  UMOV UR7, 0x40000000 ;  /* 0x4000000000077882 */ /* 0x000fe20000000000 */
[----:B------:R-:W-:Y:S01]  /*35a0*/  UMOV UR31, 0x40 ;  /* 0x00000040001f7882 */ /* 0x000fe20000000000 */
[----:B------:R-:W-:Y:S01]  /*35b0*/  HGMMA.64x8x16.F32.BF16 R48, gdesc[UR4], R48 ;  /* 0x00000000043079f0 */ /* 0x000fe20008701830 */
[----:B------:R-:W-:Y:S01]  /*35c0*/  UMOV UR6, UR9 ;  /* 0x0000000900067c82 */ /* 0x000fe20008000000 */
        /* <DEDUP_REMOVED lines=20> */
[C---:B------:R-:W-:Y:S01]  /*3710*/  VIADD R12, R6.reuse, 0x204 ;  /* 0x00000204060c7836 */ /* 0x040fe20000000000 */
[----:B------:R-:W-:Y:S01]  /*3720*/  UMOV UR39, 0x40 ;  /* 0x0000004000277882 */ /* 0x000fe20000000000 */
[----:B------:R-:W-:Y:S01]  /*3730*/  UMOV UR33, UR25 ;  /* 0x0000001900217c82 */ /* 0x000fe20008000000 */
[----:B------:R-:W-:Y:S01]  /*3740*/  R2UR UR10, R11 ;  /* 0x000000000b0a72ca */ /* 0x000fe200000e0000 */
[----:B------:R-:W-:Y:S01]  /*3750*/  VIADD R11, R6, 0x6 ;  /* 0x00000006060b7836 */ /* 0x000fe20000000000 */
[----:B------:R-:W-:Y:S01]  /*3760*/  R2UR UR11, R12 ;  /* 0x000000000c0b72ca */ /* 0x000fe200000e0000 */
[----:B------:R-:W-:Y:S01]  /*3770*/  VIADD R12, R7, 0x6 ;  /* 0x00000006070c7836 */ /* 0x000fe20000000000 */
[----:B------:R-:W-:Y:S01]  /*3780*/  UMOV UR35, 0x40 ;  /* 0x0000004000237882 */ /* 0x000fe20000000000 */
[----:B------:R-:W-:Y:S01]  /*3790*/  IMAD R5, R4, 0x2800, R5 ;  /* 0x0000280004057824 */ /* 0x000fe200078e0205 */
[----:B------:R-:W-:Y:S01]  /*37a0*/  UMOV UR21, 0x40000040 ;  /* 0x4000004000157882 */ /* 0x000fe20000000000 */
[----:B------:R-:W-:-:S03]  /*37b0*/  UMOV UR23, 0x40 ;  /* 0x0000004000177882 */ /* 0x000fc60000000000 */
[----:B------:R-:W-:-:S04]  /*37c0*/  SHF.R.U32.HI R5, RZ, 0x4, R5 ;  /* 0x00000004ff057819 */ /* 0x000fc80000011605 */
[----:B------:R-:W-:Y:S01]  /*37d0*/  LOP3.LUT R5, R5, 0x3fff, RZ, 0xc0, !PT ;  /* 0x00003fff05057812 */ /* 0x000fe200078ec0ff */
[----:B------:R-:W-:Y:S01]  /*37e0*/  HGMMA.64x8x16.F32.BF16 R44, gdesc[UR4], R44 ;  /* 0x00000000042c79f0 */ /* 0x000fe2000870182c */
[----:B------:R-:W-:Y:S01]  /*37f0*/  UMOV UR6, UR8 ;  /* 0x0000000800067c82 */ /* 0x000fe20008000000 */
[----:B------:R-:W-:Y:S02]  /*3800*/  UMOV UR7, 0x40000000 ;  /* 0x4000000000077882 */ /* 0x000fe40000000000 */
        /* <DEDUP_REMOVED lines=321> */
[----:B------:R-:W-:Y:S04]  /*4c20*/  HGMMA.64x8x16.F32.BF16 R44, gdesc[UR4], R44 ;  /* 0x00000000042c79f0 */ /* 0x000fe8000870182c */
        /* <DEDUP_REMOVED lines=15> */
[C---:B------:R-:W-:Y:S01]  /*4d20*/  VIADD R11, R6.reuse, 0x886 ;  /* 0x00000886060b7836 */ /* 0x040fe20000000000 */
        /* <DEDUP_REMOVED lines=8> */
[----:B------:R-:W-:Y:S04]  /*4db0*/  HGMMA.64x8x16.F32.BF16 R44, gdesc[UR4], R44 ;  /* 0x00000000042c79f0 */ /* 0x000fe8000870182c */
[----:B------:R-:W-:Y:S01]  /*4dc0*/  UMOV UR6, UR8 ;  /* 0x0000000800067c82 */ /* 0x000fe20008000000 */
[----:B------:R-:W-:Y:S01]  /*4dd0*/  UMOV UR7, 0x40000000 ;  /* 0x4000000000077882 */ /* 0x000fe20000000000 */
[----:B------:R-:W-:Y:S01]  /*4de0*/  ULDC UR8, c[0x0][0x75c] ;  /* 0x0001d70000087ab9 */ /* 0x000fe20000000800 */
[----:B------:R-:W-:Y:S01]  /*4df0*/  HGMMA.64x8x16.F32.BF16 R48, gdesc[UR4], R48 ;  /* 0x00000000043079f0 */ /* 0x000fe20008701830 */
[----:B------:R-:W-:Y:S01]  /*4e00*/  UMOV UR6, UR9 ;  /* 0x0000000900067c82 */ /* 0x000fe20008000000 */
[----:B------:R-:W-:Y:S01]  /*4e10*/  UMOV UR7, 0x40000000 ;  /* 0x4000000000077882 */ /* 0x000fe20000000000 */
[----:B------:R-:W-:Y:S01]  /*4e20*/  UMOV UR9, UR15 ;  /* 0x0000000f00097c82 */ /* 0x000fe20008000000 */
[----:B------:R-:W-:Y:S01]  /*4e30*/  HGMMA.64x8x16.F32.BF16 R52, gdesc[UR4], R52 ;  /* 0x00000000043479f0 */ /* 0x000fe20008701834 */
[----:B------:R-:W-:Y:S01]  /*4e40*/  UMOV UR6, UR10 ;  /* 0x0000000a00067c82 */ /* 0x000fe20008000000 */
[----:B------:R-:W-:-:S02]  /*4e50*/  UMOV UR7, 0x40000000 ;  /* 0x4000000000077882 */ /* 0x000fc40000000000 */
[----:B------:R-:W-:Y:S01]  /*4e60*/  HGMMA.64x8x16.F32.BF16 R216, gdesc[UR4], R216 ;  /* 0x0000000004d879f0 */ /* 0x000fe200087018d8 */
[----:B------:R-:W-:Y:S01]  /*4e70*/  UMOV UR6, UR11 ;  /* 0x0000000b00067c82 */ /* 0x000fe20008000000 */
[----:B------:R-:W-:Y:S01]  /*4e80*/  UMOV UR7, 0x40000000 ;  /* 0x4000000000077882 */ /* 0x000fe20000000000 */
[----:B------:R-:W-:Y:S01]  /*4e90*/  UMOV UR11, UR19 ;  /* 0x00000013000b7c82 */ /* 0x000fe20008000000 */
[----:B------:R-:W-:Y:S01]  /*4ea0*/  HGMMA.64x8x16.F32.BF16 R220, gdesc[UR4], R220, gsb0 ;  /* 0x0000000004dc79f0 */ /* 0x000fe200080018dc */
[----:B------:R-:W-:Y:S01]  /*4eb0*/  ULDC UR4, c[0x0][0x744] ;  /* 0x0001d10000047ab9 */ /* 0x000fe20000000800 */
[----:B------:R-:W-:Y:S01]  /*4ec0*/  UMOV UR7, 0x40 ;  /* 0x0000004000077882 */ /* 0x000fe20000000000 */
[----:B------:R-:W-:Y:S02]  /*4ed0*/  WARPGROUP.DEPBAR.LE gsb0, 0x1 ;  /* 0x00008000000079c5 */ /* 0x000fe40000010100 */
[----:B------:R-:W-:Y:S01]  /*4ee0*/  FMUL.FTZ R11, R24, UR8 ;  /* 0x00000008180b7c20 */ /* 0x000fe20008410000 */
[----:B------:R-:W-:Y:S01]  /*4ef0*/  FMUL.FTZ R12, R26, UR8 ;  /* 0x000000081a0c7c20 */ /* 0x000fe20008410000 */
[----:B------:R-:W-:Y:S01]  /*4f00*/  FMUL.FTZ R13, R25, UR8 ;  /* 0x00000008190d7c20 */ /* 0x000fe20008410000 */
[----:B------:R-:W-:Y:S01]  /*4f10*/  FMUL.FTZ R15, R27, UR8 ;  /* 0x000000081b0f7c20 */ /* 0x000fe20008410000 */
[----:B------:R-:W1:Y:S01]  /*4f20*/  LDS R14, [R224+0x2c320] ;  /* 0x02c32000e00e7984 */ /* 0x000e620000000800 */
[----:B------:R-:W-:Y:S01]  /*4f30*/  FMUL.FTZ R24, R28, UR8 ;  /* 0x000000081c187c20 */ /* 0x000fe20008410000 */
[----:B------:R-:W2:Y:S01]  /*4f40*/  MUFU.TANH R11, R11 ;  /* 0x0000000b000b7308 */ /* 0x000ea20000002400 */
[----:B------:R-:W-:Y:S01]  /*4f50*/  FMUL.FTZ R26, R29, UR8 ;  /* 0x000000081d1a7c20 */ /* 0x000fe20008410000 */
[----:B------:R-:W-:Y:S01]  /*4f60*/  FMUL.FTZ R29, R32, UR8 ;  /* 0x00000008201d7c20 */ /* 0x000fe20008410000 */
[----:B------:R-:W-:Y:S01]  /*4f70*/  FMUL.FTZ R27, R30, UR8 ;  /* 0x000000081e1b7c20 */ /* 0x000fe20008410000 */
[----:B------:R-:W-:Y:S01]  /*4f80*/  FMUL.FTZ R32, R37, UR8 ;  /* 0x0000000825207c20 */ /* 0x000fe20008410000 */
[----:B------:R-:W-:Y:S01]  /*4f90*/  FMUL.FTZ R28, R31, UR8 ;  /* 0x000000081f1c7c20 */ /* 0x000fe20008410000 */
[----:B------:R-:W-:Y:S01]  /*4fa0*/  FMUL.FTZ R30, R35, UR8 ;  /* 0x00000008231e7c20 */ /* 0x000fe20008410000 */
[----:B------:R-:W-:Y:S01]  /*4fb0*/  FMUL.FTZ R35, R41, UR8 ;  /* 0x0000000829237c20 */ /* 0x000fe20008410000 */
[----:B------:R-:W3:Y:S01]  /*4fc0*/  MUFU.TANH R12, R12 ;  /* 0x0000000c000c7308 */ /* 0x000ee20000002400 */
[----:B------:R-:W-:Y:S01]  /*4fd0*/  FMUL.FTZ R40, R40, UR8 ;  /* 0x0000000828287c20 */ /* 0x000fe20008410000 */
[----:B------:R-:W-:Y:S01]  /*4fe0*/  FMUL.FTZ R31, R36, UR8 ;  /* 0x00000008241f7c20 */ /* 0x000fe20008410000 */
[----:B------:R-:W-:-:S05]  /*4ff0*/  FMUL.FTZ R36, R42, UR8 ;  /* 0x000000082a247c20 */ /* 0x000fca0008410000 */
[----:B------:R-:W5:Y:S01]  /*5000*/  MUFU.TANH R13, R13 ;  /* 0x0000000d000d7308 */ /* 0x000f620000002400 */
[C---:B--2---:R-:W-:Y:S01]  /*5010*/  FSEL R7, R11.reuse, -INF , P1 ;  /* 0xff8000000b077808 */ /* 0x044fe20000800000 */
[----:B------:R-:W-:-:S04]  /*5020*/  FFMA.FTZ R11, -R11, R11, 1 ;  /* 0x3f8000000b0b7423 */ /* 0x000fc8000001010b */
[----:B----4-:R-:W-:Y:S02]  /*5030*/  FFMA.FTZ R25, R7, UR4, -R10 ;  /* 0x0000000407197c23 */ /* 0x010fe4000801080a */
[----:B------:R-:W2:Y:S01]  /*5040*/  MUFU.TANH R15, R15 ;  /* 0x0000000f000f7308 */ /* 0x000ea20000002400 */
[----:B---3--:R-:W-:Y:S02]  /*5050*/  FSEL R7, R12, -INF , P1 ;  /* 0xff8000000c077808 */ /* 0x008fe40000800000 */
[----:B------:R-:W-:-:S03]  /*5060*/  ISETP.GT.AND P1, PT, R2, 0x10, PT ;  /* 0x000000100200780c */ /* 0x000fc60003f24270 */
[----:B------:R-:W-:Y:S02]  /*5070*/  FFMA.FTZ R23, R7, UR4, -R8 ;  /* 0x0000000407177c23 */ /* 0x000fe40008010808 */
[----:B------:R-:W-:Y:S01]  /*5080*/  MUFU.EX2 R25, R25 ;  /* 0x0000001900197308 */ /* 0x000fe20000000800 */
[C---:B-----5:R-:W-:Y:S01]  /*5090*/  FSEL R21, R13.reuse, -INF , P2 ;  /* 0xff8000000d157808 */ /* 0x060fe20001000000 */
[----:B------:R-:W-:-:S04]  /*50a0*/  FFMA.FTZ R13, -R13, R13, 1 ;  /* 0x3f8000000d0d7423 */ /* 0x000fc8000001010d */
[----:B------:R-:W-:Y:S02]  /*50b0*/  FFMA.FTZ R20, R21, UR4, -R10 ;  /* 0x0000000415147c23 */ /* 0x000fe4000801080a */
[----:B------:R-:W3:Y:S01]  /*50c0*/  LDS R21, [R224+0x2c300] ;  /* 0x02c30000e0157984 */ /* 0x000ee20000000800 */
[----:B--2---:R-:W-:Y:S01]  /*50d0*/  FSEL R7, R15, -INF , P2 ;  /* 0xff8000000f077808 */ /* 0x004fe20001000000 */
[----:B------:R-:W-:Y:S02]  /*50e0*/  WARPGROUP.DEPBAR.LE gsb0, 0x0 ;  /* 0x00008000000079c5 */ /* 0x000fe40000010000 */
[----:B------:R-:W-:Y:S01]  /*50f0*/  MUFU.EX2 R23, R23 ;  /* 0x0000001700177308 */ /* 0x000fe20000000800 */
[----:B------:R-:W-:Y:S01]  /*5100*/  ISETP.GT.AND P2, PT, R2, 0x20, PT ;  /* 0x000000200200780c */ /* 0x000fe20003f44270 */
[----:B------:R-:W-:Y:S01]  /*5110*/  FFMA.FTZ R22, R7, UR4, -R8 ;  /* 0x0000000407167c23 */ /* 0x000fe20008010808 */
[--C-:B-1----:R-:W-:Y:S01]  /*5120*/  FADD.FTZ R54, R54, -R14.reuse ;  /* 0x8000000e36367221 */ /* 0x102fe20000010000 */
[--C-:B------:R-:W-:Y:S01]  /*5130*/  FADD.FTZ R51, R51, -R14.reuse ;  /* 0x8000000e33337221 */ /* 0x100fe20000010000 */
[--C-:B------:R-:W-:Y:S01]  /*5140*/  FADD.FTZ R222, R222, -R14.reuse ;  /* 0x8000000edede7221 */ /* 0x100fe20000010000 */
[--C-:B------:R-:W-:Y:S01]  /*5150*/  FADD.FTZ R50, R50, -R14.reuse ;  /* 0x8000000e32327221 */ /* 0x100fe20000010000 */
[--C-:B------:R-:W-:Y:S01]  /*5160*/  FADD.FTZ R55, R55, -R14.reuse ;  /* 0x8000000e37377221 */ /* 0x100fe20000010000 */
[----:B------:R-:W1:Y:S01]  /*5170*/  MUFU.EX2 R20, R20 ;  /* 0x0000001400147308 */ /* 0x000e620000000800 */
[--C-:B------:R-:W-:Y:S01]  /*5180*/  FADD.FTZ R218, R218, -R14.reuse ;  /* 0x8000000edada7221 */ /* 0x100fe20000010000 */
[----:B------:R-:W-:-:S06]  /*5190*/  FADD.FTZ R219, R219, -R14 ;  /* 0x8000000edbdb7221 */ /* 0x000fcc0000010000 */
[----:B------:R-:W2:Y:S08]  /*51a0*/  MUFU.EX2 R22, R22 ;  /* 0x0000001600167308 */ /* 0x000eb00000000800 */
[----:B------:R-:W4:Y:S01]  /*51b0*/  MUFU.TANH R24, R24 ;  /* 0x0000001800187308 */ /* 0x000f220000002400 */
[----:B-1----:R-:W-:-:S07]  /*51c0*/  F2FP.BF16.F32.PACK_AB R6, R20, R25 ;  /* 0x000000191406723e */ /* 0x002fce00000010ff */
[----:B------:R-:W1:Y:S01]  /*51d0*/  MUFU.TANH R26, R26 ;  /* 0x0000001a001a7308 */ /* 0x000e620000002400 */
[----:B--2---:R-:W-:Y:S01]  /*51e0*/  F2FP.BF16.F32.PACK_AB R7, R22, R23 ;  /* 0x000000171607723e */ /* 0x004fe200000010ff */
[----:B------:R-:W-:Y:S01]  /*51f0*/  BAR.SYNC.DEFER_BLOCKING 0x9, 0x100 ;  /* 0x0244000000007b1d */ /* 0x000fe20000010000 */
[--C-:B---3--:R-:W-:Y:S01]  /*5200*/  FADD.FTZ R44, R44, -R21.reuse ;  /* 0x800000152c2c7221 */ /* 0x108fe20000010000 */
[--C-:B------:R-:W-:Y:S01]  /*5210*/  FADD.FTZ R45, R45, -R21.reuse ;  /* 0x800000152d2d7221 */ /* 0x100fe20000010000 */
[--C-:B------:R-:W-:Y:S01]  /*5220*/  FADD.FTZ R48, R48, -R21.reuse ;  /* 0x8000001530307221 */ /* 0x100fe20000010000 */
[--C-:B------:R-:W-:Y:S02]  /*5230*/  FADD.FTZ R49, R49, -R21.reuse ;  /* 0x8000001531317221 */ /* 0x100fe40000010000 */
[----:B------:R-:W-:Y:S01]  /*5240*/  MUFU.TANH R29, R29 ;  /* 0x0000001d001d7308 */ /* 0x000fe20000002400 */
[----:B----4-:R-:W-:Y:S01]  /*5250*/  FSEL R37, R24, -INF , P1 ;  /* 0xff80000018257808 */ /* 0x010fe20000800000 */
[--C-:B------:R-:W-:Y:S01]  /*5260*/  FADD.FTZ R52, R52, -R21.reuse ;  /* 0x8000001534347221 */ /* 0x100fe20000010000 */
[--C-:B------:R-:W-:Y:S01]  /*5270*/  FADD.FTZ R53, R53, -R21.reuse ;  /* 0x8000001535357221 */ /* 0x100fe20000010000 */
[--C-:B------:R-:W-:Y:S01]  /*5280*/  FADD.FTZ R216, R216, -R21.reuse ;  /* 0x80000015d8d87221 */ /* 0x100fe20000010000 */
[--C-:B------:R-:W-:Y:S01]  /*5290*/  FADD.FTZ R217, R217, -R21.reuse ;  /* 0x80000015d9d97221 */ /* 0x100fe20000010000 */
[----:B------:R-:W-:Y:S01]  /*52a0*/  FFMA.FTZ R37, R37, UR4, -R10 ;  /* 0x0000000425257c23 */ /* 0x000fe2000801080a */
[--C-:B------:R-:W-:Y:S01]  /*52b0*/  FADD.FTZ R220, R220, -R21.reuse ;  /* 0x80000015dcdc7221 */ /* 0x100fe20000010000 */
[----:B------:R-:W-:Y:S01]  /*52c0*/  MUFU.TANH R27, R27 ;  /* 0x0000001b001b7308 */ /* 0x000fe20000002400 */
[----:B-1----:R-:W-:Y:S01]  /*52d0*/  FSEL R41, R26, -INF , P3 ;  /* 0xff8000001a297808 */ /* 0x002fe20001800000 */
[----:B------:R-:W-:Y:S01]  /*52e0*/  FADD.FTZ R221, R221, -R21 ;  /* 0x80000015dddd7221 */ /* 0x000fe20000010000 */
[----:B------:R-:W-:Y:S01]  /*52f0*/  FMUL.FTZ R44, R25, R44 ;  /* 0x0000002c192c7220 */ /* 0x000fe20000410000 */
[----:B------:R-:W-:Y:S01]  /*5300*/  FMUL.FTZ R25, R43, UR8 ;  /* 0x000000082b197c20 */ /* 0x000fe20008410000 */
[----:B------:R-:W-:Y:S01]  /*5310*/  FMUL.FTZ R20, R20, R45 ;  /* 0x0000002d14147220 */ /* 0x000fe20000410000 */
[----:B------:R-:W-:Y:S01]  /*5320*/  FFMA.FTZ R24, -R24, R24, 1 ;  /* 0x3f80000018187423 */ /* 0x000fe20000010118 */
[----:B------:R-:W-:Y:S01]  /*5330*/  FMUL.FTZ R11, R11, R44 ;  /* 0x0000002c0b0b7220 */ /* 0x000fe20000410000 */
[----:B------:R-:W1:Y:S01]  /*5340*/  MUFU.EX2 R37, R37 ;  /* 0x0000002500257308 */ /* 0x000e620000000800 */
[----:B------:R-:W-:Y:S01]  /*5350*/  FMUL.FTZ R20, R13, R20 ;  /* 0x000000140d147220 */ /* 0x000fe20000410000 */
[----:B------:R2:W-:Y:S06]  /*5360*/  STSM.16.M88.2 [R0+0x2c500], R6 ;  /* 0x02c5000600007844 */ /* 0x0005ec0000000100 */
[----:B------:R-:W-:Y:S01]  /*5370*/  MUFU.TANH R28, R28 ;  /* 0x0000001c001c7308 */ /* 0x000fe20000002400 */
[----:B--2---:R-:W-:Y:S01]  /*5380*/  FMUL.FTZ R6, R33, UR8 ;  /* 0x0000000821067c20 */ /* 0x004fe20008410000 */
[----:B------:R-:W-:Y:S01]  /*5390*/  FMUL.FTZ R33, R38, UR8 ;  /* 0x0000000826217c20 */ /* 0x000fe20008410000 */
[----:B------:R-:W-:-:S05]  /*53a0*/  FADD.FTZ R38, R46, -R14 ;  /* 0x8000000e2e267221 */ /* 0x000fca0000010000 */
[----:B------:R2:W-:Y:S01]  /*53b0*/  MUFU.TANH R21, R40 ;  /* 0x0000002800157308 */ /* 0x0005e20000002400 */
[----:B-1----:R-:W-:Y:S01]  /*53c0*/  FMUL.FTZ R45, R37, R48 ;  /* 0x00000030252d7220 */ /* 0x002fe20000410000 */
[----:B------:R-:W-:Y:S01]  /*53d0*/  FMUL.FTZ R7, R34, UR8 ;  /* 0x0000000822077c20 */ /* 0x000fe20008410000 */
[----:B------:R-:W-:Y:S01]  /*53e0*/  FMUL.FTZ R38, R23, R38 ;  /* 0x0000002617267220 */ /* 0x000fe20000410000 */
[----:B------:R-:W-:Y:S01]  /*53f0*/  FSEL R23, R27, -INF , P1 ;  /* 0xff8000001b177808 */ /* 0x000fe20000800000 */
[----:B------:R-:W-:Y:S01]  /*5400*/  FMUL.FTZ R13, R24, R45 ;  /* 0x0000002d180d7220 */ /* 0x000fe20000410000 */
[----:B------:R-:W-:Y:S01]  /*5410*/  ISETP.GT.AND P1, PT, R2, 0x21, PT ;  /* 0x000000210200780c */ /* 0x000fe20003f24270 */
[----:B------:R-:W-:Y:S01]  /*5420*/  FFMA.FTZ R24, -R29, R29, 1 ;  /* 0x3f8000001d187423 */ /* 0x000fe2000001011d */
[----:B------:R-:W1:Y:S01]  /*5430*/  MUFU.TANH R6, R6 ;  /* 0x0000000600067308 */ /* 0x000e620000002400 */
[----:B--2---:R-:W-:Y:S01]  /*5440*/  FFMA.FTZ R40, R41, UR4, -R10 ;  /* 0x0000000429287c23 */ /* 0x004fe2000801080a */
[----:B------:R-:W-:Y:S01]  /*5450*/  FSEL R41, R29, -INF , P2 ;  /* 0xff8000001d297808 */ /* 0x000fe20001000000 */
[----:B------:R-:W-:Y:S01]  /*5460*/  FMUL.FTZ R34, R39, UR8 ;  /* 0x0000000827227c20 */ /* 0x000fe20008410000 */
[----:B------:R-:W-:Y:S01]  /*5470*/  FADD.FTZ R39, R47, -R14 ;  /* 0x8000000e2f277221 */ /* 0x000fe20000010000 */
[----:B------:R-:W-:Y:S01]  /*5480*/  FFMA.FTZ R23, R23, UR4, -R8 ;  /* 0x0000000417177c23 */ /* 0x000fe20008010808 */
[----:B------:R-:W-:Y:S01]  /*5490*/  FADD.FTZ R14, R223, -R14 ;  /* 0x8000000edf0e7221 */ /* 0x000fe20000010000 */
[----:B------:R-:W-:Y:S01]  /*54a0*/  FFMA.FTZ R41, R41, UR4, -R10 ;  /* 0x0000000429297c23 */ /* 0x000fe2000801080a */
[----:B------:R-:W2:Y:S01]  /*54b0*/  MUFU.TANH R31, R31 ;  /* 0x0000001f001f7308 */ /* 0x000ea20000002400 */
[----:B------:R-:W-:Y:S01]  /*54c0*/  FMUL.FTZ R39, R22, R39 ;  /* 0x0000002716277220 */ /* 0x000fe20000410000 */
[----:B------:R-:W-:Y:S01]  /*54d0*/  FFMA.FTZ R22, -R26, R26, 1 ;  /* 0x3f8000001a167423 */ /* 0x000fe2000001011a */
[----:B------:R-:W-:-:S05]  /*54e0*/  FFMA.FTZ R27, -R27, R27, 1 ;  /* 0x3f8000001b1b7423 */ /* 0x000fca000001011b */
[----:B------:R-:W3:Y:S01]  /*54f0*/  MUFU.EX2 R41, R41 ;  /* 0x0000002900297308 */ /* 0x000ee20000000800 */
[----:B-1----:R-:W-:-:S05]  /*5500*/  FSEL R43, R6, -INF , P1 ;  /* 0xff800000062b7808 */ /* 0x002fca0000800000 */
[----:B------:R-:W-:Y:S01]  /*5510*/  FFMA.FTZ R42, R43, UR4, -R10 ;  /* 0x000000042b2a7c23 */ /* 0x000fe2000801080a */
[----:B------:R-:W-:Y:S01]  /*5520*/  FSEL R43, R28, -INF , P3 ;  /* 0xff8000001c2b7808 */ /* 0x000fe20001800000 */
[----:B------:R-:W1:Y:S01]  /*5530*/  MUFU.TANH R32, R32 ;  /* 0x0000002000207308 */ /* 0x000e620000002400 */
[----:B------:R-:W-:-:S03]  /*5540*/  ISETP.GT.AND P3, PT, R2, 0x30, PT ;  /* 0x000000300200780c */ /* 0x000fc60003f64270 */
[----:B------:R-:W-:Y:S01]  /*5550*/  FFMA.FTZ R44, R43, UR4, -R8 ;  /* 0x000000042b2c7c23 */ /* 0x000fe20008010808 */
[----:B--2---:R-:W-:-:S03]  /*5560*/  FSEL R29, R31, -INF , P3 ;  /* 0xff8000001f1d7808 */ /* 0x004fc60001800000 */
[----:B------:R-:W2:Y:S01]  /*5570*/  MUFU.EX2 R40, R40 ;  /* 0x0000002800287308 */ /* 0x000ea20000000800 */
[----:B---3--:R-:W-:Y:S01]  /*5580*/  FMUL.FTZ R43, R41, R52 ;  /* 0x00000034292b7220 */ /* 0x008fe20000410000 */
[----:B------:R-:W-:Y:S01]  /*5590*/  FFMA.FTZ R45, R29, UR4, -R10 ;  /* 0x000000041d2d7c23 */ /* 0x000fe2000801080a */
[----:B------:R-:W-:Y:S02]  /*55a0*/  FFMA.FTZ R29, -R6, R6, 1 ;  /* 0x3f800000061d7423 */ /* 0x000fe40000010106 */
[----:B------:R-:W-:-:S03]  /*55b0*/  FMUL.FTZ R24, R24, R43 ;  /* 0x0000002b18187220 */ /* 0x000fc60000410000 */
[----:B------:R-:W3:Y:S01]  /*55c0*/  MUFU.TANH R35, R35 ;  /* 0x0000002300237308 */ /* 0x000ee20000002400 */
[----:B-1----:R-:W-:-:S07]  /*55d0*/  FSEL R43, R32, -INF , P4 ;  /* 0xff800000202b7808 */ /* 0x002fce0002000000 */
[----:B------:R-:W1:Y:S01]  /*55e0*/  MUFU.TANH R30, R30 ;  /* 0x0000001e001e7308 */ /* 0x000e620000002400 */
[----:B--2---:R-:W-:-:S04]  /*55f0*/  FMUL.FTZ R49, R40, R49 ;  /* 0x0000003128317220 */ /* 0x004fc80000410000 */
[----:B------:R-:W-:-:S03]  /*5600*/  FMUL.FTZ R22, R22, R49 ;  /* 0x0000003116167220 */ /* 0x000fc60000410000 */
[----:B------:R-:W-:Y:S01]  /*5610*/  MUFU.EX2 R45, R45 ;  /* 0x0000002d002d7308 */ /* 0x000fe20000000800 */
[----:B---3--:R-:W-:Y:S02]  /*5620*/  FSEL R47, R35, -INF , P6 ;  /* 0xff800000232f7808 */ /* 0x008fe40003000000 */
[----:B------:R-:W-:-:S03]  /*5630*/  F2FP.BF16.F32.PACK_AB R22, R22, R13 ;  /* 0x0000000d1616723e */ /* 0x000fc600000010ff */
[----:B------:R-:W-:Y:S02]  /*5640*/  FFMA.FTZ R46, R47, UR4, -R10 ;  /* 0x000000042f2e7c23 */ /* 0x000fe4000801080a */
[----:B------:R-:W2:Y:S01]  /*5650*/  MUFU.TANH R33, R33 ;  /* 0x0000002100217308 */ /* 0x000ea20000002400 */
[----:B-1----:R-:W-:-:S05]  /*5660*/  FSEL R49, R30, -INF , P1 ;  /* 0xff8000001e317808 */ /* 0x002fca0000800000 */
[----:B------:R-:W-:Y:S02]  /*5670*/  FFMA.FTZ R48, R49, UR4, -R8 ;  /* 0x0000000431307c23 */ /* 0x000fe40008010808 */
[----:B------:R1:W3:Y:S08]  /*5680*/  MUFU.EX2 R26, R42 ;  /* 0x0000002a001a7308 */ /* 0x0002f00000000800 */
[----:B------:R-:W4:Y:S01]  /*5690*/  MUFU.TANH R34, R34 ;  /* 0x0000002200227308 */ /* 0x000f220000002400 */
[----:B-1----:R-:W-:Y:S01]  /*56a0*/  FFMA.FTZ R42, R43, UR4, -R10 ;  /* 0x000000042b2a7c23 */ /* 0x002fe2000801080a */
[C---:B------:R-:W-:Y:S01]  /*56b0*/  FSEL R43, R21.reuse, -INF , P5 ;  /* 0xff800000152b7808 */ /* 0x040fe20002800000 */
[----:B------:R-:W-:Y:S01]  /*56c0*/  FFMA.FTZ R21, -R21, R21, 1 ;  /* 0x3f80000015157423 */ /* 0x000fe20000010115 */
[C---:B--2---:R-:W-:Y:S01]  /*56d0*/  FSEL R49, R33.reuse, -INF , P3 ;  /* 0xff80000021317808 */ /* 0x044fe20001800000 */
[----:B------:R-:W-:-:S02]  /*56e0*/  FFMA.FTZ R33, -R33, R33, 1 ;  /* 0x3f80000021217423 */ /* 0x000fc40000010121 */
[----:B------:R-:W-:Y:S01]  /*56f0*/  FFMA.FTZ R43, R43, UR4, -R10 ;  /* 0x000000042b2b7c23 */ /* 0x000fe2000801080a */
[----:B------:R-:W1:Y:S01]  /*5700*/  MUFU.TANH R7, R7 ;  /* 0x0000000700077308 */ /* 0x000e620000002400 */
[----:B------:R-:W-:Y:S01]  /*5710*/  FFMA.FTZ R10, -R31, R31, 1 ;  /* 0x3f8000001f0a7423 */ /* 0x000fe2000001011f */
[----:B------:R-:W-:Y:S01]  /*5720*/  FMUL.FTZ R31, R45, R216 ;  /* 0x000000d82d1f7220 */ /* 0x000fe20000410000 */
[C---:B---3--:R-:W-:Y:S01]  /*5730*/  FMUL.FTZ R6, R26.reuse, R53 ;  /* 0x000000351a067220 */ /* 0x048fe20000410000 */
[----:B------:R-:W-:Y:S01]  /*5740*/  F2FP.BF16.F32.PACK_AB R26, R26, R41 ;  /* 0x000000291a1a723e */ /* 0x000fe200000010ff */
[----:B------:R-:W-:Y:S02]  /*5750*/  IMAD R216, R4, 0x2000, R9 ;  /* 0x0000200004d87824 */ /* 0x000fe400078e0209 */
[----:B------:R-:W-:Y:S01]  /*5760*/  FMUL.FTZ R10, R10, R31 ;  /* 0x0000001f0a0a7220 */ /* 0x000fe20000410000 */
[----:B------:R-:W-:Y:S01]  /*5770*/  FFMA.FTZ R31, -R32, R32, 1 ;  /* 0x3f800000201f7423 */ /* 0x000fe20000010120 */
[----:B------:R-:W2:Y:S01]  /*5780*/  MUFU.TANH R36, R36 ;  /* 0x0000002400247308 */ /* 0x000ea20000002400 */
[----:B----4-:R-:W-:Y:S01]  /*5790*/  FSEL R53, R34, -INF , P4 ;  /* 0xff80000022357808 */ /* 0x010fe20002000000 */
[----:B------:R-:W-:Y:S01]  /*57a0*/  FFMA.FTZ R32, -R35, R35, 1 ;  /* 0x3f80000023207423 */ /* 0x000fe20000010123 */
[--C-:B------:R-:W-:Y:S01]  /*57b0*/  FFMA.FTZ R35, R49, UR4, -R8.reuse ;  /* 0x0000000431237c23 */ /* 0x100fe20008010808 */
[----:B------:R-:W-:Y:S01]  /*57c0*/  FFMA.FTZ R49, -R12, R12, 1 ;  /* 0x3f8000000c317423 */ /* 0x000fe2000001010c */
[----:B------:R-:W-:Y:S01]  /*57d0*/  FMUL.FTZ R29, R29, R6 ;  /* 0x000000061d1d7220 */ /* 0x000fe20000410000 */
[----:B------:R-:W-:Y:S01]  /*57e0*/  FFMA.FTZ R12, R53, UR4, -R8 ;  /* 0x00000004350c7c23 */ /* 0x000fe20008010808 */
[----:B------:R-:W-:Y:S01]  /*57f0*/  FFMA.FTZ R34, -R34, R34, 1 ;  /* 0x3f80000022227423 */ /* 0x000fe20000010122 */
[----:B------:R-:W3:Y:S01]  /*5800*/  MUFU.TANH R25, R25 ;  /* 0x0000001900197308 */ /* 0x000ee20000002400 */
[----:B-1----:R-:W-:Y:S01]  /*5810*/  FSEL R47, R7, -INF , P2 ;  /* 0xff800000072f7808 */ /* 0x002fe20001000000 */
[----:B------:R-:W-:Y:S01]  /*5820*/  FMUL.FTZ R38, R49, R38 ;  /* 0x0000002631267220 */ /* 0x000fe20000410000 */
[----:B------:R-:W-:Y:S01]  /*5830*/  FFMA.FTZ R7, -R7, R7, 1 ;  /* 0x3f80000007077423 */ /* 0x000fe20000010107 */
[----:B------:R-:W-:-:S02]  /*5840*/  F2FP.BF16.F32.PACK_AB R52, R29, R24 ;  /* 0x000000181d34723e */ /* 0x000fc400000010ff */
[----:B------:R-:W-:Y:S02]  /*5850*/  FFMA.FTZ R47, R47, UR4, -R8 ;  /* 0x000000042f2f7c23 */ /* 0x000fe40008010808 */
[----:B------:R-:W1:Y:S01]  /*5860*/  MUFU.EX2 R42, R42 ;  /* 0x0000002a002a7308 */ /* 0x000e620000000800 */
[C---:B--2---:R-:W-:Y:S01]  /*5870*/  FSEL R53, R36.reuse, -INF , P5 ;  /* 0xff80000024357808 */ /* 0x044fe20002800000 */
[----:B------:R-:W-:-:S04]  /*5880*/  FFMA.FTZ R36, -R36, R36, 1 ;  /* 0x3f80000024247423 */ /* 0x000fc80000010124 */
[----:B------:R-:W-:Y:S02]  /*5890*/  FFMA.FTZ R49, R53, UR4, -R8 ;  /* 0x0000000435317c23 */ /* 0x000fe40008010808 */
[----:B------:R-:W2:Y:S01]  /*58a0*/  MUFU.EX2 R47, R47 ;  /* 0x0000002f002f7308 */ /* 0x000ea20000000800 */
[C---:B---3--:R-:W-:Y:S01]  /*58b0*/  FSEL R53, R25.reuse, -INF , P6 ;  /* 0xff80000019357808 */ /* 0x048fe20003000000 */
[----:B------:R-:W-:-:S04]  /*58c0*/  FFMA.FTZ R25, -R25, R25, 1 ;  /* 0x3f80000019197423 */ /* 0x000fc80000010119 */
[----:B------:R-:W-:Y:S01]  /*58d0*/  FFMA.FTZ R8, R53, UR4, -R8 ;  /* 0x0000000435087c23 */ /* 0x000fe20008010808 */
[----:B------:R-:W-:Y:S01]  /*58e0*/  FFMA.FTZ R53, -R30, R30, 1 ;  /* 0x3f8000001e357423 */ /* 0x000fe2000001011e */
[----:B------:R-:W3:Y:S01]  /*58f0*/  MUFU.EX2 R44, R44 ;  /* 0x0000002c002c7308 */ /* 0x000ee20000000800 */
[----:B-1----:R-:W-:Y:S01]  /*5900*/  FMUL.FTZ R6, R42, R217 ;  /* 0x000000d92a067220 */ /* 0x002fe20000410000 */
[----:B------:R-:W-:Y:S01]  /*5910*/  UIADD3 UR4, UR60, 0x2c500, URZ ;  /* 0x0002c5003c047890 */ /* 0x000fe2000fffe03f */
[----:B------:R-:W-:Y:S02]  /*5920*/  SHF.R.U32.HI R217, RZ, 0x4, R216 ;  /* 0x00000004ffd97819 */ /* 0x000fe400000116d8 */
[----:B------:R-:W-:Y:S01]  /*5930*/  FMUL.FTZ R31, R31, R6 ;  /* 0x000000061f1f7220 */ /* 0x000fe20000410000 */
[----:B------:R-:W-:Y:S01]  /*5940*/  FFMA.FTZ R6, -R15, R15, 1 ;  /* 0x3f8000000f067423 */ /* 0x000fe2000001010f */
[----:B------:R-:W-:Y:S01]  /*5950*/  USHF.R.U32.HI UR4, URZ, 0x4, UR4 ;  /* 0x000000043f047899 */ /* 0x000fe20008011604 */
[----:B------:R-:W1:Y:S01]  /*5960*/  MUFU.EX2 R49, R49 ;  /* 0x0000003100317308 */ /* 0x000e620000000800 */
[----:B--2---:R-:W-:Y:S01]  /*5970*/  FMUL.FTZ R30, R47, R54 ;  /* 0x000000362f1e7220 */ /* 0x004fe20000410000 */
[----:B------:R-:W-:Y:S01]  /*5980*/  FMUL.FTZ R39, R6, R39 ;  /* 0x0000002706277220 */ /* 0x000fe20000410000 */
[----:B------:R-:W-:Y:S01]  /*5990*/  FFMA.FTZ R6, -R28, R28, 1 ;  /* 0x3f8000001c067423 */ /* 0x000fe2000001011c */
[----:B------:R-:W-:Y:S01]  /*59a0*/  LOP3.LUT R217, R217, 0x3fff, RZ, 0xc0, !PT ;  /* 0x00003fffd9d97812 */ /* 0x000fe200078ec0ff */
[----:B------:R-:W-:Y:S01]  /*59b0*/  FMUL.FTZ R30, R7, R30 ;  /* 0x0000001e071e7220 */ /* 0x000fe20000410000 */
[----:B------:R-:W-:Y:S01]  /*59c0*/  ULOP3.LUT UR4, UR4, 0x3fff, URZ, 0xc0, !UPT ;  /* 0x00003fff04047892 */ /* 0x000fe2000f8ec03f */
[----:B------:R-:W-:Y:S01]  /*59d0*/  F2FP.BF16.F32.PACK_AB R9, R39, R38 ;  /* 0x000000262709723e */ /* 0x000fe200000010ff */
[----:B------:R-:W2:Y:S01]  /*59e0*/  MUFU.EX2 R23, R23 ;  /* 0x0000001700177308 */ /* 0x000ea20000000800 */
[----:B---3--:R-:W-:Y:S01]  /*59f0*/  FMUL.FTZ R51, R44, R51 ;  /* 0x000000332c337220 */ /* 0x008fe20000410000 */
[----:B------:R-:W-:Y:S01]  /*5a00*/  R2UR UR56, R217 ;  /* 0x00000000d93872ca */ /* 0x000fe200000e0000 */
[----:B------:R-:W-:Y:S01]  /*5a10*/  ULOP3.LUT UR4, UR4, 0x80000, URZ, 0xfc, !UPT ;  /* 0x0008000004047892 */ /* 0x000fe2000f8efc3f */
[----:B------:R-:W-:Y:S01]  /*5a20*/  F2FP.BF16.F32.PACK_AB R10, R31, R10 ;  /* 0x0000000a1f0a723e */ /* 0x000fe200000010ff */
[----:B------:R-:W-:Y:S01]  /*5a30*/  FMUL.FTZ R51, R6, R51 ;  /* 0x0000003306337220 */ /* 0x000fe20000410000 */
[----:B------:R-:W-:Y:S01]  /*5a40*/  F2FP.BF16.F32.PACK_AB R6, R40, R37 ;  /* 0x000000252806723e */ /* 0x000fe200000010ff */
[----:B------:R-:W-:Y:S01]  /*5a50*/  UIADD3 UR5, UR4, 0x80, URZ ;  /* 0x0000008004057890 */ /* 0x000fe2000fffe03f */
[----:B------:R-:W3:Y:S01]  /*5a60*/  MUFU.EX2 R8, R8 ;  /* 0x0000000800087308 */ /* 0x000ee20000000800 */
[----:B-1----:R-:W-:Y:S01]  /*5a70*/  FMUL.FTZ R7, R49, R222 ;  /* 0x000000de31077220 */ /* 0x002fe20000410000 */
[----:B------:R-:W-:-:S02]  /*5a80*/  UIADD3 UR6, UR4, 0x100, URZ ;  /* 0x0000010004067890 */ /* 0x000fc4000fffe03f */
[----:B------:R-:W-:Y:S01]  /*5a90*/  UMOV UR58, UR4 ;  /* 0x00000004003a7c82 */ /* 0x000fe20008000000 */
[----:B------:R-:W-:Y:S01]  /*5aa0*/  FMUL.FTZ R36, R36, R7 ;  /* 0x0000000724247220 */ /* 0x000fe20000410000 */
[----:B------:R-:W-:Y:S01]  /*5ab0*/  UMOV UR14, UR5 ;  /* 0x00000005000e7c82 */ /* 0x000fe20008000000 */
[----:B------:R-:W-:Y:S01]  /*5ac0*/  UMOV UR12, UR56 ;  /* 0x00000038000c7c82 */ /* 0x000fe20008000000 */
[----:B------:R-:W1:Y:S01]  /*5ad0*/  MUFU.EX2 R48, R48 ;  /* 0x0000003000307308 */ /* 0x000e620000000800 */
[----:B--2---:R-:W-:Y:S01]  /*5ae0*/  FMUL.FTZ R28, R23, R50 ;  /* 0x00000032171c7220 */ /* 0x004fe20000410000 */
[----:B------:R-:W-:Y:S01]  /*5af0*/  F2FP.BF16.F32.PACK_AB R7, R44, R23 ;  /* 0x000000172c07723e */ /* 0x000fe200000010ff */
[----:B------:R-:W-:Y:S02]  /*5b00*/  UIADD3 UR5, UR4, 0x180, URZ ;  /* 0x0000018004057890 */ /* 0x000fe4000fffe03f */
[----:B------:R-:W-:Y:S01]  /*5b10*/  FMUL.FTZ R28, R27, R28 ;  /* 0x0000001c1b1c7220 */ /* 0x000fe20000410000 */
[----:B------:R-:W-:Y:S01]  /*5b20*/  UMOV UR8, UR14 ;  /* 0x0000000e00087c82 */ /* 0x000fe20008000000 */
[----:B------:R2:W-:Y:S01]  /*5b30*/  STSM.16.M88.2 [R0+0x2cd00], R6 ;  /* 0x02cd000600007844 */ /* 0x0005e20000000100 */
[----:B------:R-:W4:Y:S01]  /*5b40*/  MUFU.EX2 R46, R46 ;  /* 0x0000002e002e7308 */ /* 0x000f220000000800 */
[----:B---3--:R-:W-:Y:S01]  /*5b50*/  FMUL.FTZ R14, R8, R14 ;  /* 0x0000000e080e7220 */ /* 0x008fe20000410000 */
[----:B------:R-:W-:Y:S01]  /*5b60*/  F2FP.BF16.F32.PACK_AB R23, R51, R28 ;  /* 0x0000001c3317723e */ /* 0x000fe200000010ff */
[----:B------:R-:W-:Y:S01]  /*5b70*/  UMOV UR16, UR56 ;  /* 0x0000003800107c82 */ /* 0x000fe20008000000 */
[----:B------:R-:W-:Y:S01]  /*5b80*/  UMOV UR18, UR5 ;  /* 0x0000000500127c82 */ /* 0x000fe20008000000 */
[----:B------:R-:W-:Y:S01]  /*5b90*/  FMUL.FTZ R25, R25, R14 ;  /* 0x0000000e19197220 */ /* 0x000fe20000410000 */
[----:B------:R-:W-:Y:S01]  /*5ba0*/  F2FP.BF16.F32.PACK_AB R14, R42, R45 ;  /* 0x0000002d2a0e723e */ /* 0x000fe200000010ff */
[----:B------:R-:W-:Y:S01]  /*5bb0*/  UMOV UR10, UR18 ;  /* 0x00000012000a7c82 */ /* 0x000fe20008000000 */
[----:B------:R-:W3:Y:S01]  /*5bc0*/  MUFU.EX2 R35, R35 ;  /* 0x0000002300237308 */ /* 0x000ee20000000800 */
[C---:B-1----:R-:W-:Y:S01]  /*5bd0*/  F2FP.BF16.F32.PACK_AB R27, R48.reuse, R47 ;  /* 0x0000002f301b723e */ /* 0x042fe200000010ff */
[----:B------:R-:W-:Y:S01]  /*5be0*/  FMUL.FTZ R50, R48, R55 ;  /* 0x0000003730327220 */ /* 0x000fe20000410000 */
[----:B------:R-:W-:Y:S01]  /*5bf0*/  F2FP.BF16.F32.PACK_AB R47, R8, R49 ;  /* 0x00000031082f723e */ /* 0x000fe200000010ff */
[----:B------:R-:W-:Y:S01]  /*5c00*/  UIADD3 UR50, UR4, 0x10, URZ ;  /* 0x0000001004327890 */ /* 0x000fe2000fffe03f */
[----:B------:R-:W-:Y:S01]  /*5c10*/  F2FP.BF16.F32.PACK_AB R8, R20, R11 ;  /* 0x0000000b1408723e */ /* 0x000fe200000010ff */
[----:B------:R-:W-:Y:S01]  /*5c20*/  STSM.16.M88.2 [R0+0x2d500], R26 ;  /* 0x02d5001a00007844 */ /* 0x000fe20000000100 */
[----:B------:R-:W-:Y:S01]  /*5c30*/  FMUL.FTZ R53, R53, R50 ;  /* 0x0000003235357220 */ /* 0x000fe20000410000 */
[----:B------:R-:W1:Y:S01]  /*5c40*/  MUFU.EX2 R12, R12 ;  /* 0x0000000c000c7308 */ /* 0x000e620000000800 */
[----:B----4-:R-:W-:Y:S01]  /*5c50*/  FMUL.FTZ R221, R46, R221 ;  /* 0x000000dd2edd7220 */ /* 0x010fe20000410000 */
[----:B------:R-:W-:Y:S01]  /*5c60*/  F2FP.BF16.F32.PACK_AB R25, R25, R36 ;  /* 0x000000241919723e */ /* 0x000fe200000010ff */
[----:B------:R-:W-:Y:S01]  /*5c70*/  UIADD3 UR5, UR4, 0x90, URZ ;  /* 0x0000009004057890 */ /* 0x000fe2000fffe03f */
[----:B------:R-:W-:Y:S01]  /*5c80*/  F2FP.BF16.F32.PACK_AB R53, R53, R30 ;  /* 0x0000001e3535723e */ /* 0x000fe200000010ff */
[----:B------:R-:W-:Y:S01]  /*5c90*/  FMUL.FTZ R32, R32, R221 ;  /* 0x000000dd20207220 */ /* 0x000fe20000410000 */
[----:B------:R-:W-:Y:S01]  /*5ca0*/  UIADD3 UR54, UR4, 0x190, URZ ;  /* 0x0000019004367890 */ /* 0x000fe2000fffe03f */
[----:B--2---:R-:W-:Y:S01]  /*5cb0*/  MOV R7, UR58 ;  /* 0x0000003a00077c02 */ /* 0x004fe20008000f00 */
[----:B------:R-:W2:Y:S01]  /*5cc0*/  MUFU.EX2 R43, R43 ;  /* 0x0000002b002b7308 */ /* 0x000ea20000000800 */
[----:B---3--:R-:W-:Y:S01]  /*5cd0*/  FMUL.FTZ R218, R35, R218 ;  /* 0x000000da23da7220 */ /* 0x008fe20000410000 */
[----:B------:R-:W-:Y:S01]  /*5ce0*/  UIADD3 UR46, UR4, 0x210, URZ ;  /* 0x00000210042e7890 */ /* 0x000fe2000fffe03f */
[----:B------:R-:W-:Y:S01]  /*5cf0*/  MOV R6, UR59 ;  /* 0x0000003b00067c02 */ /* 0x000fe20008000f00 */
[----:B------:R-:W-:Y:S01]  /*5d00*/  UIADD3 UR26, UR4, 0x20, URZ ;  /* 0x00000020041a7890 */ /* 0x000fe2000fffe03f */
[----:B------:R-:W-:Y:S01]  /*5d10*/  FMUL.FTZ R33, R33, R218 ;  /* 0x000000da21217220 */ /* 0x000fe20000410000 */
[----:B------:R-:W-:-:S02]  /*5d20*/  UIADD3 UR30, UR4, 0xa0, URZ ;  /* 0x000000a0041e7890 */ /* 0x000fc4000fffe03f */
[----:B------:R-:W-:Y:S01]  /*5d30*/  UIADD3 UR42, UR4, 0x120, URZ ;  /* 0x00000120042a7890 */ /* 0x000fe2000fffe03f */
[C---:B-1----:R-:W-:Y:S01]  /*5d40*/  F2FP.BF16.F32.PACK_AB R15, R12.reuse, R35 ;  /* 0x000000230c0f723e */ /* 0x042fe200000010ff */
[----:B------:R-:W-:Y:S01]  /*5d50*/  FMUL.FTZ R219, R12, R219 ;  /* 0x000000db0cdb7220 */ /* 0x000fe20000410000 */
[----:B------:R-:W-:Y:S01]  /*5d60*/  VIADD R12, R217, 0x100 ;  /* 0x00000100d90c7836 */ /* 0x000fe20000000000 */
[----:B------:R-:W-:Y:S02]  /*5d70*/  UIADD3 UR38, UR4, 0x1a0, URZ ;  /* 0x000001a004267890 */ /* 0x000fe4000fffe03f */
[----:B------:R-:W-:Y:S01]  /*5d80*/  STSM.16.M88.2 [R0+0x2dd00], R14 ;  /* 0x02dd000e00007844 */ /* 0x000fe20000000100 */
[----:B------:R-:W-:Y:S01]  /*5d90*/  FMUL.FTZ R34, R34, R219 ;  /* 0x000000db22227220 */ /* 0x000fe20000410000 */
[----:B------:R-:W-:Y:S01]  /*5da0*/  R2UR UR24, R12 ;  /* 0x000000000c1872ca */ /* 0x000fe200000e0000 */
[----:B--2---:R-:W-:Y:S01]  /*5db0*/  FMUL.FTZ R220, R43, R220 ;  /* 0x000000dc2bdc7220 */ /* 0x004fe20000410000 */
[----:B------:R-:W-:Y:S01]  /*5dc0*/  F2FP.BF16.F32.PACK_AB R46, R46, R43 ;  /* 0x0000002b2e2e723e */ /* 0x000fe200000010ff */
[----:B------:R-:W-:Y:S01]  /*5dd0*/  UIADD3 UR34, UR4, 0x220, URZ ;  /* 0x0000022004227890 */ /* 0x000fe2000fffe03f */
[----:B------:R-:W-:Y:S01]  /*5de0*/  F2FP.BF16.F32.PACK_AB R11, R34, R33 ;  /* 0x00000021220b723e */ /* 0x000fe200000010ff */
[----:B------:R-:W-:Y:S01]  /*5df0*/  FMUL.FTZ R21, R21, R220 ;  /* 0x000000dc15157220 */ /* 0x000fe20000410000 */
[----:B------:R-:W-:Y:S01]  /*5e00*/  VIADD R12, R217, 0x180 ;  /* 0x00000180d90c7836 */ /* 0x000fe20000000000 */
[----:B------:R-:W-:Y:S01]  /*5e10*/  STSM.16.M88.2 [R0+0x2e500], R46 ;  /* 0x02e5002e00007844 */ /* 0x000fe20000000100 */
[----:B------:R-:W-:-:S02]  /*5e20*/  UIADD3 UR22, UR4, 0x30, URZ ;  /* 0x0000003004167890 */ /* 0x000fc4000fffe03f */
[----:B------:R-:W-:Y:S01]  /*5e30*/  F2FP.BF16.F32.PACK_AB R24, R32, R21 ;  /* 0x000000152018723e */ /* 0x000fe200000010ff */
[----:B------:R1:W-:Y:S06]  /*5e40*/  MEMBAR.ALL.CTA ;  /* 0x0000000000007992 */ /* 0x0003ec0000008000 */
[----:B-1----:R-:W1:Y:S01]  /*5e50*/  FENCE.VIEW.ASYNC.S ;  /* 0x00000000000073c6 */ /* 0x002e620000000000 */
[----:B------:R-:W-:Y:S01]  /*5e60*/  R2UR UR20, R12 ;  /* 0x000000000c1472ca */ /* 0x000fe200000e0000 */
[----:B------:R-:W-:Y:S01]  /*5e70*/  UMOV UR28, UR24 ;  /* 0x00000018001c7c82 */ /* 0x000fe20008000000 */
[----:B------:R-:W-:Y:S01]  /*5e80*/  UMOV UR40, UR24 ;  /* 0x0000001800287c82 */ /* 0x000fe20008000000 */
[----:B------:R-:W-:Y:S01]  /*5e90*/  UMOV UR36, UR24 ;  /* 0x0000001800247c82 */ /* 0x000fe20008000000 */
[----:B------:R-:W-:Y:S01]  /*5ea0*/  UMOV UR32, UR24 ;  /* 0x0000001800207c82 */ /* 0x000fe20008000000 */
[----:B------:R-:W-:Y:S01]  /*5eb0*/  VIADD R12, R5, 0x80 ;  /* 0x00000080050c7836 */ /* 0x000fe20000000000 */
[----:B-1----:R-:W-:Y:S06]  /*5ec0*/  BAR.SYNC.DEFER_BLOCKING 0x9, 0x100 ;  /* 0x0244000000007b1d */ /* 0x002fec0000010000 */
[----:B------:R1:W-:Y:S04]  /*5ed0*/  STSM.16.M88.2 [R0+0x2ed00], R8 ;  /* 0x02ed000800007844 */ /* 0x0003e80000000100 */
[----:B------:R-:W-:Y:S04]  /*5ee0*/  STSM.16.M88.2 [R0+0x2f500], R22 ;  /* 0x02f5001600007844 */ /* 0x000fe80000000100 */
[----:B------:R-:W-:Y:S04]  /*5ef0*/  STSM.16.M88.2 [R0+0x2fd00], R52 ;  /* 0x02fd003400007844 */ /* 0x000fe80000000100 */
[----:B------:R2:W-:Y:S01]  /*5f00*/  STSM.16.M88.2 [R0+0x30500], R10 ;  /* 0x0305000a00007844 */ /* 0x0005e20000000100 */
[----:B-1----:R-:W-:-:S03]  /*5f10*/  VIADD R8, R217, 0x80 ;  /* 0x00000080d9087836 */ /* 0x002fc60000000000 */
[----:B------:R1:W-:Y:S01]  /*5f20*/  STSM.16.M88.2 [R0+0x30d00], R24 ;  /* 0x030d001800007844 */ /* 0x0003e20000000100 */
[----:B------:R-:W-:Y:S01]  /*5f30*/  WARPGROUP.ARRIVE ;  /* 0x00000000000079c5 */ /* 0x000fe20000000000 */
[----:B------:R-:W-:-:S05]  /*5f40*/  R2UR UR48, R8 ;  /* 0x00000000083072ca */ /* 0x000fca00000e0000 */
[----:B------:R-:W-:Y:S04]  /*5f50*/  HGMMA.64x16x16.F32.BF16 R56, gdesc[UR56].tnspA.tnspB, R56 ;  /* 0x60200000383879f0 */ /* 0x000fe80008701838 */
[----:B------:R-:W-:Y:S01]  /*5f60*/  HGMMA.64x16x16.F32.BF16 R64, gdesc[UR12].tnspA.tnspB, R64 ;  /* 0x602000000c4079f0 */ /* 0x000fe20008701840 */
[----:B------:R-:W-:Y:S01]  /*5f70*/  UMOV UR14, UR6 ;  /* 0x00000006000e7c82 */ /* 0x000fe20008000000 */
[----:B------:R-:W-:Y:S01]  /*5f80*/  UIADD3 UR6, UR4, 0x200, URZ ;  /* 0x0000020004067890 */ /* 0x000fe2000fffe03f */
[----:B------:R-:W-:Y:S01]  /*5f90*/  UMOV UR12, UR56 ;  /* 0x00000038000c7c82 */ /* 0x000fe20008000000 */
[----:B------:R-:W-:Y:S01]  /*5fa0*/  UMOV UR13, UR57 ;  /* 0x00000039000d7c82 */ /* 0x000fe20008000000 */
[----:B------:R-:W-:Y:S01]  /*5fb0*/  UMOV UR15, 0x40 ;  /* 0x00000040000f7882 */ /* 0x000fe20000000000 */
[----:B------:R-:W-:Y:S01]  /*5fc0*/  UMOV UR52, UR48 ;  /* 0x0000003000347c82 */ /* 0x000fe20008000000 */
[----:B------:R-:W-:Y:S01]  /*5fd0*/  HGMMA.64x16x16.F32.BF16 R72, gdesc[UR12].tnspA.tnspB, R72 ;  /* 0x602000000c4879f0 */ /* 0x000fe20008701848 */
[----:B------:R-:W-:Y:S01]  /*5fe0*/  UMOV UR12, UR14 ;  /* 0x0000000e000c7c82 */ /* 0x000fe20008000000 */
[----:B------:R-:W-:Y:S01]  /*5ff0*/  UMOV UR13, UR15 ;  /* 0x0000000f000d7c82 */ /* 0x000fe20008000000 */
[----:B------:R-:W-:Y:S01]  /*6000*/  UMOV UR44, UR48 ;  /* 0x00000030002c7c82 */ /* 0x000fe20008000000 */
[----:B------:R-:W-:Y:S01]  /*6010*/  HGMMA.64x16x16.F32.BF16 R80, gdesc[UR16].tnspA.tnspB, R80 ;  /* 0x60200000105079f0 */ /* 0x000fe20008701850 */
[----:B------:R-:W-:Y:S01]  /*6020*/  UMOV UR16, UR56 ;  /* 0x0000003800107c82 */ /* 0x000fe20008000000 */
[----:B------:R-:W-:Y:S01]  /*6030*/  UMOV UR17, UR57 ;  /* 0x0000003900117c82 */ /* 0x000fe20008000000 */
[----:B------:R-:W-:Y:S01]  /*6040*/  UMOV UR18, UR6 ;  /* 0x0000000600127c82 */ /* 0x000fe20008000000 */
[----:B------:R-:W-:Y:S01]  /*6050*/  UMOV UR19, 0x40 ;  /* 0x0000004000137882 */ /* 0x000fe20000000000 */
[----:B------:R-:W-:Y:S01]  /*6060*/  UIADD3 UR6, UR4, 0x110, URZ ;  /* 0x0000011004067890 */ /* 0x000fe2000fffe03f */
[----:B------:R-:W-:Y:S01]  /*6070*/  HGMMA.64x16x16.F32.BF16 R88, gdesc[UR16].tnspA.tnspB, R88 ;  /* 0x60200000105879f0 */ /* 0x000fe20008701858 */
[----:B------:R-:W-:Y:S01]  /*6080*/  UMOV UR14, UR18 ;  /* 0x00000012000e7c82 */ /* 0x000fe20008000000 */
[----:B------:R-:W-:Y:S01]  /*6090*/  UMOV UR15, UR19 ;  /* 0x00000013000f7c82 */ /* 0x000fe20008000000 */
[----:B------:R-:W-:Y:S01]  /*60a0*/  UMOV UR16, UR48 ;  /* 0x0000003000107c82 */ /* 0x000fe20008000000 */
[----:B------:R-:W-:Y:S01]  /*60b0*/  UMOV UR17, UR49 ;  /* 0x0000003100117c82 */ /* 0x000fe20008000000 */
[----:B------:R-:W-:Y:S01]  /*60c0*/  UMOV UR18, UR5 ;  /* 0x0000000500127c82 */ /* 0x000fe20008000000 */
[----:B------:R-:W-:Y:S01]  /*60d0*/  UMOV UR19, 0x40 ;  /* 0x0000004000137882 */ /* 0x000fe20000000000 */
[----:B------:R-:W-:Y:S01]  /*60e0*/  UMOV UR56, UR18 ;  /* 0x0000001200387c82 */ /* 0x000fe20008000000 */
[----:B------:R-:W-:Y:S01]  /*60f0*/  UMOV UR57, UR19 ;  /* 0x0000001300397c82 */ /* 0x000fe20008000000 */
[----:B------:R-:W-:Y:S01]  /*6100*/  MOV R221, UR56 ;  /* 0x0000003800dd7c02 */ /* 0x000fe20008000f00 */
[----:B------:R-:W-:Y:S01]  /*6110*/  UMOV UR56, UR12 ;  /* 0x0000000c00387c82 */ /* 0x000fe20008000000 */
[----:B------:R-:W-:Y:S01]  /*6120*/  UIADD3 UR5, UR60, 0x2ed00, URZ ;  /* 0x0002ed003c057890 */ /* 0x000fe2000fffe03f */
[----:B--2---:R-:W-:Y:S01]  /*6130*/  MOV R11, UR56 ;  /* 0x00000038000b7c02 */ /* 0x004fe20008000f00 */
[----:B------:R-:W-:Y:S01]  /*6140*/  UMOV UR12, UR20 ;  /* 0x00000014000c7c82 */ /* 0x000fe20008000000 */
[----:B------:R-:W-:Y:S01]  /*6150*/  MOV R220, UR57 ;  /* 0x0000003900dc7c02 */ /* 0x000fe20008000f00 */
[----:B------:R-:W-:Y:S01]  /*6160*/  USHF.R.U32.HI UR5, URZ, 0x4, UR5 ;  /* 0x000000043f057899 */ /* 0x000fe20008011605 */
[----:B------:R-:W-:Y:S01]  /*6170*/  UMOV UR57, UR13 ;  /* 0x0000000d00397c82 */ /* 0x000fe20008000000 */
[----:B------:R-:W-:Y:S01]  /*6180*/  UMOV UR13, UR21 ;  /* 0x00000015000d7c82 */ /* 0x000fe20008000000 */
[----:B------:R-:W-:Y:S01]  /*6190*/  MOV R10, UR57 ;  /* 0x00000039000a7c02 */ /* 0x000fe20008000f00 */
[----:B------:R-:W-:Y:S01]  /*61a0*/  UMOV UR57, 0x40000040 ;  /* 0x4000004000397882 */ /* 0x000fe20000000000 */
[----:B------:R-:W-:Y:S04]  /*61b0*/  HGMMA.64x16x16.F32.BF16 R56, gdesc[UR48].tnspA.tnspB, R56 ;  /* 0x60200000303879f0 */ /* 0x000fe80008701838 */
[----:B------:R-:W-:Y:S01]  /*61c0*/  HGMMA.64x16x16.F32.BF16 R64, gdesc[UR16].tnspA.tnspB, R64 ;  /* 0x60200000104079f0 */ /* 0x000fe20008701840 */
[----:B------:R-:W-:Y:S01]  /*61d0*/  UMOV UR16, UR48 ;  /* 0x0000003000107c82 */ /* 0x000fe20008000000 */
[----:B------:R-:W-:Y:S01]  /*61e0*/  UMOV UR17, UR49 ;  /* 0x0000003100117c82 */ /* 0x000fe20008000000 */
[----:B------:R-:W-:Y:S01]  /*61f0*/  UMOV UR18, UR6 ;  /* 0x0000000600127c82 */ /* 0x000fe20008000000 */
[----:B------:R-:W-:Y:S01]  /*6200*/  UMOV UR19, 0x40 ;  /* 0x0000004000137882 */ /* 0x000fe20000000000 */
[----:B------:R-:W-:Y:S01]  /*6210*/  R2UR UR6, R5 ;  /* 0x00000000050672ca */ /* 0x000fe200000e0000 */
[----:B------:R-:W-:Y:S01]  /*6220*/  UMOV UR58, UR18 ;  /* 0x00000012003a7c82 */ /* 0x000fe20008000000 */
[----:B------:R-:W-:Y:S01]  /*6230*/  UMOV UR59, UR19 ;  /* 0x00000013003b7c82 */ /* 0x000fe20008000000 */
[----:B------:R-:W-:Y:S01]  /*6240*/  HGMMA.64x16x16.F32.BF16 R72, gdesc[UR16].tnspA.tnspB, R72 ;  /* 0x60200000104879f0 */ /* 0x000fe20008701848 */
[----:B------:R-:W-:Y:S01]  /*6250*/  MOV R219, UR58 ;  /* 0x0000003a00db7c02 */ /* 0x000fe20008000f00 */
[----:B------:R-:W-:Y:S01]  /*6260*/  UMOV UR58, UR14 ;  /* 0x0000000e003a7c82 */ /* 0x000fe20008000000 */
[----:B------:R-:W-:Y:S01]  /*6270*/  UIADD3 UR14, UR4, 0xb0, URZ ;  /* 0x000000b0040e7890 */ /* 0x000fe2000fffe03f */
[----:B------:R-:W-:Y:S01]  /*6280*/  HGMMA.64x16x16.F32.BF16 R80, gdesc[UR52].tnspA.tnspB, R80 ;  /* 0x60200000345079f0 */ /* 0x000fe20008701850 */
[----:B------:R-:W-:Y:S01]  /*6290*/  MOV R23, UR58 ;  /* 0x0000003a00177c02 */ /* 0x000fe20008000f00 */
[----:B------:R-:W-:Y:S01]  /*62a0*/  UMOV UR58, UR10 ;  /* 0x0000000a003a7c82 */ /* 0x000fe20008000000 */
[----:B------:R-:W-:Y:S01]  /*62b0*/  UIADD3 UR10, UR4, 0x130, URZ ;  /* 0x00000130040a7890 */ /* 0x000fe2000fffe03f */
[----:B------:R-:W-:Y:S01]  /*62c0*/  MOV R218, UR59 ;  /* 0x0000003b00da7c02 */ /* 0x000fe20008000f00 */
[----:B------:R-:W-:Y:S01]  /*62d0*/  UIADD3 UR18, UR4, 0x1b0, URZ ;  /* 0x000001b004127890 */ /* 0x000fe2000fffe03f */
[----:B------:R-:W-:Y:S01]  /*62e0*/  HGMMA.64x16x16.F32.BF16 R88, gdesc[UR44].tnspA.tnspB, R88 ;  /* 0x602000002c5879f0 */ /* 0x000fe20008701858 */
[----:B------:R-:W-:Y:S01]  /*62f0*/  UMOV UR56, UR6 ;  /* 0x0000000600387c82 */ /* 0x000fe20008000000 */
[----:B------:R-:W-:Y:S01]  /*6300*/  UIADD3 UR6, UR4, 0x230, URZ ;  /* 0x0000023004067890 */ /* 0x000fe2000fffe03f */
[----:B------:R-:W-:Y:S01]  /*6310*/  MOV R9, UR58 ;  /* 0x0000003a00097c02 */ /* 0x000fe20008000f00 */
[----:B------:R-:W-:Y:S01]  /*6320*/  UMOV UR59, UR15 ;  /* 0x0000000f003b7c82 */ /* 0x000fe20008000000 */
[----:B------:R-:W-:Y:S01]  /*6330*/  UMOV UR52, UR8 ;  /* 0x0000000800347c82 */ /* 0x000fe20008000000 */
[----:B------:R-:W-:Y:S01]  /*6340*/  MOV R22, UR59 ;  /* 0x0000003b00167c02 */ /* 0x000fe20008000f00 */
        /* <DEDUP_REMOVED lines=8> */
[----:B------:R-:W-:Y:S01]  /*63d0*/  UMOV UR19, 0x40 ;  /* 0x0000004000137882 */ /* 0x000fe20000000000 */
[----:B------:R-:W-:Y:S01]  /*63e0*/  UMOV UR4, UR20 ;  /* 0x0000001400047c82 */ /* 0x000fe20008000000 */
[----:B------:R-:W-:Y:S01]  /*63f0*/  MOV R8, UR59 ;  /* 0x0000003b00087c02 */ /* 0x000fe20008000f00 */
[----:B------:R-:W-:-:S02]  /*6400*/  UMOV UR59, 0x8 ;  /* 0x00000008003b7882 */ /* 0x000fc40000000000 */
[----:B------:R-:W-:Y:S01]  /*6410*/  IMAD.U32 R21, RZ, RZ, UR59 ;  /* 0x0000003bff157e24 */ /* 0x000fe2000f8e00ff */
[----:B------:R-:W-:Y:S01]  /*6420*/  HGMMA.64x16x16.F32.BF16 R56, gdesc[UR24].tnspA.tnspB, R56 ;  /* 0x60200000183879f0 */ /* 0x000fe20008701838 */
[----:B------:R-:W-:-:S03]  /*6430*/  UMOV UR25, 0x40000040 ;  /* 0x4000004000197882 */ /* 0x000fc60000000000 */
[----:B------:R-:W-:Y:S04]  /*6440*/  HGMMA.64x16x16.F32.BF16 R64, gdesc[UR28].tnspA.tnspB, R64 ;  /* 0x602000001c4079f0 */ /* 0x000fe80008701840 */
[----:B------:R-:W-:Y:S04]  /*6450*/  HGMMA.64x16x16.F32.BF16 R72, gdesc[UR40].tnspA.tnspB, R72 ;  /* 0x60200000284879f0 */ /* 0x000fe80008701848 */
[----:B------:R-:W-:Y:S01]  /*6460*/  HGMMA.64x16x16.F32.BF16 R80, gdesc[UR36].tnspA.tnspB, R80 ;  /* 0x60200000245079f0 */ /* 0x000fe20008701850 */
[----:B------:R-:W-:Y:S01]  /*6470*/  UMOV UR36, UR52 ;  /* 0x0000003400247c82 */ /* 0x000fe20008000000 */
[----:B------:R-:W-:-:S02]  /*6480*/  UMOV UR37, UR53 ;  /* 0x0000003500257c82 */ /* 0x000fc40008000000 */
[----:B------:R-:W-:Y:S01]  /*6490*/  HGMMA.64x16x16.F32.BF16 R88, gdesc[UR32].tnspA.tnspB, R88 ;  /* 0x60200000205879f0 */ /* 0x000fe20008701858 */
[----:B------:R-:W-:-:S03]  /*64a0*/  ULOP3.LUT UR32, UR5, 0x3fff, URZ, 0xc0, !UPT ;  /* 0x00003fff05207892 */ /* 0x000fc6000f8ec03f */
[----:B------:R-:W-:Y:S01]  /*64b0*/  UMOV UR5, UR21 ;  /* 0x0000001500057c82 */ /* 0x000fe20008000000 */
[----:B------:R-:W-:-:S07]  /*64c0*/  ULOP3.LUT UR24, UR32, 0x400000, URZ, 0xfc, !UPT ;  /* 0x0040000020187892 */ /* 0x000fce000f8efc3f */
[----:B------:R-:W-:Y:S02]  /*64d0*/  UMOV UR58, UR24 ;  /* 0x00000018003a7c82 */ /* 0x000fe40008000000 */
[----:B------:R-:W-:Y:S01]  /*64e0*/  IMAD.U32 R20, RZ, RZ, UR58 ;  /* 0x0000003aff147e24 */ /* 0x000fe2000f8e00ff */
[----:B------:R-:W-:Y:S01]  /*64f0*/  HGMMA.64x16x16.F32.BF16 R56, gdesc[UR20].tnspA.tnspB, R56 ;  /* 0x60200000143879f0 */ /* 0x000fe20008701838 */
[----:B------:R-:W-:Y:S01]  /*6500*/  VIADD R216, R216, 0xffff0000 ;  /* 0xffff0000d8d87836 */ /* 0x000fe20000000000 */
[----:B------:R-:W-:Y:S02]  /*6510*/  UMOV UR21, 0x40000040 ;  /* 0x4000004000157882 */ /* 0x000fe40000000000 */
[----:B------:R-:W-:Y:S01]  /*6520*/  HGMMA.64x16x16.F32.BF16 R64, gdesc[UR12].tnspA.tnspB, R64 ;  /* 0x602000000c4079f0 */ /* 0x000fe20008701840 */
[----:B------:R-:W-:-:S03]  /*6530*/  UMOV UR13, UR21 ;  /* 0x00000015000d7c82 */ /* 0x000fc60008000000 */
[----:B------:R-:W-:Y:S01]  /*6540*/  HGMMA.64x16x16.F32.BF16 R72, gdesc[UR8].tnspA.tnspB, R72 ;  /* 0x60200000084879f0 */ /* 0x000fe20008701848 */
[----:B------:R-:W-:Y:S01]  /*6550*/  S2UR UR8, SR_CTAID.Z ;  /* 0x00000000000879c3 */ /* 0x000fe20000002700 */
[----:B------:R-:W-:Y:S01]  /*6560*/  SHF.R.U32.HI R216, RZ, 0x4, R216 ;  /* 0x00000004ffd87819 */ /* 0x000fe200000116d8 */
[----:B------:R-:W-:Y:S01]  /*6570*/  UMOV UR9, UR21 ;  /* 0x0000001500097c82 */ /* 0x000fe20008000000 */
[----:B------:R-:W-:Y:S01]  /*6580*/  HGMMA.64x16x16.F32.BF16 R80, gdesc[UR16].tnspA.tnspB, R80 ;  /* 0x60200000105079f0 */ /* 0x000fe20008701850 */
[----:B------:R-:W-:-:S03]  /*6590*/  UMOV UR17, UR21 ;  /* 0x0000001500117c82 */ /* 0x000fc60008000000 */
[----:B------:R-:W-:Y:S01]  /*65a0*/  HGMMA.64x16x16.F32.BF16 R88, gdesc[UR4].tnspA.tnspB, R88, gsb0 ;  /* 0x60200000045879f0 */ /* 0x000fe20008001858 */
[----:B------:R2:W-:Y:S06]  /*65b0*/  MEMBAR.ALL.CTA ;  /* 0x0000000000007992 */ /* 0x0005ec0000008000 */
[----:B--2---:R-:W2:Y:S01]  /*65c0*/  FENCE.VIEW.ASYNC.S ;  /* 0x00000000000073c6 */ /* 0x004ea20000000000 */
[----:B------:R-:W-:Y:S01]  /*65d0*/  R2UR UR5, R12 ;  /* 0x000000000c0572ca */ /* 0x000fe200000e0000 */
[----:B------:R-:W-:Y:S01]  /*65e0*/  UIADD3 UR4, UR24, 0x80, URZ ;  /* 0x0000008018047890 */ /* 0x000fe2000fffe03f */
[----:B--2---:R-:W-:Y:S06]  /*65f0*/  BAR.SYNC.DEFER_BLOCKING 0x9, 0x100 ;  /* 0x0244000000007b1d */ /* 0x004fec0000010000 */
[----:B-1----:R-:W-:-:S06]  /*6600*/  WARPGROUP.ARRIVE ;  /* 0x00000000000079c5 */ /* 0x002fcc0000000000 */
[----:B------:R-:W-:Y:S01]  /*6610*/  HGMMA.64x64x16.F32.BF16 R24, gdesc[UR56].tnspA, RZ, !UPT ;  /* 0x20e00000381879f0 */ /* 0x000fe2000c7018ff */
[----:B------:R-:W-:Y:S01]  /*6620*/  UMOV UR56, UR5 ;  /* 0x0000000500387c82 */ /* 0x000fe20008000000 */
[----:B------:R-:W-:Y:S01]  /*6630*/  UMOV UR57, 0x40000040 ;  /* 0x4000004000397882 */ /* 0x000fe20000000000 */
[----:B------:R-:W-:Y:S01]  /*6640*/  UMOV UR58, UR4 ;  /* 0x00000004003a7c82 */ /* 0x000fe20008000000 */
[----:B------:R-:W-:Y:S01]  /*6650*/  UMOV UR59, 0x8 ;  /* 0x00000008003b7882 */ /* 0x000fe20000000000 */
[----:B------:R-:W-:Y:S01]  /*6660*/  IMAD.U32 R14, RZ, RZ, UR58 ;  /* 0x0000003aff0e7e24 */ /* 0x000fe2000f8e00ff */
[----:B------:R-:W-:Y:S01]  /*6670*/  UIADD3 UR4, UR24, 0x100, URZ ;  /* 0x0000010018047890 */ /* 0x000fe2000fffe03f */
[----:B------:R-:W-:Y:S01]  /*6680*/  IMAD.U32 R15, RZ, RZ, UR59 ;  /* 0x0000003bff0f7e24 */ /* 0x000fe2000f8e00ff */
[----:B------:R-:W-:Y:S01]  /*6690*/  HGMMA.64x64x16.F32.BF16 R24, gdesc[UR56].tnspA, R24 ;  /* 0x20e00000381879f0 */ /* 0x000fe20008701818 */
[----:B------:R-:W-:Y:S01]  /*66a0*/  R2UR UR59, R8 ;  /* 0x00000000083b72ca */ /* 0x000fe200000e0000 */
[----:B------:R-:W-:Y:S01]  /*66b0*/  VIADD R8, R5, 0x100 ;  /* 0x0000010005087836 */ /* 0x000fe20000000000 */
[----:B------:R-:W-:-:S02]  /*66c0*/  R2UR UR58, R9 ;  /* 0x00000000093a72ca */ /* 0x000fc400000e0000 */
[----:B------:R-:W-:Y:S02]  /*66d0*/  R2UR UR57, R10 ;  /* 0x000000000a3972ca */ /* 0x000fe400000e0000 */
[----:B------:R-:W-:Y:S02]  /*66e0*/  R2UR UR56, R11 ;  /* 0x000000000b3872ca */ /* 0x000fe400000e0000 */
[----:B------:R-:W-:Y:S01]  /*66f0*/  R2UR UR5, R8 ;  /* 0x00000000080572ca */ /* 0x000fe200000e0000 */
[----:B------:R-:W-:-:S04]  /*6700*/  VIADD R8, R5, 0x180 ;  /* 0x0000018005087836 */ /* 0x000fc80000000000 */
[----:B------:R-:W-:Y:S01]  /*6710*/  UMOV UR29, UR59 ;  /* 0x0000003b001d7c82 */ /* 0x000fe20008000000 */
[----:B------:R-:W-:Y:S01]  /*6720*/  UMOV UR59, 0x8 ;  /* 0x00000008003b7882 */ /* 0x000fe20000000000 */
[----:B------:R-:W-:Y:S01]  /*6730*/  UMOV UR28, UR58 ;  /* 0x0000003a001c7c82 */ /* 0x000fe20008000000 */
[----:B------:R-:W-:Y:S01]  /*6740*/  UMOV UR58, UR4 ;  /* 0x00000004003a7c82 */ /* 0x000fe20008000000 */
[----:B------:R-:W-:Y:S01]  /*6750*/  UMOV UR41, UR57 ;  /* 0x0000003900297c82 */ /* 0x000fe20008000000 */
[----:B------:R-:W-:Y:S01]  /*6760*/  UMOV UR57, 0x40000040 ;  /* 0x4000004000397882 */ /* 0x000fe20000000000 */
[----:B------:R-:W-:Y:S01]  /*6770*/  UMOV UR40, UR56 ;  /* 0x0000003800287c82 */ /* 0x000fe20008000000 */
[----:B------:R-:W-:Y:S01]  /*6780*/  IMAD.U32 R12, RZ, RZ, UR58 ;  /* 0x0000003aff0c7e24 */ /* 0x000fe2000f8e00ff */
[----:B------:R-:W-:Y:S01]  /*6790*/  UMOV UR56, UR5 ;  /* 0x0000000500387c82 */ /* 0x000fe20008000000 */
[----:B------:R-:W-:Y:S01]  /*67a0*/  IMAD.U32 R13, RZ, RZ, UR59 ;  /* 0x0000003bff0d7e24 */ /* 0x000fe2000f8e00ff */
[----:B------:R-:W-:Y:S01]  /*67b0*/  R2UR UR5, R8 ;  /* 0x00000000080572ca */ /* 0x000fe200000e0000 */
[----:B------:R-:W-:Y:S01]  /*67c0*/  UIADD3 UR4, UR24, 0x180, URZ ;  /* 0x0000018018047890 */ /* 0x000fe2000fffe03f */
[----:B------:R-:W-:Y:S01]  /*67d0*/  VIADD R8, R5, 0x200 ;  /* 0x0000020005087836 */ /* 0x000fe20000000000 */
[----:B------:R-:W-:Y:S01]  /*67e0*/  HGMMA.64x64x16.F32.BF16 R24, gdesc[UR56].tnspA, R24 ;  /* 0x20e00000381879f0 */ /* 0x000fe20008701818 */
[----:B------:R-:W-:-:S09]  /*67f0*/  R2UR UR59, R22 ;  /* 0x00000000163b72ca */ /* 0x000fd200000e0000 */
[----:B------:R-:W-:Y:S01]  /*6800*/  UMOV UR56, UR5 ;  /* 0x0000000500387c82 */ /* 0x000fe20008000000 */
[----:B------:R-:W-:Y:S01]  /*6810*/  R2UR UR58, R23 ;  /* 0x00000000173a72ca */ /* 0x000fe200000e0000 */
[----:B------:R-:W-:Y:S01]  /*6820*/  UMOV UR57, 0x40000040 ;  /* 0x4000004000397882 */ /* 0x000fe20000000000 */
[----:B------:R-:W-:Y:S01]  /*6830*/  R2UR UR5, R8 ;  /* 0x00000000080572ca */ /* 0x000fe200000e0000 */
[----:B------:R-:W-:Y:S01]  /*6840*/  VIADD R22, R217, 0x400 ;  /* 0x00000400d9167836 */ /* 0x000fe20000000000 */
[----:B------:R-:W-:Y:S01]  /*6850*/  UMOV UR49, UR59 ;  /* 0x0000003b00317c82 */ /* 0x000fe20008000000 */
[----:B------:R-:W-:-:S08]  /*6860*/  UMOV UR59, 0x8 ;  /* 0x00000008003b7882 */ /* 0x000fd00000000000 */
[----:B------:R-:W-:Y:S01]  /*6870*/  UMOV UR48, UR58 ;  /* 0x0000003a00307c82 */ /* 0x000fe20008000000 */
[----:B------:R-:W-:Y:S01]  /*6880*/  UMOV UR58, UR4 ;  /* 0x00000004003a7c82 */ /* 0x000fe20008000000 */
[----:B------:R-:W-:Y:S01]  /*6890*/  IMAD.U32 R11, RZ, RZ, UR59 ;  /* 0x0000003bff0b7e24 */ /* 0x000fe2000f8e00ff */
[----:B------:R-:W-:Y:S01]  /*68a0*/  UIADD3 UR4, UR24, 0x200, URZ ;  /* 0x0000020018047890 */ /* 0x000fe2000fffe03f */
[----:B------:R-:W-:Y:S01]  /*68b0*/  IMAD.U32 R10, RZ, RZ, UR58 ;  /* 0x0000003aff0a7e24 */ /* 0x000fe2000f8e00ff */
[----:B------:R-:W-:Y:S01]  /*68c0*/  HGMMA.64x64x16.F32.BF16 R24, gdesc[UR56].tnspA, R24 ;  /* 0x20e00000381879f0 */ /* 0x000fe20008701818 */
[----:B------:R-:W-:Y:S01]  /*68d0*/  R2UR UR59, R218 ;  /* 0x00000000da3b72ca */ /* 0x000fe200000e0000 */
[----:B------:R-:W-:Y:S01]  /*68e0*/  IMAD R218, R229, 0x2000, R230 ;  /* 0x00002000e5da7824 */ /* 0x000fe200078e02e6 */
[----:B------:R-:W-:Y:S02]  /*68f0*/  R2UR UR58, R219 ;  /* 0x00000000db3a72ca */ /* 0x000fe400000e0000 */
[----:B------:R-:W-:-:S02]  /*6900*/  R2UR UR57, R220 ;  /* 0x00000000dc3972ca */ /* 0x000fc400000e0000 */
[----:B------:R-:W-:Y:S02]  /*6910*/  R2UR UR56, R221 ;  /* 0x00000000dd3872ca */ /* 0x000fe400000e0000 */
[----:B------:R-:W-:-:S05]  /*6920*/  SHF.R.S32.HI R219, RZ, 0x1f, R218 ;  /* 0x0000001fffdb7819 */ /* 0x000fca00000114da */
[----:B------:R-:W-:Y:S01]  /*6930*/  UMOV UR53, UR59 ;  /* 0x0000003b00357c82 */ /* 0x000fe20008000000 */
[----:B------:R-:W-:Y:S01]  /*6940*/  UMOV UR59, 0x8 ;  /* 0x00000008003b7882 */ /* 0x000fe20000000000 */
[----:B------:R-:W-:Y:S01]  /*6950*/  UMOV UR52, UR58 ;  /* 0x0000003a00347c82 */ /* 0x000fe20008000000 */
[----:B------:R-:W-:Y:S01]  /*6960*/  UMOV UR58, UR4 ;  /* 0x00000004003a7c82 */ /* 0x000fe20008000000 */
[----:B------:R-:W-:Y:S01]  /*6970*/  UMOV UR45, UR57 ;  /* 0x00000039002d7c82 */ /* 0x000fe20008000000 */
[----:B------:R-:W-:Y:S01]  /*6980*/  UMOV UR57, 0x40000040 ;  /* 0x4000004000397882 */ /* 0x000fe20000000000 */
[----:B------:R-:W-:Y:S01]  /*6990*/  UMOV UR44, UR56 ;  /* 0x00000038002c7c82 */ /* 0x000fe20008000000 */
[----:B------:R-:W-:Y:S01]  /*69a0*/  UMOV UR56, UR5 ;  /* 0x0000000500387c82 */ /* 0x000fe20008000000 */
[----:B------:R-:W-:Y:S01]  /*69b0*/  IMAD.U32 R8, RZ, RZ, UR58 ;  /* 0x0000003aff087e24 */ /* 0x000fe2000f8e00ff */
[----:B------:R-:W1:Y:S01]  /*69c0*/  S2UR UR4, SR_CTAID.Y ;  /* 0x00000000000479c3 */ /* 0x000e620000002600 */
[----:B------:R-:W-:Y:S01]  /*69d0*/  IMAD.U32 R9, RZ, RZ, UR59 ;  /* 0x0000003bff097e24 */ /* 0x000fe2000f8e00ff */
[----:B-1----:R-:W-:Y:S01]  /*69e0*/  USHF.R.S32.HI UR5, URZ, 0x1f, UR4 ;  /* 0x0000001f3f057899 */ /* 0x002fe20008011404 */
[----:B------:R-:W-:Y:S01]  /*69f0*/  HGMMA.64x64x16.F32.BF16 R24, gdesc[UR56].tnspA, R24, gsb0 ;  /* 0x20e00000381879f0 */ /* 0x000fe20008001818 */
[----:B------:R-:W-:Y:S01]  /*6a00*/  R2UR UR59, R6 ;  /* 0x00000000063b72ca */ /* 0x000fe200000e0000 */
[----:B------:R-:W-:Y:S01]  /*6a10*/  WARPGROUP.ARRIVE ;  /* 0x00000000000079c5 */ /* 0x000fe20000000000 */
[----:B------:R-:W-:Y:S01]  /*6a20*/  R2UR UR58, R7 ;  /* 0x00000000073a72ca */ /* 0x000fe200000e0000 */
[----:B------:R-:W-:Y:S01]  /*6a30*/  UMOV UR57, 0x40000040 ;  /* 0x4000004000397882 */ /* 0x000fe20000000000 */
[----:B------:R-:W-:Y:S01]  /*6a40*/  R2UR UR56, R22 ;  /* 0x00000000163872ca */ /* 0x000fe200000e0000 */
[C---:B------:R-:W-:Y:S01]  /*6a50*/  VIADD R6, R217.reuse, 0x480 ;  /* 0x00000480d9067836 */ /* 0x040fe20000000000 */
[----:B------:R-:W1:Y:S11]  /*6a60*/  LDC.64 R22, c[0x0][0x2d8] ;  /* 0x0000b600ff167b82 */ /* 0x000e760000000a00 */
        /* <DEDUP_REMOVED lines=15> */
[----:B------:R-:W-:Y:S01]  /*6b60*/  R2UR UR48, R6 ;  /* 0x00000000063072ca */ /* 0x000fe200000e0000 */
[----:B------:R-:W-:Y:S01]  /*6b70*/  HGMMA.64x16x16.F32.BF16 R128, gdesc[UR56].tnspA.tnspB, R128 ;  /* 0x60200000388079f0 */ /* 0x000fe20008701880 */
[----:B------:R-:W-:Y:S01]  /*6b80*/  UMOV UR49, 0x40000040 ;  /* 0x4000004000317882 */ /* 0x000fe20000000000 */
[----:B------:R-:W-:Y:S01]  /*6b90*/  VIADD R6, R217, 0x500 ;  /* 0x00000500d9067836 */ /* 0x000fe20000000000 */
[----:B------:R-:W-:Y:S01]  /*6ba0*/  LOP3.LUT R216, R216, 0x3fff, RZ, 0xc0, !PT ;  /* 0x00003fffd8d87812 */ /* 0x000fe200078ec0ff */
[C---:B-1----:R-:W-:Y:S01]  /*6bb0*/  IMAD R220, R22.reuse, UR5, RZ ;  /* 0x0000000516dc7c24 */ /* 0x042fe2000f8e02ff */
[----:B------:R-:W-:Y:S01]  /*6bc0*/  USHF.R.S32.HI UR5, URZ, 0x1f, UR8 ;  /* 0x0000001f3f057899 */ /* 0x000fe20008011408 */
[----:B------:R-:W-:Y:S01]  /*6bd0*/  IMAD.WIDE.U32 R218, R22, UR4, R218 ;  /* 0x0000000416da7c25 */ /* 0x000fe2000f8e00da */
[----:B------:R-:W-:Y:S01]  /*6be0*/  R2UR UR24, R6 ;  /* 0x00000000061872ca */ /* 0x000fe200000e0000 */
[----:B------:R-:W-:Y:S01]  /*6bf0*/  ULDC.64 UR56, c[0x0][0x208] ;  /* 0x0000820000387ab9 */ /* 0x000fe20000000a00 */
[----:B------:R-:W1:Y:S01]  /*6c00*/  LDC.64 R6, c[0x0][0x2e0] ;  /* 0x0000b800ff067b82 */ /* 0x000e620000000a00 */
[----:B------:R-:W-:Y:S01]  /*6c10*/  IMAD R23, R23, UR4, R220 ;  /* 0x0000000417177c24 */ /* 0x000fe2000f8e02dc */
[----:B------:R-:W-:Y:S01]  /*6c20*/  USHF.L.U32 UR4, UR61, 0xe, URZ ;  /* 0x0000000e3d047899 */ /* 0x000fe2000800063f */
[----:B------:R-:W-:-:S02]  /*6c30*/  VIADD R217, R217, 0x580 ;  /* 0x00000580d9d97836 */ /* 0x000fc40000000000 */
[----:B------:R-:W-:-:S03]  /*6c40*/  IMAD.IADD R219, R219, 0x1, R23 ;  /* 0x00000001dbdb7824 */ /* 0x000fc600078e0217 */
[----:B------:R-:W-:-:S03]  /*6c50*/  R2UR UR20, R217 ;  /* 0x00000000d91472ca */ /* 0x000fc600000e0000 */
        /* <DEDUP_REMOVED lines=14> */
[C---:B-1----:R-:W-:Y:S01]  /*6d40*/  IMAD.WIDE.U32 R22, R6.reuse, UR8, R218 ;  /* 0x0000000806167c25 */ /* 0x042fe2000f8e00da */
[----:B------:R-:W-:Y:S01]  /*6d50*/  HGMMA.64x16x16.F32.BF16 R120, gdesc[UR52].tnspA.tnspB, R120 ;  /* 0x60200000347879f0 */ /* 0x000fe20008701878 */
[----:B------:R-:W-:Y:S01]  /*6d60*/  UMOV UR12, UR20 ;  /* 0x00000014000c7c82 */ /* 0x000fe20008000000 */
[----:B------:R-:W-:Y:S01]  /*6d70*/  UMOV UR16, UR20 ;  /* 0x0000001400107c82 */ /* 0x000fe20008000000 */
[----:B------:R-:W-:Y:S01]  /*6d80*/  IMAD R6, R6, UR5, RZ ;  /* 0x0000000506067c24 */ /* 0x000fe2000f8e02ff */
[----:B------:R-:W-:Y:S01]  /*6d90*/  HGMMA.64x16x16.F32.BF16 R128, gdesc[UR44].tnspA.tnspB, R128 ;  /* 0x602000002c8079f0 */ /* 0x000fe20008701880 */
[----:B------:R-:W-:-:S02]  /*6da0*/  USHF.R.S32.HI UR5, URZ, 0x1f, UR4 ;  /* 0x0000001f3f057899 */ /* 0x000fc40008011404 */
[----:B------:R-:W-:Y:S01]  /*6db0*/  IMAD R217, R7, UR8, R6 ;  /* 0x0000000807d97c24 */ /* 0x000fe2000f8e0206 */
[----:B------:R-:W-:Y:S01]  /*6dc0*/  IADD3 R7, P1, R22, UR4, RZ ;  /* 0x0000000416077c10 */ /* 0x000fe2000ff3e0ff */
[----:B------:R-:W-:Y:S01]  /*6dd0*/  IMAD R232, R3, 0x800, R216 ;  /* 0x0000080003e87824 */ /* 0x000fe200078e02d8 */
[----:B------:R-:W-:Y:S02]  /*6de0*/  UMOV UR8, UR20 ;  /* 0x0000001400087c82 */ /* 0x000fe40008000000 */
[----:B------:R-:W-:Y:S01]  /*6df0*/  IADD3.X R22, R23, UR5, R217, P1, !PT ;  /* 0x0000000517167c10 */ /* 0x000fe20008ffe4d9 */
[----:B------:R-:W-:Y:S02]  /*6e00*/  ULDC.64 UR4, c[0x0][0x2c0] ;  /* 0x0000b00000047ab9 */ /* 0x000fe40000000a00 */
[C---:B------:R-:W-:Y:S01]  /*6e10*/  LEA R6, P1, R7.reuse, UR4, 0x2 ;  /* 0x0000000407067c11 */ /* 0x040fe2000f8210ff */
[----:B------:R-:W-:Y:S01]  /*6e20*/  UMOV UR4, UR20 ;  /* 0x0000001400047c82 */ /* 0x000fe20008000000 */
[----:B------:R-:W-:Y:S01]  /*6e30*/  HGMMA.64x16x16.F32.BF16 R96, gdesc[UR24].tnspA.tnspB, R96 ;  /* 0x60200000186079f0 */ /* 0x000fe20008701860 */
[----:B------:R-:W-:Y:S01]  /*6e40*/  UMOV UR26, UR34 ;  /* 0x00000022001a7c82 */ /* 0x000fe20008000000 */
[----:B------:R-:W-:Y:S01]  /*6e50*/  UMOV UR27, UR35 ;  /* 0x00000023001b7c82 */ /* 0x000fe20008000000 */
[----:B------:R-:W-:Y:S01]  /*6e60*/  R2UR UR52, R232 ;  /* 0x00000000e83472ca */ /* 0x000fe200000e0000 */
[----:B------:R-:W-:Y:S01]  /*6e70*/  HGMMA.64x16x16.F32.BF16 R104, gdesc[UR28].tnspA.tnspB, R104 ;  /* 0x602000001c6879f0 */ /* 0x000fe20008701868 */
[----:B------:R-:W-:Y:S01]  /*6e80*/  LEA.HI.X R7, R7, UR5, R22, 0x2, P1 ;  /* 0x0000000507077c11 */ /* 0x000fe200088f1416 */
[----:B------:R-:W-:-:S02]  /*6e90*/  UMOV UR5, UR21 ;  /* 0x0000001500057c82 */ /* 0x000fc40008000000 */
[----:B------:R-:W-:Y:S04]  /*6ea0*/  HGMMA.64x16x16.F32.BF16 R112, gdesc[UR40].tnspA.tnspB, R112 ;  /* 0x60200000287079f0 */ /* 0x000fe80008701870 */
[----:B------:R-:W-:Y:S04]  /*6eb0*/  HGMMA.64x16x16.F32.BF16 R120, gdesc[UR36].tnspA.tnspB, R120 ;  /* 0x60200000247879f0 */ /* 0x000fe80008701878 */
[----:B------:R-:W-:Y:S01]  /*6ec0*/  HGMMA.64x16x16.F32.BF16 R128, gdesc[UR24].tnspA.tnspB, R128 ;  /* 0x60200000188079f0 */ /* 0x000fe20008701880 */
[----:B------:R-:W-:Y:S01]  /*6ed0*/  UMOV UR53, 0x40000040 ;  /* 0x4000004000357882 */ /* 0x000fe20000000000 */
[----:B------:R-:W-:-:S02]  /*6ee0*/  UMOV UR55, 0x40 ;  /* 0x0000004000377882 */ /* 0x000fc40000000000 */
[----:B------:R-:W-:Y:S04]  /*6ef0*/  HGMMA.64x16x16.F32.BF16 R96, gdesc[UR20].tnspA.tnspB, R96 ;  /* 0x60200000146079f0 */ /* 0x000fe80008701860 */
[----:B------:R-:W-:Y:S04]  /*6f00*/  HGMMA.64x16x16.F32.BF16 R104, gdesc[UR12].tnspA.tnspB, R104 ;  /* 0x602000000c6879f0 */ /* 0x000fe80008701868 */
[----:B------:R-:W-:Y:S01]  /*6f10*/  HGMMA.64x16x16.F32.BF16 R112, gdesc[UR8].tnspA.tnspB, R112 ;  /* 0x60200000087079f0 */ /* 0x000fe20008701870 */
[----:B------:R-:W-:-:S03]  /*6f20*/  ULOP3.LUT UR8, UR32, 0x80000, URZ, 0xfc, !UPT ;  /* 0x0008000020087892 */ /* 0x000fc6000f8efc3f */
[----:B------:R-:W-:Y:S04]  /*6f30*/  HGMMA.64x16x16.F32.BF16 R120, gdesc[UR16].tnspA.tnspB, R120 ;  /* 0x60200000107879f0 */ /* 0x000fe80008701878 */
[----:B------:R-:W-:Y:S01]  /*6f40*/  HGMMA.64x16x16.F32.BF16 R128, gdesc[UR4].tnspA.tnspB, R128, gsb0 ;  /* 0x60200000048079f0 */ /* 0x000fe20008001880 */
[----:B------:R-:W-:Y:S02]  /*6f50*/  UIADD3 UR4, UR8, 0x80, URZ ;  /* 0x0000008008047890 */ /* 0x000fe4000fffe03f */
[----:B------:R-:W-:Y:S02]  /*6f60*/  WARPGROUP.DEPBAR.LE gsb0, 0x1 ;  /* 0x00008000000079c5 */ /* 0x000fe40000010100 */
[----:B------:R-:W-:Y:S01]  /*6f70*/  WARPGROUP.ARRIVE ;  /* 0x00000000000079c5 */ /* 0x000fe20000000000 */
[----:B------:R-:W-:Y:S01]  /*6f80*/  UIADD3 UR5, UR8, 0x100, URZ ;  /* 0x0000010008057890 */ /* 0x000fe2000fffe03f */
[----:B------:R1:W-:Y:S01]  /*6f90*/  REDG.E.ADD.F32x4.FTZ.RN.STRONG.GPU desc[UR56][R6.64], R24 ;  /* 0x00000018060079a6 */ /* 0x0003e2000c10f7b8 */
[----:B------:R-:W-:Y:S01]  /*6fa0*/  UMOV UR54, UR8 ;  /* 0x0000000800367c82 */ /* 0x000fe20008000000 */
[----:B------:R-:W-:Y:S01]  /*6fb0*/  UIADD3 UR6, UR8, 0x180, URZ ;  /* 0x0000018008067890 */ /* 0x000fe2000fffe03f */
[----:B------:R-:W-:Y:S01]  /*6fc0*/  UMOV UR12, UR52 ;  /* 0x00000034000c7c82 */ /* 0x000fe20008000000 */
[----:B------:R-:W-:Y:S01]  /*6fd0*/  UMOV UR13, UR53 ;  /* 0x00000035000d7c82 */ /* 0x000fe20008000000 */
[----:B------:R-:W-:Y:S01]  /*6fe0*/  UMOV UR14, UR4 ;  /* 0x00000004000e7c82 */ /* 0x000fe20008000000 */
[----:B------:R-:W-:Y:S01]  /*6ff0*/  UMOV UR15, 0x40 ;  /* 0x00000040000f7882 */ /* 0x000fe20000000000 */
[----:B------:R-:W-:Y:S01]  /*7000*/  HGMMA.64x16x16.F32.BF16 R208, gdesc[UR52].tnspA.tnspB, R208 ;  /* 0x6020000034d079f0 */ /* 0x000fe200087018d0 */
[----:B------:R-:W-:Y:S01]  /*7010*/  IMAD.U32 R22, RZ, RZ, UR14 ;  /* 0x0000000eff167e24 */ /* 0x000fe2000f8e00ff */
[----:B------:R-:W-:Y:S01]  /*7020*/  UIADD3 UR4, UR8, 0x200, URZ ;  /* 0x0000020008047890 */ /* 0x000fe2000fffe03f */
[----:B------:R-:W-:Y:S01]  /*7030*/  IMAD.U32 R23, RZ, RZ, UR15 ;  /* 0x0000000fff177e24 */ /* 0x000fe2000f8e00ff */
[----:B------:R-:W-:Y:S01]  /*7040*/  HGMMA.64x16x16.F32.BF16 R192, gdesc[UR12].tnspA.tnspB, R192 ;  /* 0x602000000cc079f0 */ /* 0x000fe200087018c0 */
[----:B------:R-:W-:Y:S01]  /*7050*/  UMOV UR12, UR52 ;  /* 0x00000034000c7c82 */ /* 0x000fe20008000000 */
[----:B------:R-:W-:Y:S01]  /*7060*/  UMOV UR13, UR53 ;  /* 0x00000035000d7c82 */ /* 0x000fe20008000000 */
[----:B------:R-:W-:Y:S01]  /*7070*/  UMOV UR14, UR5 ;  /* 0x00000005000e7c82 */ /* 0x000fe20008000000 */
[----:B------:R-:W-:Y:S01]  /*7080*/  UMOV UR15, 0x40 ;  /* 0x00000040000f7882 */ /* 0x000fe20000000000 */
[----:B------:R-:W-:Y:S01]  /*7090*/  IMAD.U32 R216, RZ, RZ, UR14 ;  /* 0x0000000effd87e24 */ /* 0x000fe2000f8e00ff */
[----:B------:R-:W-:Y:S01]  /*70a0*/  HGMMA.64x16x16.F32.BF16 R176, gdesc[UR12].tnspA.tnspB, R176 ;  /* 0x602000000cb079f0 */ /* 0x000fe200087018b0 */
[----:B------:R-:W-:Y:S01]  /*70b0*/  IMAD.U32 R217, RZ, RZ, UR15 ;  /* 0x0000000fffd97e24 */ /* 0x000fe2000f8e00ff */
        /* <DEDUP_REMOVED lines=11> */
[----:B-1----:R-:W-:Y:S01]  /*7170*/  VIADD R24, R232, 0x80 ;  /* 0x00000080e8187836 */ /* 0x002fe20000000000 */
[----:B------:R-:W-:Y:S01]  /*7180*/  HGMMA.64x16x16.F32.BF16 R144, gdesc[UR12].tnspA.tnspB, R144 ;  /* 0x602000000c9079f0 */ /* 0x000fe20008701890 */
[----:B------:R-:W-:Y:S01]  /*7190*/  UIADD3 UR46, UR8, 0x10, URZ ;  /* 0x00000010082e7890 */ /* 0x000fe2000fffe03f */
[----:B------:R1:W-:Y:S02]  /*71a0*/  REDG.E.ADD.F32x4.FTZ.RN.STRONG.GPU desc[UR56][R6.64+0x800], R28 ;  /* 0x0008001c060079a6 */ /* 0x0003e4000c10f7b8 */
[----:B------:R-:W-:Y:S01]  /*71b0*/  R2UR UR44, R24 ;  /* 0x00000000182c72ca */ /* 0x000fe200000e0000 */
[----:B------:R-:W-:-:S02]  /*71c0*/  UIADD3 UR4, UR8, 0x90, URZ ;  /* 0x0000009008047890 */ /* 0x000fc4000fffe03f */
[----:B------:R-:W-:Y:S01]  /*71d0*/  UIADD3 UR5, UR8, 0x110, URZ ;  /* 0x0000011008057890 */ /* 0x000fe2000fffe03f */
[----:B------:R-:W-:Y:S01]  /*71e0*/  IMAD.U32 R220, RZ, RZ, UR14 ;  /* 0x0000000effdc7e24 */ /* 0x000fe2000f8e00ff */
[----:B------:R-:W-:Y:S01]  /*71f0*/  UMOV UR45, 0x40000040 ;  /* 0x40000040002d7882 */ /* 0x000fe20000000000 */
[----:B------:R-:W-:Y:S01]  /*7200*/  IMAD.U32 R221, RZ, RZ, UR15 ;  /* 0x0000000fffdd7e24 */ /* 0x000fe2000f8e00ff */
[----:B------:R-:W-:Y:S01]  /*7210*/  UMOV UR47, 0x40 ;  /* 0x00000040002f7882 */ /* 0x000fe20000000000 */
[----:B------:R-:W-:Y:S01]  /*7220*/  UIADD3 UR6, UR8, 0x190, URZ ;  /* 0x0000019008067890 */ /* 0x000fe2000fffe03f */
[----:B------:R1:W-:Y:S01]  /*7230*/  REDG.E.ADD.F32x4.FTZ.RN.STRONG.GPU desc[UR56][R6.64+0x1000], R32 ;  /* 0x00100020060079a6 */ /* 0x0003e2000c10f7b8 */
[----:B------:R-:W-:Y:S01]  /*7240*/  UMOV UR13, UR45 ;  /* 0x0000002d000d7c82 */ /* 0x000fe20008000000 */
[----:B------:R-:W-:Y:S01]  /*7250*/  UMOV UR14, UR4 ;  /* 0x00000004000e7c82 */ /* 0x000fe20008000000 */
[----:B------:R-:W-:Y:S01]  /*7260*/  UMOV UR15, 0x40 ;  /* 0x00000040000f7882 */ /* 0x000fe20000000000 */
[----:B------:R-:W-:Y:S01]  /*7270*/  UMOV UR12, UR44 ;  /* 0x0000002c000c7c82 */ /* 0x000fe20008000000 */
[----:B------:R-:W-:Y:S01]  /*7280*/  UIADD3 UR50, UR8, 0x210, URZ ;  /* 0x0000021008327890 */ /* 0x000fe2000fffe03f */
[----:B------:R-:W-:Y:S01]  /*7290*/  IMAD.U32 R222, RZ, RZ, UR14 ;  /* 0x0000000effde7e24 */ /* 0x000fe2000f8e00ff */
[----:B------:R-:W-:Y:S01]  /*72a0*/  UMOV UR48, UR44 ;  /* 0x0000002c00307c82 */ /* 0x000fe20008000000 */
[----:B------:R-:W-:Y:S01]  /*72b0*/  IMAD.U32 R223, RZ, RZ, UR15 ;  /* 0x0000000fffdf7e24 */ /* 0x000fe2000f8e00ff */
[----:B------:R-:W-:Y:S01]  /*72c0*/  UMOV UR49, UR45 ;  /* 0x0000002d00317c82 */ /* 0x000fe20008000000 */
[----:B------:R-:W-:Y:S01]  /*72d0*/  UMOV UR51, 0x40 ;  /* 0x0000004000337882 */ /* 0x000fe20000000000 */
[----:B------:R-:W-:Y:S01]  /*72e0*/  VIADD R24, R232, 0x100 ;  /* 0x00000100e8187836 */ /* 0x000fe20000000000 */
[----:B------:R-:W-:Y:S01]  /*72f0*/  UIADD3 UR26, UR8, 0x20, URZ ;  /* 0x00000020081a7890 */ /* 0x000fe2000fffe03f */
[----:B------:R1:W-:Y:S01]  /*7300*/  REDG.E.ADD.F32x4.FTZ.RN.STRONG.GPU desc[UR56][R6.64+0x1800], R36 ;  /* 0x00180024060079a6 */ /* 0x0003e2000c10f7b8 */
[----:B------:R-:W-:Y:S02]  /*7310*/  HGMMA.64x16x16.F32.BF16 R208, gdesc[UR44].tnspA.tnspB, R208 ;  /* 0x602000002cd079f0 */ /* 0x000fe400087018d0 */
[----:B------:R-:W-:Y:S01]  /*7320*/  R2UR UR24, R24 ;  /* 0x00000000181872ca */ /* 0x000fe200000e0000 */
[----:B------:R-:W-:Y:S01]  /*7330*/  UIADD3 UR42, UR8, 0xa0, URZ ;  /* 0x000000a0082a7890 */ /* 0x000fe2000fffe03f */
[----:B------:R1:W-:Y:S01]  /*7340*/  REDG.E.ADD.F32x4.FTZ.RN.STRONG.GPU desc[UR56][R6.64+0x2000], R40 ;  /* 0x00200028060079a6 */ /* 0x0003e2000c10f7b8 */
        /* <DEDUP_REMOVED lines=12> */
[----:B------:R-:W-:Y:S01]  /*7410*/  UIADD3 UR38, UR8, 0x120, URZ ;  /* 0x0000012008267890 */ /* 0x000fe2000fffe03f */
[----:B------:R-:W-:Y:S01]  /*7420*/  HGMMA.64x16x16.F32.BF16 R160, gdesc[UR12].tnspA.tnspB, R160 ;  /* 0x602000000ca079f0 */ /* 0x000fe200087018a0 */
[----:B------:R-:W-:-:S02]  /*7430*/  UIADD3 UR34, UR8, 0x1a0, URZ ;  /* 0x000001a008227890 */ /* 0x000fc4000fffe03f */
[----:B------:R-:W-:Y:S01]  /*7440*/  UIADD3 UR30, UR8, 0x220, URZ ;  /* 0x00000220081e7890 */ /* 0x000fe2000fffe03f */
[----:B------:R-:W-:Y:S01]  /*7450*/  UMOV UR25, 0x40000040 ;  /* 0x4000004000197882 */ /* 0x000fe20000000000 */
[----:B------:R-:W-:Y:S01]  /*7460*/  UMOV UR27, 0x40 ;  /* 0x00000040001b7882 */ /* 0x000fe20000000000 */
[----:B------:R-:W-:Y:S01]  /*7470*/  HGMMA.64x16x16.F32.BF16 R144, gdesc[UR48].tnspA.tnspB, R144 ;  /* 0x60200000309079f0 */ /* 0x000fe20008701890 */
        /* <DEDUP_REMOVED lines=18> */
[----:B------:R-:W-:Y:S01]  /*75a0*/  IMAD.U32 R226, RZ, RZ, UR14 ;  /* 0x0000000effe27e24 */ /* 0x000fe2000f8e00ff */
[----:B------:R-:W-:Y:S01]  /*75b0*/  HGMMA.64x16x16.F32.BF16 R192, gdesc[UR40].tnspA.tnspB, R192 ;  /* 0x6020000028c079f0 */ /* 0x000fe200087018c0 */
[----:B------:R-:W-:-:S02]  /*75c0*/  UIADD3 UR18, UR8, 0x130, URZ ;  /* 0x0000013008127890 */ /* 0x000fc4000fffe03f */
[----:B------:R-:W-:Y:S01]  /*75d0*/  UIADD3 UR10, UR8, 0x230, URZ ;  /* 0x00000230080a7890 */ /* 0x000fe2000fffe03f */
[----:B------:R-:W-:Y:S01]  /*75e0*/  UMOV UR5, 0x40000040 ;  /* 0x4000004000057882 */ /* 0x000fe20000000000 */
[----:B------:R-:W-:Y:S01]  /*75f0*/  HGMMA.64x16x16.F32.BF16 R176, gdesc[UR36].tnspA.tnspB, R176 ;  /* 0x6020000024b079f0 */ /* 0x000fe200087018b0 */
[----:B------:R-:W-:Y:S01]  /*7600*/  UMOV UR7, 0x40 ;  /* 0x0000004000077882 */ /* 0x000fe20000000000 */
[----:B------:R-:W-:Y:S01]  /*7610*/  UMOV UR23, 0x40 ;  /* 0x0000004000177882 */ /* 0x000fe20000000000 */
[----:B------:R-:W-:Y:S01]  /*7620*/  IMAD.U32 R227, RZ, RZ, UR15 ;  /* 0x0000000fffe37e24 */ /* 0x000fe2000f8e00ff */
[----:B------:R-:W-:Y:S01]  /*7630*/  UMOV UR19, 0x40 ;  /* 0x0000004000137882 */ /* 0x000fe20000000000 */
[----:B------:R-:W-:Y:S01]  /*7640*/  UMOV UR11, 0x40 ;  /* 0x00000040000b7882 */ /* 0x000fe20000000000 */
[----:B------:R1:W-:Y:S01]  /*7650*/  REDG.E.ADD.F32x4.FTZ.RN.STRONG.GPU desc[UR56][R6.64+0x3000], R48 ;  /* 0x00300030060079a6 */ /* 0x0003e2000c10f7b8 */
[----:B------:R-:W-:Y:S01]  /*7660*/  HGMMA.64x16x16.F32.BF16 R160, gdesc[UR32].tnspA.tnspB, R160 ;  /* 0x6020000020a079f0 */ /* 0x000fe200087018a0 */
[----:B------:R-:W-:Y:S01]  /*7670*/  UIADD3 UR14, UR8, 0x1b0, URZ ;  /* 0x000001b0080e7890 */ /* 0x000fe2000fffe03f */
[----:B------:R-:W-:Y:S01]  /*7680*/  UMOV UR20, UR4 ;  /* 0x0000000400147c82 */ /* 0x000fe20008000000 */
[----:B------:R-:W-:Y:S01]  /*7690*/  UMOV UR21, UR5 ;  /* 0x0000000500157c82 */ /* 0x000fe20008000000 */
[----:B------:R-:W-:Y:S01]  /*76a0*/  UMOV UR16, UR4 ;  /* 0x0000000400107c82 */ /* 0x000fe20008000000 */
[----:B------:R-:W-:Y:S01]  /*76b0*/  UMOV UR17, UR5 ;  /* 0x0000000500117c82 */ /* 0x000fe20008000000 */
[----:B------:R-:W-:Y:S01]  /*76c0*/  HGMMA.64x16x16.F32.BF16 R144, gdesc[UR28].tnspA.tnspB, R144 ;  /* 0x602000001c9079f0 */ /* 0x000fe20008701890 */
[----:B------:R-:W-:Y:S01]  /*76d0*/  UMOV UR12, UR4 ;  /* 0x00000004000c7c82 */ /* 0x000fe20008000000 */
[----:B------:R-:W-:Y:S01]  /*76e0*/  UMOV UR13, UR5 ;  /* 0x00000005000d7c82 */ /* 0x000fe20008000000 */
[----:B------:R-:W-:Y:S01]  /*76f0*/  UMOV UR15, 0x40 ;  /* 0x00000040000f7882 */ /* 0x000fe20000000000 */
[----:B------:R-:W-:Y:S01]  /*7700*/  UMOV UR8, UR4 ;  /* 0x0000000400087c82 */ /* 0x000fe20008000000 */
[----:B------:R-:W-:Y:S01]  /*7710*/  UMOV UR9, UR5 ;  /* 0x0000000500097c82 */ /* 0x000fe20008000000 */
[----:B------:R1:W-:Y:S01]  /*7720*/  REDG.E.ADD.F32x4.FTZ.RN.STRONG.GPU desc[UR56][R6.64+0x3800], R52 ;  /* 0x00380034060079a6 */ /* 0x0003e2000c10f7b8 */
[----:B------:R-:W-:Y:S04]  /*7730*/  HGMMA.64x16x16.F32.BF16 R208, gdesc[UR4].tnspA.tnspB, R208 ;  /* 0x6020000004d079f0 */ /* 0x000fe800087018d0 */
[----:B------:R-:W-:Y:S04]  /*7740*/  HGMMA.64x16x16.F32.BF16 R192, gdesc[UR20].tnspA.tnspB, R192 ;  /* 0x6020000014c079f0 */ /* 0x000fe800087018c0 */
[----:B------:R-:W-:Y:S04]  /*7750*/  HGMMA.64x16x16.F32.BF16 R176, gdesc[UR16].tnspA.tnspB, R176 ;  /* 0x6020000010b079f0 */ /* 0x000fe800087018b0 */
[----:B------:R-:W-:Y:S04]  /*7760*/  HGMMA.64x16x16.F32.BF16 R160, gdesc[UR12].tnspA.tnspB, R160 ;  /* 0x602000000ca079f0 */ /* 0x000fe800087018a0 */
[----:B------:R-:W-:Y:S03]  /*7770*/  HGMMA.64x16x16.F32.BF16 R144, gdesc[UR8].tnspA.tnspB, R144, gsb0 ;  /* 0x60200000089079f0 */ /* 0x000fe60008001890 */
[----:B------:R-:W-:-:S02]  /*7780*/  WARPGROUP.DEPBAR.LE gsb0, 0x1 ;  /* 0x00008000000079c5 */ /* 0x000fc40000010100 */
[----:B-1----:R-:W-:Y:S05]  /*7790*/  @!P0 BRA `(.L_x_76) ;  /* 0x0000000000048947 */ /* 0x002fea0003800000 */
[----:B------:R-:W-:Y:S01]  /*77a0*/  BPT.TRAP 0x1 ;  /* 0x000000040000795c */ /* 0x000fe20000300000 */
.L_x_76:
        /* <DEDUP_REMOVED lines=11> */
[----:B------:R-:W-:Y:S01]  /*7860*/  HGMMA.64x64x16.F32.BF16 R24, gdesc[UR56].tnspA, RZ, !UPT ;  /* 0x20e00000381879f0 */ /* 0x000fe2000c7018ff */
[----:B------:R-:W-:Y:S01]  /*7870*/  R2UR UR56, R20 ;  /* 0x00000000143872ca */ /* 0x000fe200000e0000 */
[----:B------:R-:W-:Y:S01]  /*7880*/  UMOV UR57, 0x40000040 ;  /* 0x4000004000397882 */ /* 0x000fe20000000000 */
[----:B------:R-:W-:Y:S01]  /*7890*/  R2UR UR58, R14 ;  /* 0x000000000e3a72ca */ /* 0x000fe200000e0000 */
[----:B------:R-:W-:Y:S01]  /*78a0*/  VIADD R14, R5, 0x600 ;  /* 0x00000600050e7836 */ /* 0x000fe20000000000 */
[----:B------:R-:W-:-:S13]  /*78b0*/  R2UR UR59, R15 ;  /* 0x000000000f3b72ca */ /* 0x000fda00000e0000 */
[----:B------:R-:W-:Y:S01]  /*78c0*/  HGMMA.64x64x16.F32.BF16 R24, gdesc[UR56].tnspA, R24 ;  /* 0x20e00000381879f0 */ /* 0x000fe20008701818 */
[----:B------:R-:W-:Y:S01]  /*78d0*/  R2UR UR56, R14 ;  /* 0x000000000e3872ca */ /* 0x000fe200000e0000 */
[----:B------:R-:W-:Y:S01]  /*78e0*/  UMOV UR57, 0x40000040 ;  /* 0x4000004000397882 */ /* 0x000fe20000000000 */
[----:B------:R-:W-:Y:S01]  /*78f0*/  R2UR UR58, R12 ;  /* 0x000000000c3a72ca */ /* 0x000fe200000e0000 */
[----:B------:R-:W-:Y:S01]  /*7900*/  VIADD R12, R5, 0x680 ;  /* 0x00000680050c7836 */ /* 0x000fe20000000000 */
[----:B------:R-:W-:Y:S01]  /*7910*/  R2UR UR59, R13 ;  /* 0x000000000d3b72ca */ /* 0x000fe200000e0000 */
[----:B------:R-:W-:-:S12]  /*7920*/  VIADD R5, R5, 0x700 ;  /* 0x0000070005057836 */ /* 0x000fd80000000000 */
[----:B------:R-:W-:Y:S01]  /*7930*/  HGMMA.64x64x16.F32.BF16 R24, gdesc[UR56].tnspA, R24 ;  /* 0x20e00000381879f0 */ /* 0x000fe20008701818 */
[----:B------:R-:W-:Y:S01]  /*7940*/  R2UR UR56, R12 ;  /* 0x000000000c3872ca */ /* 0x000fe200000e0000 */
[----:B------:R-:W-:Y:S01]  /*7950*/  UMOV UR57, 0x40000040 ;  /* 0x4000004000397882 */ /* 0x000fe20000000000 */
[----:B------:R-:W-:Y:S02]  /*7960*/  R2UR UR58, R10 ;  /* 0x000000000a3a72ca */ /* 0x000fe400000e0000 */
[----:B------:R-:W-:-:S13]  /*7970*/  R2UR UR59, R11 ;  /* 0x000000000b3b72ca */ /* 0x000fda00000e0000 */
[----:B------:R-:W-:Y:S01]  /*7980*/  HGMMA.64x64x16.F32.BF16 R24, gdesc[UR56].tnspA, R24 ;  /* 0x20e00000381879f0 */ /* 0x000fe20008701818 */
[----:B------:R-:W-:Y:S01]  /*7990*/  R2UR UR56, R5 ;  /* 0x00000000053872ca */ /* 0x000fe200000e0000 */
[----:B------:R-:W-:Y:S01]  /*79a0*/  UMOV UR57, 0x40000040 ;  /* 0x4000004000397882 */ /* 0x000fe20000000000 */
[----:B------:R-:W-:Y:S02]  /*79b0*/  R2UR UR58, R8 ;  /* 0x00000000083a72ca */ /* 0x000fe400000e0000 */
[----:B------:R-:W-:Y:S01]  /*79c0*/  R2UR UR59, R9 ;  /* 0x00000000093b72ca */ /* 0x000fe200000e0000 */
[----:B------:R-:W-:-:S12]  /*79d0*/  VIADD R5, R232, 0x400 ;  /* 0x00000400e8057836 */ /* 0x000fd80000000000 */
[----:B------:R-:W-:Y:S01]  /*79e0*/  HGMMA.64x64x16.F32.BF16 R24, gdesc[UR56].tnspA, R24, gsb0 ;  /* 0x20e00000381879f0 */ /* 0x000fe20008001818 */
[----:B------:R-:W-:Y:S01]  /*79f0*/  R2UR UR52, R5 ;  /* 0x00000000053472ca */ /* 0x000fe200000e0000 */
[----:B------:R-:W-:Y:S01]  /*7a00*/  UMOV UR53, 0x40000040 ;  /* 0x4000004000357882 */ /* 0x000fe20000000000 */
[----:B------:R-:W-:-:S05]  /*7a10*/  VIADD R5, R232, 0x480 ;  /* 0x00000480e8057836 */ /* 0x000fca0000000000 */
[----:B------:R-:W-:Y:S01]  /*7a20*/  R2UR UR44, R5 ;  /* 0x00000000052c72ca */ /* 0x000fe200000e0000 */
[----:B------:R-:W-:Y:S02]  /*7a30*/  WARPGROUP.DEPBAR.LE gsb0, 0x0 ;  /* 0x00008000000079c5 */ /* 0x000fe40000010000 */
[----:B------:R-:W-:Y:S01]  /*7a40*/  WARPGROUP.ARRIVE ;  /* 0x00000000000079c5 */ /* 0x000fe20000000000 */
[----:B------:R-:W-:Y:S01]  /*7a50*/  UMOV UR45, 0x40000040 ;  /* 0x40000040002d7882 */ /* 0x000fe20000000000 */
[----:B------:R-:W-:Y:S01]  /*7a60*/  VIADD R5, R232, 0x500 ;  /* 0x00000500e8057836 */ /* 0x000fe20000000000 */
[----:B------:R-:W-:Y:S01]  /*7a70*/  UMOV UR25, 0x40000040 ;  /* 0x4000004000197882 */ /* 0x000fe20000000000 */
[----:B------:R-:W-:Y:S01]  /*7a80*/  UMOV UR5, 0x40000040 ;  /* 0x4000004000057882 */ /* 0x000fe20000000000 */
[----:B------:R1:W-:Y:S01]  /*7a90*/  REDG.E.ADD.F32x4.FTZ.RN.STRONG.GPU desc[UR8][R6.64+0x4000], R24 ;  /* 0x00400018060079a6 */ /* 0x0003e2000c10f788 */
[----:B------:R-:W-:Y:S01]  /*7aa0*/  HGMMA.64x16x16.F32.BF16 R200, gdesc[UR52].tnspA.tnspB, R200 ;  /* 0x6020000034c879f0 */ /* 0x000fe200087018c8 */
[----:B------:R-:W-:-:S02]  /*7ab0*/  R2UR UR54, R22 ;  /* 0x00000000163672ca */ /* 0x000fc400000e0000 */
[----:B------:R-:W-:Y:S02]  /*7ac0*/  R2UR UR55, R23 ;  /* 0x00000000173772ca */ /* 0x000fe400000e0000 */
[----:B------:R-:W-:Y:S01]  /*7ad0*/  R2UR UR24, R5 ;  /* 0x00000000051872ca */ /* 0x000fe200000e0000 */
[----:B------:R-:W-:Y:S01]  /*7ae0*/  UMOV UR41, UR25 ;  /* 0x0000001900297c82 */ /* 0x000fe20008000000 */
[----:B------:R-:W-:Y:S01]  /*7af0*/  UMOV UR37, UR25 ;  /* 0x0000001900257c82 */ /* 0x000fe20008000000 */
[----:B------:R-:W-:Y:S01]  /*7b00*/  UMOV UR33, UR25 ;  /* 0x0000001900217c82 */ /* 0x000fe20008000000 */
[----:B------:R-:W-:Y:S01]  /*7b10*/  VIADD R232, R232, 0x580 ;  /* 0x00000580e8e87836 */ /* 0x000fe20000000000 */
[----:B------:R-:W-:Y:S01]  /*7b20*/  UMOV UR21, UR5 ;  /* 0x0000000500157c82 */ /* 0x000fe20008000000 */
[----:B------:R-:W-:Y:S01]  /*7b30*/  UMOV UR17, UR5 ;  /* 0x0000000500117c82 */ /* 0x000fe20008000000 */
[----:B------:R-:W-:Y:S01]  /*7b40*/  UMOV UR13, UR5 ;  /* 0x00000005000d7c82 */ /* 0x000fe20008000000 */
[----:B------:R1:W-:Y:S03]  /*7b50*/  REDG.E.ADD.F32x4.FTZ.RN.STRONG.GPU desc[UR8][R6.64+0x4800], R28 ;  /* 0x0048001c060079a6 */ /* 0x0003e6000c10f788 */
[----:B------:R-:W-:Y:S01]  /*7b60*/  HGMMA.64x16x16.F32.BF16 R184, gdesc[UR52].tnspA.tnspB, R184 ;  /* 0x6020000034b879f0 */ /* 0x000fe200087018b8 */
[----:B------:R-:W-:Y:S01]  /*7b70*/  R2UR UR54, R216 ;  /* 0x00000000d83672ca */ /* 0x000fe200000e0000 */
[----:B------:R-:W-:Y:S01]  /*7b80*/  UMOV UR40, UR24 ;  /* 0x0000001800287c82 */ /* 0x000fe20008000000 */
[----:B------:R-:W-:Y:S01]  /*7b90*/  R2UR UR55, R217 ;  /* 0x00000000d93772ca */ /* 0x000fe200000e0000 */
[----:B------:R-:W-:Y:S01]  /*7ba0*/  UMOV UR36, UR24 ;  /* 0x0000001800247c82 */ /* 0x000fe20008000000 */
[----:B------:R-:W-:Y:S01]  /*7bb0*/  UMOV UR32, UR24 ;  /* 0x0000001800207c82 */ /* 0x000fe20008000000 */
[----:B------:R-:W-:Y:S01]  /*7bc0*/  R2UR UR4, R232 ;  /* 0x00000000e80472ca */ /* 0x000fe200000e0000 */
[----:B------:R1:W-:Y:S04]  /*7bd0*/  REDG.E.ADD.F32x4.FTZ.RN.STRONG.GPU desc[UR8][R6.64+0x5000], R32 ;  /* 0x00500020060079a6 */ /* 0x0003e8000c10f788 */
[----:B------:R1:W-:Y:S04]  /*7be0*/  REDG.E.ADD.F32x4.FTZ.RN.STRONG.GPU desc[UR8][R6.64+0x5800], R36 ;  /* 0x00580024060079a6 */ /* 0x0003e8000c10f788 */
[----:B------:R1:W-:Y:S01]  /*7bf0*/  REDG.E.ADD.F32x4.FTZ.RN.STRONG.GPU desc[UR8][R6.64+0x6000], R40 ;  /* 0x00600028060079a6 */ /* 0x0003e2000c10f788 */
[----:B------:R-:W-:Y:S01]  /*7c00*/  HGMMA.64x16x16.F32.BF16 R168, gdesc[UR52].tnspA.tnspB, R168 ;  /* 0x6020000034a879f0 */ /* 0x000fe200087018a8 */
[----:B------:R-:W-:-:S02]  /*7c10*/  R2UR UR54, R218 ;  /* 0x00000000da3672ca */ /* 0x000fc400000e0000 */
[----:B------:R-:W-:Y:S01]  /*7c20*/  R2UR UR55, R219 ;  /* 0x00000000db3772ca */ /* 0x000fe200000e0000 */
[----:B------:R-:W-:Y:S01]  /*7c30*/  UMOV UR20, UR4 ;  /* 0x0000000400147c82 */ /* 0x000fe20008000000 */
[----:B------:R-:W-:Y:S01]  /*7c40*/  UMOV UR16, UR4 ;  /* 0x0000000400107c82 */ /* 0x000fe20008000000 */
[----:B------:R-:W-:Y:S01]  /*7c50*/  UMOV UR12, UR4 ;  /* 0x00000004000c7c82 */ /* 0x000fe20008000000 */
[----:B------:R1:W-:Y:S04]  /*7c60*/  REDG.E.ADD.F32x4.FTZ.RN.STRONG.GPU desc[UR8][R6.64+0x6800], R44 ;  /* 0x0068002c060079a6 */ /* 0x0003e8000c10f788 */
[----:B------:R1:W-:Y:S04]  /*7c70*/  REDG.E.ADD.F32x4.FTZ.RN.STRONG.GPU desc[UR8][R6.64+0x7000], R48 ;  /* 0x00700030060079a6 */ /* 0x0003e8000c10f788 */
[----:B------:R1:W-:Y:S01]  /*7c80*/  REDG.E.ADD.F32x4.FTZ.RN.STRONG.GPU desc[UR8][R6.64+0x7800], R52 ;  /* 0x00780034060079a6 */ /* 0x0003e2000c10f788 */
[----:B------:R-:W-:Y:S01]  /*7c90*/  HGMMA.64x16x16.F32.BF16 R152, gdesc[UR52].tnspA.tnspB, R152 ;  /* 0x60200000349879f0 */ /* 0x000fe20008701898 */
[----:B------:R-:W-:-:S02]  /*7ca0*/  R2UR UR54, R220 ;  /* 0x00000000dc3672ca */ /* 0x000fc400000e0000 */
[----:B------:R-:W-:-:S13]  /*7cb0*/  R2UR UR55, R221 ;  /* 0x00000000dd3772ca */ /* 0x000fda00000e0000 */
[----:B------:R-:W-:Y:S04]  /*7cc0*/  HGMMA.64x16x16.F32.BF16 R136, gdesc[UR52].tnspA.tnspB, R136 ;  /* 0x60200000348879f0 */ /* 0x000fe80008701888 */
[----:B------:R-:W-:Y:S01]  /*7cd0*/  HGMMA.64x16x16.F32.BF16 R200, gdesc[UR44].tnspA.tnspB, R200 ;  /* 0x602000002cc879f0 */ /* 0x000fe200087018c8 */
[----:B------:R-:W-:Y:S02]  /*7ce0*/  R2UR UR46, R222 ;  /* 0x00000000de2e72ca */ /* 0x000fe400000e0000 */
[----:B------:R-:W-:-:S13]  /*7cf0*/  R2UR UR47, R223 ;  /* 0x00000000df2f72ca */ /* 0x000fda00000e0000 */
[----:B------:R-:W-:Y:S01]  /*7d00*/  HGMMA.64x16x16.F32.BF16 R184, gdesc[UR44].tnspA.tnspB, R184 ;  /* 0x602000002cb879f0 */ /* 0x000fe200087018b8 */
[----:B------:R-:W-:Y:S02]  /*7d10*/  R2UR UR46, R224 ;  /* 0x00000000e02e72ca */ /* 0x000fe400000e0000 */
[----:B------:R-:W-:-:S13]  /*7d20*/  R2UR UR47, R225 ;  /* 0x00000000e12f72ca */ /* 0x000fda00000e0000 */
[----:B------:R-:W-:Y:S01]  /*7d30*/  HGMMA.64x16x16.F32.BF16 R168, gdesc[UR44].tnspA.tnspB, R168 ;  /* 0x602000002ca879f0 */ /* 0x000fe200087018a8 */
[----:B------:R-:W-:Y:S02]  /*7d40*/  R2UR UR46, R226 ;  /* 0x00000000e22e72ca */ /* 0x000fe400000e0000 */
[----:B------:R-:W-:-:S13]  /*7d50*/  R2UR UR47, R227 ;  /* 0x00000000e32f72ca */ /* 0x000fda00000e0000 */
[----:B------:R-:W-:Y:S01]  /*7d60*/  HGMMA.64x16x16.F32.BF16 R152, gdesc[UR44].tnspA.tnspB, R152 ;  /* 0x602000002c9879f0 */ /* 0x000fe20008701898 */
[----:B------:R-:W-:Y:S01]  /*7d70*/  UMOV UR46, UR50 ;  /* 0x00000032002e7c82 */ /* 0x000fe20008000000 */
[----:B------:R-:W-:Y:S02]  /*7d80*/  UMOV UR47, UR51 ;  /* 0x00000033002f7c82 */ /* 0x000fe40008000000 */
[----:B------:R-:W-:Y:S04]  /*7d90*/  HGMMA.64x16x16.F32.BF16 R136, gdesc[UR44].tnspA.tnspB, R136 ;  /* 0x602000002c8879f0 */ /* 0x000fe80008701888 */
[----:B------:R-:W-:Y:S01]  /*7da0*/  HGMMA.64x16x16.F32.BF16 R200, gdesc[UR24].tnspA.tnspB, R200 ;  /* 0x6020000018c879f0 */ /* 0x000fe200087018c8 */
[----:B------:R-:W-:Y:S01]  /*7db0*/  UMOV UR26, UR30 ;  /* 0x0000001e001a7c82 */ /* 0x000fe20008000000 */
[----:B------:R-:W-:-:S02]  /*7dc0*/  UMOV UR27, UR31 ;  /* 0x0000001f001b7c82 */ /* 0x000fc40008000000 */
[----:B------:R-:W-:Y:S04]  /*7dd0*/  HGMMA.64x16x16.F32.BF16 R184, gdesc[UR40].tnspA.tnspB, R184 ;  /* 0x6020000028b879f0 */ /* 0x000fe800087018b8 */
[----:B------:R-:W-:Y:S04]  /*7de0*/  HGMMA.64x16x16.F32.BF16 R168, gdesc[UR36].tnspA.tnspB, R168 ;  /* 0x6020000024a879f0 */ /* 0x000fe800087018a8 */
[----:B------:R-:W-:Y:S04]  /*7df0*/  HGMMA.64x16x16.F32.BF16 R152, gdesc[UR32].tnspA.tnspB, R152 ;  /* 0x60200000209879f0 */ /* 0x000fe80008701898 */
[----:B------:R-:W-:Y:S04]  /*7e00*/  HGMMA.64x16x16.F32.BF16 R136, gdesc[UR24].tnspA.tnspB, R136 ;  /* 0x60200000188879f0 */ /* 0x000fe80008701888 */
[----:B------:R-:W-:Y:S01]  /*7e10*/  HGMMA.64x16x16.F32.BF16 R200, gdesc[UR4].tnspA.tnspB, R200 ;  /* 0x6020000004c879f0 */ /* 0x000fe200087018c8 */
[----:B------:R-:W-:Y:S01]  /*7e20*/  UMOV UR6, UR10 ;  /* 0x0000000a00067c82 */ /* 0x000fe20008000000 */
[----:B------:R-:W-:-:S02]  /*7e30*/  UMOV UR7, UR11 ;  /* 0x0000000b00077c82 */ /* 0x000fc40008000000 */
[----:B------:R-:W-:Y:S04]  /*7e40*/  HGMMA.64x16x16.F32.BF16 R184, gdesc[UR20].tnspA.tnspB, R184 ;  /* 0x6020000014b879f0 */ /* 0x000fe800087018b8 */
[----:B------:R-:W-:Y:S04]  /*7e50*/  HGMMA.64x16x16.F32.BF16 R168, gdesc[UR16].tnspA.tnspB, R168 ;  /* 0x6020000010a879f0 */ /* 0x000fe800087018a8 */
[----:B------:R-:W-:Y:S04]  /*7e60*/  HGMMA.64x16x16.F32.BF16 R152, gdesc[UR12].tnspA.tnspB, R152 ;  /* 0x602000000c9879f0 */ /* 0x000fe80008701898 */
[----:B------:R-:W-:Y:S03]  /*7e70*/  HGMMA.64x16x16.F32.BF16 R136, gdesc[UR4].tnspA.tnspB, R136, gsb0 ;  /* 0x60200000048879f0 */ /* 0x000fe60008001888 */
[----:B------:R-:W-:-:S02]  /*7e80*/  WARPGROUP.DEPBAR.LE gsb0, 0x0 ;  /* 0x00008000000079c5 */ /* 0x000fc40000010000 */
[----:B-1----:R-:W-:Y:S05]  /*7e90*/  @!P0 BRA `(.L_x_77) ;  /* 0x0000000000048947 */ /* 0x002fea0003800000 */
[----:B------:R-:W-:Y:S01]  /*7ea0*/  BPT.TRAP 0x1 ;  /* 0x000000040000795c */ /* 0x000fe20000300000 */
.L_x_77:
[----:B------:R-:W-:Y:S01]  /*7eb0*/  UIADD3 UR61, UR61, 0x1, URZ ;  /* 0x000000013d3d7890 */ /* 0x000fe2000fffe03f */
[----:B------:R-:W-:Y:S01]  /*7ec0*/  VIADD R3, R3, 0x1 ;  /* 0x0000000103037836 */ /* 0x000fe20000000000 */
[----:B------:R-:W-:Y:S01]  /*7ed0*/  LOP3.LUT R17, R17, 0x1, RZ, 0x3c, !PT ;  /* 0x0000000111117812 */ /* 0x000fe200078e3cff */
[----:B------:R-:W-:-:S03]  /*7ee0*/  VIADD R16, R16, 0x31820 ;  /* 0x0003182010107836 */ /* 0x000fc60000000000 */
[----:B------:R-:W-:Y:S02]  /*7ef0*/  ISETP.LE.AND P1, PT, R231, UR61, PT ;  /* 0x0000003de7007c0c */ /* 0x000fe4000bf23270 */
[C---:B------:R-:W-:Y:S02]  /*7f00*/  ISETP.NE.AND P0, PT, R3.reuse, 0x2, PT ;  /* 0x000000020300780c */ /* 0x040fe40003f05270 */
[----:B------:R-:W-:Y:S02]  /*7f10*/  PRMT R16, RZ, 0x654, R16 ;  /* 0x00000654ff107816 */ /* 0x000fe40000000010 */
[----:B------:R-:W-:Y:S02]  /*7f20*/  SEL R5, RZ, 0x1, P0 ;  /* 0x00000001ff057807 */ /* 0x000fe40000000000 */
[----:B------:R2:W-:Y:S01]  /*7f30*/  SYNCS.ARRIVE.TRANS64.RED.A1T0 RZ, [R16+URZ], RZ ;  /* 0x000000ff10ff79a7 */ /* 0x0005e2000810043f */
[----:B------:R-:W-:Y:S02]  /*7f40*/  SEL R3, R3, RZ, P0 ;  /* 0x000000ff03037207 */ /* 0x000fe40000000000 */
[----:B------:R-:W-:-:S02]  /*7f50*/  LOP3.LUT R18, R18, R5, RZ, 0x3c, !PT ;  /* 0x0000000512127212 */ /* 0x000fc400078e3cff */
[----:B------:R-:W-:Y:S05]  /*7f60*/  @!P1 BRA `(.L_x_78) ;  /* 0xffffff94001c9947 */ /* 0x000fea000383ffff */
.L_x_67:
[----:B------:R-:W3:Y:S01]  /*7f70*/  S2UR UR10, SR_CTAID.Y ;  /* 0x00000000000a79c3 */ /* 0x000ee20000002600 */
[----:B------:R-:W-:Y:S01]  /*7f80*/  ULDC UR4, c[0x0][0x850] ;  /* 0x0002140000047ab9 */ /* 0x000fe20000000800 */
[----:B-1----:R-:W1:Y:S01]  /*7f90*/  S2R R2, SR_TID.X ;  /* 0x0000000000027919 */ /* 0x002e620000002100 */
[----:B------:R-:W-:Y:S01]  /*7fa0*/  UISETP.NE.AND UP0, UPT, UR4, 0x1, UPT ;  /* 0x000000010400788c */ /* 0x000fe2000bf05270 */
[----:B------:R-:W-:Y:S01]  /*7fb0*/  IMAD R0, R229, 0x2800, R230 ;  /* 0x00002800e5007824 */ /* 0x000fe200078e02e6 */
[----:B------:R-:W-:Y:S01]  /*7fc0*/  ULDC.64 UR12, c[0x0][0x818] ;  /* 0x00020600000c7ab9 */ /* 0x000fe20000000a00 */
[----:B------:R-:W-:Y:S01]  /*7fd0*/  ULDC.64 UR14, c[0x0][0x848] ;  /* 0x00021200000e7ab9 */ /* 0x000fe20000000a00 */
[----:B------:R-:W-:Y:S01]  /*7fe0*/  BSSY B1, `(.L_x_79) ;  /* 0x00000a1000017945 */ /* 0x000fe20003800000 */
[----:B------:R-:W4:Y:S01]  /*7ff0*/  S2UR UR8, SR_CTAID.X ;  /* 0x00000000000879c3 */ /* 0x000f220000002500 */
[----:B------:R-:W-:-:S07]  /*8000*/  LEA R0, R0, UR60, 0x2 ;  /* 0x0000003c00007c11 */ /* 0x000fce000f8e10ff */
[----:B------:R-:W-:Y:S06]  /*8010*/  BAR.SYNC.DEFER_BLOCKING 0x1, 0x100 ;  /* 0x0044000000007b1d */ /* 0x000fec0000010000 */
[----:B------:R-:W-:Y:S01]  /*8020*/  @UP0 ULDC UR6, c[0x0][0x854] ;  /* 0x0002150000060ab9 */ /* 0x000fe20000000800 */
[----:B------:R-:W-:Y:S01]  /*8030*/  @UP0 ULDC UR4, c[0x0][0x858] ;  /* 0x0002160000040ab9 */ /* 0x000fe20000000800 */
[----:B------:R-:W5:Y:S01]  /*8040*/  S2UR UR17, SR_CTAID.Z ;  /* 0x00000000001179c3 */ /* 0x000f620000002700 */
[----:B---3--:R-:W-:Y:S02]  /*8050*/  UIMAD.WIDE.U32 UR6, UR10, UR6, URZ ;  /* 0x000000060a0672a5 */ /* 0x008fe4000f8e003f */
[----:B------:R-:W-:-:S02]  /*8060*/  USHF.R.S32.HI UR5, URZ, 0x1f, UR10 ;  /* 0x0000001f3f057899 */ /* 0x000fc4000801140a */
[----:B------:R-:W-:-:S03]  /*8070*/  @UP0 USHF.R.U32.HI UR7, URZ, UR4, UR7 ;  /* 0x000000043f070299 */ /* 0x000fc60008011607 */
[----:B------:R-:W-:Y:S01]  /*8080*/  UMOV UR4, UR10 ;  /* 0x0000000a00047c82 */ /* 0x000fe20008000000 */
[----:B------:R-:W-:Y:S02]  /*8090*/  @UP0 USHF.R.S32.HI UR6, URZ, 0x1f, UR7 ;  /* 0x0000001f3f060899 */ /* 0x000fe40008011407 */
[----:B----4-:R-:W-:Y:S01]  /*80a0*/  UIMAD UR8, UR8, 0x5000, URZ ;  /* 0x00005000080878a4 */ /* 0x010fe2000f8e023f */
[----:B------:R3:W-:Y:S01]  /*80b0*/  STS.128 [R0], R56 ;  /* 0x0000003800007388 */ /* 0x0007e20000000c00 */
[----:B------:R-:W-:Y:S01]  /*80c0*/  @UP0 UMOV UR4, UR7 ;  /* 0x0000000700040c82 */ /* 0x000fe20008000000 */
[----:B-1----:R-:W-:Y:S01]  /*80d0*/  ISETP.NE.AND P1, PT, R2, 0x80, PT ;  /* 0x000000800200780c */ /* 0x002fe20003f25270 */
[----:B------:R-:W-:Y:S01]  /*80e0*/  USHF.R.S32.HI UR9, URZ, 0x1f, UR8 ;  /* 0x0000001f3f097899 */ /* 0x000fe20008011408 */
[----:B------:R3:W-:Y:S01]  /*80f0*/  STS.128 [R0+0x800], R60 ;  /* 0x0008003c00007388 */ /* 0x0007e20000000c00 */
[----:B------:R-:W-:Y:S02]  /*8100*/  @UP0 UMOV UR5, UR6 ;  /* 0x0000000600050c82 */ /* 0x000fe40008000000 */
[----:B------:R-:W-:Y:S01]  /*8110*/  UIMAD UR10, UR5, UR12, URZ ;  /* 0x0000000c050a72a4 */ /* 0x000fe2000f8e023f */
[----:B------:R3:W-:Y:S01]  /*8120*/  STS.128 [R0+0x1000], R96 ;  /* 0x0010006000007388 */ /* 0x0007e20000000c00 */
[----:B------:R-:W-:-:S02]  /*8130*/  UIMAD.WIDE.U32 UR6, UR4, UR12, UR8 ;  /* 0x0000000c040672a5 */ /* 0x000fc4000f8e0008 */
[----:B------:R-:W-:Y:S01]  /*8140*/  UIMAD UR10, UR4, UR13, UR10 ;  /* 0x0000000d040a72a4 */ /* 0x000fe2000f8e020a */
[----:B------:R3:W-:Y:S01]  /*8150*/  STS.128 [R0+0x1800], R100 ;  /* 0x0018006400007388 */ /* 0x0007e20000000c00 */
[----:B-----5:R-:W-:Y:S01]  /*8160*/  USHF.R.S32.HI UR16, URZ, 0x1f, UR17 ;  /* 0x0000001f3f107899 */ /* 0x020fe20008011411 */
[----:B------:R-:W-:Y:S02]  /*8170*/  ULDC.64 UR12, c[0x0][0x840] ;  /* 0x00021000000c7ab9 */ /* 0x000fe40000000a00 */
[----:B------:R3:W-:Y:S01]  /*8180*/  STS.128 [R0+0x2000], R64 ;  /* 0x0020004000007388 */ /* 0x0007e20000000c00 */
[----:B------:R-:W-:Y:S02]  /*8190*/  UIMAD UR5, UR5, UR12, URZ ;  /* 0x0000000c050572a4 */ /* 0x000fe4000f8e023f */
[----:B------:R-:W-:Y:S01]  /*81a0*/  UIMAD.WIDE.U32 UR8, UR4, UR12, UR8 ;  /* 0x0000000c040872a5 */ /* 0x000fe2000f8e0008 */
[----:B------:R3:W-:Y:S01]  /*81b0*/  STS.128 [R0+0x2800], R68 ;  /* 0x0028004400007388 */ /* 0x0007e20000000c00 */
[----:B------:R-:W-:-:S02]  /*81c0*/  UIMAD UR11, UR4, UR13, UR5 ;  /* 0x0000000d040b72a4 */ /* 0x000fc4000f8e0205 */
[----:B------:R-:W-:Y:S01]  /*81d0*/  UIADD3 UR5, UR7, UR10, URZ ;  /* 0x0000000a07057290 */ /* 0x000fe2000fffe03f */
[----:B------:R3:W-:Y:S01]  /*81e0*/  STS.128 [R0+0x3000], R104 ;  /* 0x0030006800007388 */ /* 0x0007e20000000c00 */
[----:B------:R-:W-:Y:S01]  /*81f0*/  ULDC.64 UR12, c[0x0][0x820] ;  /* 0x00020800000c7ab9 */ /* 0x000fe20000000a00 */
[----:B------:R-:W-:Y:S02]  /*8200*/  UIADD3 UR7, UR9, UR11, URZ ;  /* 0x0000000b09077290 */ /* 0x000fe4000fffe03f */
[----:B------:R3:W-:Y:S01]  /*8210*/  STS.128 [R0+0x3800], R108 ;  /* 0x0038006c00007388 */ /* 0x0007e20000000c00 */
[----:B------:R-:W-:Y:S02]  /*8220*/  UIMAD UR4, UR16, UR12, URZ ;  /* 0x0000000c100472a4 */ /* 0x000fe4000f8e023f */
[----:B------:R-:W-:Y:S01]  /*8230*/  UIMAD UR10, UR16, UR14, URZ ;  /* 0x0000000e100a72a4 */ /* 0x000fe2000f8e023f */
[----:B------:R3:W-:Y:S01]  /*8240*/  STS.128 [R0+0x4000], R72 ;  /* 0x0040004800007388 */ /* 0x0007e20000000c00 */
[----:B------:R-:W-:-:S02]  /*8250*/  UIMAD UR9, UR17, UR13, UR4 ;  /* 0x0000000d110972a4 */ /* 0x000fc4000f8e0204 */
[----:B------:R-:W-:Y:S01]  /*8260*/  UIMAD UR10, UR17, UR15, UR10 ;  /* 0x0000000f110a72a4 */ /* 0x000fe2000f8e020a */
[----:B------:R3:W-:Y:S01]  /*8270*/  STS.128 [R0+0x4800], R76 ;  /* 0x0048004c00007388 */ /* 0x0007e20000000c00 */
[----:B------:R-:W-:Y:S01]  /*8280*/  UMOV UR4, UR6 ;  /* 0x0000000600047c82 */ /* 0x000fe20008000000 */
[----:B------:R-:W-:Y:S01]  /*8290*/  UMOV UR6, UR8 ;  /* 0x0000000800067c82 */ /* 0x000fe20008000000 */
[----:B------:R-:W-:Y:S01]  /*82a0*/  UIMAD.WIDE.U32 UR4, UR17, UR12, UR4 ;  /* 0x0000000c110472a5 */ /* 0x000fe2000f8e0004 */
[----:B------:R3:W-:Y:S01]  /*82b0*/  STS.128 [R0+0x5000], R112 ;  /* 0x0050007000007388 */ /* 0x0007e20000000c00 */
[----:B------:R-:W-:Y:S01]  /*82c0*/  UIMAD.WIDE.U32 UR6, UR17, UR14, UR6 ;  /* 0x0000000e110672a5 */ /* 0x000fe2000f8e0006 */
[----:B------:R-:W-:Y:S02]  /*82d0*/  ULDC.64 UR12, c[0x0][0x800] ;  /* 0x00020000000c7ab9 */ /* 0x000fe40000000a00 */
[----:B------:R3:W-:Y:S01]  /*82e0*/  STS.128 [R0+0x5800], R116 ;  /* 0x0058007400007388 */ /* 0x0007e20000000c00 */
[----:B------:R-:W-:-:S02]  /*82f0*/  UIADD3 UR8, UR5, UR9, URZ ;  /* 0x0000000905087290 */ /* 0x000fc4000fffe03f */
[----:B------:R-:W-:Y:S01]  /*8300*/  ULEA UR12, UP0, UR4, UR12, 0x2 ;  /* 0x0000000c040c7291 */ /* 0x000fe2000f80103f */
[----:B------:R3:W-:Y:S01]  /*8310*/  STS.128 [R0+0x6000], R80 ;  /* 0x0060005000007388 */ /* 0x0007e20000000c00 */
[----:B------:R-:W-:Y:S01]  /*8320*/  ULDC.64 UR14, c[0x0][0x828] ;  /* 0x00020a00000e7ab9 */ /* 0x000fe20000000a00 */
[----:B------:R-:W-:Y:S02]  /*8330*/  UIADD3 UR5, UR7, UR10, URZ ;  /* 0x0000000a07057290 */ /* 0x000fe4000fffe03f */
[----:B------:R3:W-:Y:S01]  /*8340*/  STS.128 [R0+0x6800], R84 ;  /* 0x0068005400007388 */ /* 0x0007e20000000c00 */
[----:B------:R-:W-:Y:S02]  /*8350*/  ULEA UR14, UP1, UR6, UR14, 0x2 ;  /* 0x0000000e060e7291 */ /* 0x000fe4000f82103f */
[----:B------:R-:W-:Y:S01]  /*8360*/  ULEA.HI.X UR13, UR4, UR13, UR8, 0x2, UP0 ;  /* 0x0000000d040d7291 */ /* 0x000fe200080f1408 */
[----:B------:R3:W-:Y:S01]  /*8370*/  STS.128 [R0+0x7000], R120 ;  /* 0x0070007800007388 */ /* 0x0007e20000000c00 */
[----:B------:R-:W-:Y:S01]  /*8380*/  ULEA.HI.X UR5, UR6, UR15, UR5, 0x2, UP1 ;  /* 0x0000000f06057291 */ /* 0x000fe200088f1405 */
[----:B------:R-:W-:-:S02]  /*8390*/  ULDC UR4, c[0x0][0x740] ;  /* 0x0001d00000047ab9 */ /* 0x000fc40000000800 */
[----:B------:R3:W-:Y:S01]  /*83a0*/  STS.128 [R0+0x7800], R124 ;  /* 0x0078007c00007388 */ /* 0x0007e20000000c00 */
[----:B------:R-:W-:Y:S01]  /*83b0*/  FMUL.FTZ R208, R208, UR4 ;  /* 0x00000004d0d07c20 */ /* 0x000fe20008410000 */
[----:B------:R-:W-:Y:S01]  /*83c0*/  FMUL.FTZ R209, R209, UR4 ;  /* 0x00000004d1d17c20 */ /* 0x000fe20008410000 */
[----:B------:R-:W-:Y:S01]  /*83d0*/  FMUL.FTZ R210, R210, UR4 ;  /* 0x00000004d2d27c20 */ /* 0x000fe20008410000 */
        /* <DEDUP_REMOVED lines=16> */
[----:B------:R1:W-:Y:S06]  /*84e0*/  MEMBAR.ALL.CTA ;  /* 0x0000000000007992 */ /* 0x0003ec0000008000 */
[----:B-1----:R-:W1:Y:S01]  /*84f0*/  FENCE.VIEW.ASYNC.S ;  /* 0x00000000000073c6 */ /* 0x002e620000000000 */
        /* <DEDUP_REMOVED lines=65> */
[----:B-1----:R-:W-:Y:S06]  /*8910*/  BAR.SYNC.DEFER_BLOCKING 0x1, 0x100 ;  /* 0x0044000000007b1d */ /* 0x002fec0000010000 */
[----:B---3--:R-:W-:Y:S05]  /*8920*/  @P1 BRA `(.L_x_80) ;  /* 0x0000000000301947 */ /* 0x008fea0003800000 */
[----:B------:R-:W-:Y:S01]  /*8930*/  PLOP3.LUT P0, PT, PT, PT, PT, 0x80, 0x0 ;  /* 0x000000000000781c */ /* 0x000fe20003f0f070 */
[----:B------:R-:W-:Y:S01]  /*8940*/  UMOV UR6, 0x1400 ;  /* 0x0000140000067882 */ /* 0x000fe20000000000 */
[----:B------:R-:W-:Y:S01]  /*8950*/  UMOV UR8, 0x0 ;  /* 0x0000000000087882 */ /* 0x000fe20000000000 */
[----:B------:R-:W-:Y:S01]  /*8960*/  UMOV UR9, 0x14f00000 ;  /* 0x14f0000000097882 */ /* 0x000fe20000000000 */
[----:B------:R-:W-:-:S09]  /*8970*/  UMOV UR4, UR14 ;  /* 0x0000000e00047c82 */ /* 0x000fd20008000000 */
.L_x_81:
[----:B------:R-:W-:Y:S01]  /*8980*/  @P0 ELECT P2, URZ, PT ;  /* 0x00000000003f082f */ /* 0x000fe20003840000 */
[----:B------:R1:W-:-:S12]  /*8990*/  UBLKRED.G.S.ADD.F32.RN [UR4], [UR60], UR6, desc[UR8] ;  /* 0x000008043c0073bb */ /* 0x0003d800080a1406 */
[----:B------:R-:W-:Y:S02]  /*89a0*/  @P2 PLOP3.LUT P0, PT, P2, PT, PT, 0x8, 0x0 ;  /* 0x000000000000281c */ /* 0x000fe4000170e170 */
[----:B------:R-:W-:-:S11]  /*89b0*/  PLOP3.LUT P2, PT, PT, PT, PT, 0x8, 0x0 ;  /* 0x000000000000781c */ /* 0x000fd60003f4e170 */
[----:B-1----:R-:W-:Y:S05]  /*89c0*/  @P0 BRA.U.ANY `(.L_x_81) ;  /* 0xfffffffd00ec0947 */ /* 0x002fea000393ffff */
[----:B------:R0:W-:Y:S01]  /*89d0*/  UTMACMDFLUSH ;  /* 0x00000000000079b7 */ /* 0x0001e20000000000 */
[----:B------:R-:W-:-:S04]  /*89e0*/  DEPBAR.LE SB0, 0x0 ;  /* 0x000080000000791a */ /* 0x000fc80000000000 */
.L_x_80:
[----:B------:R-:W-:Y:S05]  /*89f0*/  BSYNC B1 ;  /* 0x0000000000017941 */ /* 0x000fea0003800000 */
.L_x_79:
[----:B------:R-:W-:Y:S06]  /*8a00*/  BAR.SYNC.DEFER_BLOCKING 0x1, 0x100 ;  /* 0x0044000000007b1d */ /* 0x000fec0000010000 */
[----:B------:R1:W-:Y:S04]  /*8a10*/  STS.128 [R0], R208 ;  /* 0x000000d000007388 */ /* 0x0003e80000000c00 */
[----:B------:R1:W-:Y:S04]  /*8a20*/  STS.128 [R0+0x800], R212 ;  /* 0x000800d400007388 */ /* 0x0003e80000000c00 */
        /* <DEDUP_REMOVED lines=17> */
[----:B------:R1:W-:Y:S01]  /*8b40*/  STS.128 [R0+0x9800], R140 ;  /* 0x0098008c00007388 */ /* 0x0003e20000000c00 */
[----:B------:R3:W-:Y:S06]  /*8b50*/  MEMBAR.ALL.CTA ;  /* 0x0000000000007992 */ /* 0x0007ec0000008000 */
[----:B---3--:R-:W3:Y:S02]  /*8b60*/  FENCE.VIEW.ASYNC.S ;  /* 0x00000000000073c6 */ /* 0x008ee40000000000 */
[----:B---3--:R-:W-:Y:S06]  /*8b70*/  BAR.SYNC.DEFER_BLOCKING 0x1, 0x100 ;  /* 0x0044000000007b1d */ /* 0x008fec0000010000 */
[----:B------:R-:W-:Y:S05]  /*8b80*/  @P1 BRA `(.L_x_64) ;  /* 0x00000018003c1947 */ /* 0x000fea0003800000 */
[----:B------:R-:W-:Y:S01]  /*8b90*/  PLOP3.LUT P0, PT, PT, PT, PT, 0x80, 0x0 ;  /* 0x000000000000781c */ /* 0x000fe20003f0f070 */
[----:B------:R-:W-:Y:S01]  /*8ba0*/  UMOV UR6, 0x1400 ;  /* 0x0000140000067882 */ /* 0x000fe20000000000 */
[----:B------:R-:W-:Y:S01]  /*8bb0*/  UMOV UR8, 0x0 ;  /* 0x0000000000087882 */ /* 0x000fe20000000000 */
[----:B------:R-:W-:Y:S01]  /*8bc0*/  UMOV UR9, 0x14f00000 ;  /* 0x14f0000000097882 */ /* 0x000fe20000000000 */
[----:B------:R-:W-:Y:S01]  /*8bd0*/  UMOV UR4, UR12 ;  /* 0x0000000c00047c82 */ /* 0x000fe20008000000 */
[----:B------:R-:W-:-:S08]  /*8be0*/  UMOV UR5, UR13 ;  /* 0x0000000d00057c82 */ /* 0x000fd00008000000 */
.L_x_82:
[----:B------:R-:W-:Y:S01]  /*8bf0*/  @P0 ELECT P1, URZ, PT ;  /* 0x00000000003f082f */ /* 0x000fe20003820000 */
[----:B------:R3:W-:-:S12]  /*8c00*/  UBLKRED.G.S.ADD.F32.RN [UR4], [UR60], UR6, desc[UR8] ;  /* 0x000008043c0073bb */ /* 0x0007d800080a1406 */
[----:B------:R-:W-:Y:S02]  /*8c10*/  @P1 PLOP3.LUT P0, PT, P1, PT, PT, 0x8, 0x0 ;  /* 0x000000000000181c */ /* 0x000fe40000f0e170 */
[----:B------:R-:W-:-:S11]  /*8c20*/  PLOP3.LUT P1, PT, PT, PT, PT, 0x8, 0x0 ;  /* 0x000000000000781c */ /* 0x000fd60003f2e170 */
[----:B---3--:R-:W-:Y:S05]  /*8c30*/  @P0 BRA.U.ANY `(.L_x_82) ;  /* 0xfffffffd00ec0947 */ /* 0x008fea000393ffff */
[----:B------:R0:W-:Y:S01]  /*8c40*/  UTMACMDFLUSH ;  /* 0x00000000000079b7 */ /* 0x0001e20000000000 */
[----:B------:R-:W-:-:S04]  /*8c50*/  DEPBAR.LE SB0, 0x0 ;  /* 0x000080000000791a */ /* 0x000fc80000000000 */
[----:B------:R-:W-:Y:S05]  /*8c60*/  BRA `(.L_x_64) ;  /* 0x0000001800047947 */ /* 0x000fea0003800000 */
.L_x_62:
[----:B------:R-:W-:-:S08]  /*8c70*/  NOP ;  /* 0x0000000000007918 */ /* 0x000fd00000000000 */
[----:B------:R-:W1:-:S00]  /*8c80*/  USETMAXREG.DEALLOC.CTAPOOL 0x18 ;  /* 0x00000018000079c8 */ /* 0x000e4000080e0500 */
[----:B-1----:R-:W-:-:S06]  /*8c90*/  LOP3.LUT R0, R0, 0x3, RZ, 0xc0, !PT ;  /* 0x0000000300007812 */ /* 0x002fcc00078ec0ff */
[----:B------:R-:W1:Y:S02]  /*8ca0*/  SHFL.IDX PT, R0, R0, RZ, 0x1f ;  /* 0x00001fff00007589 */ /* 0x000e6400000e0000 */
[----:B-1----:R-:W-:-:S13]  /*8cb0*/  ISETP.NE.AND P0, PT, R0, RZ, PT ;  /* 0x000000ff0000720c */ /* 0x002fda0003f05270 */
[----:B------:R-:W-:Y:S05]  /*8cc0*/  @P0 BRA `(.L_x_64) ;  /* 0x0000001400ec0947 */ /* 0x000fea0003800000 */
        /* <DEDUP_REMOVED lines=12> */
[----:B------:R-:W-:-:S03]  /*8d90*/  IMAD.MOV.U32 R17, RZ, RZ, RZ ;  /* 0x000000ffff117224 */ /* 0x000fc600078e00ff */
[----:B------:R-:W4:Y:S07]  /*8da0*/  S2UR UR20, SR_CTAID.Y ;  /* 0x00000000001479c3 */ /* 0x000f2e0000002600 */
[----:B------:R-:W-:Y:S01]  /*8db0*/  @UP0 ULDC UR4, c[0x0][0x2ec] ;  /* 0x0000bb0000040ab9 */ /* 0x000fe20000000800 */
[----:B------:R-:W5:Y:S01]  /*8dc0*/  LDC.64 R4, c[0x0][0x718] ;  /* 0x0001c600ff047b82 */ /* 0x000f620000000a00 */
[----:B------:R-:W-:Y:S01]  /*8dd0*/  @UP0 ULDC UR6, c[0x0][0x2f0] ;  /* 0x0000bc0000060ab9 */ /* 0x000fe20000000800 */
[----:B-1----:R-:W-:Y:S01]  /*8de0*/  SHF.R.S32.HI R7, RZ, 0x1f, R7 ;  /* 0x0000001fff077819 */ /* 0x002fe20000011407 */
[----:B----4-:R-:W-:-:S02]  /*8df0*/  UIMAD.WIDE.U32 UR4, UR20, UR4, URZ ;  /* 0x00000004140472a5 */ /* 0x010fc4000f8e003f */
[----:B------:R-:W-:Y:S02]  /*8e00*/  UMOV UR12, UR20 ;  /* 0x00000014000c7c82 */ /* 0x000fe40008000000 */
[C---:B--2---:R-:W-:Y:S01]  /*8e10*/  IMAD R8, R7.reuse, R2, RZ ;  /* 0x0000000207087224 */ /* 0x044fe200078e02ff */
[----:B------:R-:W-:Y:S01]  /*8e20*/  @UP0 USHF.R.U32.HI UR12, URZ, UR6, UR5 ;  /* 0x000000063f0c0299 */ /* 0x000fe20008011605 */
[----:B-----5:R-:W-:Y:S02]  /*8e30*/  IMAD R6, R7, R4, RZ ;  /* 0x0000000407067224 */ /* 0x020fe400078e02ff */
[----:B------:R-:W-:Y:S02]  /*8e40*/  IMAD R13, R3, UR20, R8 ;  /* 0x00000014030d7c24 */ /* 0x000fe4000f8e0208 */
[----:B------:R-:W1:Y:S01]  /*8e50*/  LDC.64 R8, c[0x0][0x720] ;  /* 0x0001c800ff087b82 */ /* 0x000e620000000a00 */
[----:B------:R-:W-:Y:S02]  /*8e60*/  IMAD R11, R5, UR20, R6 ;  /* 0x00000014050b7c24 */ /* 0x000fe4000f8e0206 */
[----:B------:R-:W-:-:S04]  /*8e70*/  IMAD.WIDE.U32 R4, R4, UR20, RZ ;  /* 0x0000001404047c25 */ /* 0x000fc8000f8e00ff */
[----:B------:R-:W-:Y:S01]  /*8e80*/  IMAD.IADD R5, R5, 0x1, R11 ;  /* 0x0000000105057824 */ /* 0x000fe200078e020b */
[----:B------:R-:W2:Y:S01]  /*8e90*/  LDC.64 R6, c[0x0][0x738] ;  /* 0x0001ce00ff067b82 */ /* 0x000ea20000000a00 */
[----:B---3--:R-:W-:Y:S01]  /*8ea0*/  SHF.R.S32.HI R11, RZ, 0x1f, R10 ;  /* 0x0000001fff0b7819 */ /* 0x008fe2000001140a */
[----:B------:R-:W-:-:S04]  /*8eb0*/  IMAD.WIDE.U32 R2, R2, UR20, RZ ;  /* 0x0000001402027c25 */ /* 0x000fc8000f8e00ff */
        /* <DEDUP_REMOVED lines=17> */
.L_x_99:
[----:B------:R-:W-:Y:S02]  /*8fd0*/  IMAD.IADD R14, R5, 0x1, R9 ;  /* 0x00000001050e7824 */ /* 0x000fe400078e0209 */
[----:B------:R-:W-:Y:S02]  /*8fe0*/  IMAD.IADD R6, R3, 0x1, R11 ;  /* 0x0000000103067824 */ /* 0x000fe400078e020b */
[----:B-1----:R-:W-:Y:S01]  /*8ff0*/  IMAD.MOV.U32 R0, RZ, RZ, 0x1 ;  /* 0x00000001ff007424 */ /* 0x002fe200078e00ff */
[----:B------:R-:W-:Y:S06]  /*9000*/  @P0 BRA `(.L_x_85) ;  /* 0x0000000000180947 */ /* 0x000fec0003800000 */
[----:B------:R-:W1:Y:S01]  /*9010*/  S2R R10, SR_TID.X ;  /* 0x00000000000a7919 */ /* 0x000e620000002100 */
[----:B------:R-:W-:-:S04]  /*9020*/  IMAD.MOV.U32 R8, RZ, RZ, 0x8100 ;  /* 0x00008100ff087424 */ /* 0x000fc800078e00ff */
[----:B------:R2:W-:Y:S01]  /*9030*/  SYNCS.ARRIVE.TRANS64 RZ, [R7+URZ+0x31810], R8 ;  /* 0x0318100807ff79a7 */ /* 0x0005e2000800003f */
[----:B-1----:R-:W-:-:S13]  /*9040*/  LOP3.LUT P1, RZ, R10, 0x1f, RZ, 0xc0, !PT ;  /* 0x0000001f0aff7812 */ /* 0x002fda000782c0ff */
[----:B--2---:R-:W-:Y:S05]  /*9050*/  @!P1 BRA `(.L_x_85) ;  /* 0x0000000000049947 */ /* 0x004fea0003800000 */
[----:B------:R-:W-:Y:S01]  /*9060*/  BPT.TRAP 0x1 ;  /* 0x000000040000795c */ /* 0x000fe20000300000 */
.L_x_85:
        /* <DEDUP_REMOVED lines=22> */
[----:B------:R-:W1:Y:S01]  /*91d0*/  LDC R11, c[0x0][0x280] ;  /* 0x0000a000ff0b7b82 */ /* 0x000e620000000800 */
[----:B------:R-:W-:Y:S01]  /*91e0*/  UMOV UR41, UR17 ;  /* 0x0000001100297c82 */ /* 0x000fe20008000000 */
[----:B------:R-:W-:Y:S01]  /*91f0*/  UMOV UR35, UR19 ;  /* 0x0000001300237c82 */ /* 0x000fe20008000000 */
[----:B------:R-:W-:Y:S01]  /*9200*/  LEA.HI.X R14, R4, R9, R14, 0x2, P1 ;  /* 0x00000009040e7211 */ /* 0x000fe200008f140e */
[----:B------:R-:W-:Y:S01]  /*9210*/  UMOV UR33, UR17 ;  /* 0x0000001100217c82 */ /* 0x000fe20008000000 */
[----:B------:R-:W-:Y:S01]  /*9220*/  R2UR UR22, R10 ;  /* 0x000000000a1672ca */ /* 0x000fe200000e0000 */
[----:B------:R-:W-:Y:S01]  /*9230*/  UMOV UR26, 0xc0 ;  /* 0x000000c0001a7882 */ /* 0x000fe20000000000 */
        /* <DEDUP_REMOVED lines=69> */
[----:B------:R-:W-:Y:S01]  /*9690*/  VIADD R11, R11, 0x3f ;  /* 0x0000003f0b0b7836 */ /* 0x000fe20000000000 */
[----:B------:R-:W-:Y:S01]  /*96a0*/  IADD3 R10, P1, R10, 0x100, RZ ;  /* 0x000001000a0a7810 */ /* 0x000fe20007f3e0ff */
[----:B------:R-:W-:Y:S01]  /*96b0*/  IMAD.MOV.U32 R9, RZ, RZ, 0x1 ;  /* 0x00000001ff097424 */ /* 0x000fe200078e00ff */
[----:B------:R-:W-:Y:S01]  /*96c0*/  CS2R R16, SRZ ;  /* 0x0000000000107805 */ /* 0x000fe2000001ff00 */
[----:B------:R-:W-:Y:S01]  /*96d0*/  IMAD.MOV.U32 R8, RZ, RZ, RZ ;  /* 0x000000ffff087224 */ /* 0x000fe200078e00ff */
[----:B------:R-:W-:-:S04]  /*96e0*/  SHF.R.S32.HI R0, RZ, 0x1f, R11 ;  /* 0x0000001fff007819 */ /* 0x000fc8000001140b */
[----:B------:R-:W-:Y:S02]  /*96f0*/  LEA.HI R0, R0, R11, RZ, 0x6 ;  /* 0x0000000b00007211 */ /* 0x000fe400078f30ff */
[----:B--2---:R-:W-:Y:S01]  /*9700*/  LEA R11, P2, R2, R12, 0x2 ;  /* 0x0000000c020b7211 */ /* 0x004fe200078410ff */
[----:B------:R-:W-:Y:S01]  /*9710*/  IMAD.X R12, RZ, RZ, R14, P1 ;  /* 0x000000ffff0c7224 */ /* 0x000fe200008e060e */
[----:B------:R-:W-:Y:S01]  /*9720*/  LEA.HI.SX32 R14, R0, 0xffffffff, 0x1a ;  /* 0xffffffff000e7811 */ /* 0x000fe200078fd2ff */
[----:B------:R-:W-:Y:S01]  /*9730*/  IMAD.MOV.U32 R0, RZ, RZ, 0x1 ;  /* 0x00000001ff007424 */ /* 0x000fe200078e00ff */
[----:B------:R-:W-:Y:S02]  /*9740*/  LEA.HI.X R13, R2, R13, R6, 0x2, P2 ;  /* 0x0000000d020d7211 */ /* 0x000fe400010f1406 */
[----:B-1----:R-:W-:-:S07]  /*9750*/  LOP3.LUT R15, R15, 0x1f, RZ, 0xc0, !PT ;  /* 0x0000001f0f0f7812 */ /* 0x002fce00078ec0ff */
.L_x_91:
[----:B------:R-:W-:-:S04]  /*9760*/  SHF.L.U32 R4, R9, 0x1f, RZ ;  /* 0x0000001f09047819 */ /* 0x000fc800000006ff */
[----:B-1----:R-:W1:Y:S02]  /*9770*/  SYNCS.PHASECHK.TRANS64.TRYWAIT P1, [R7+URZ+0x31838], R4 ;  /* 0x03183804070075a7 */ /* 0x002e64000802017f */
[----:B-12--5:R-:W-:Y:S05]  /*9780*/  @!P1 BRA `(.L_x_87) ;  /* 0x0000000c00989947 */ /* 0x026fea0003800000 */
.L_x_100:
[----:B------:R-:W-:Y:S05]  /*9790*/  @P0 BRA `(.L_x_88) ;  /* 0x0000000000140947 */ /* 0x000fea0003800000 */
[----:B------:R-:W-:Y:S01]  /*97a0*/  ISETP.NE.AND P1, PT, R15, RZ, PT ;  /* 0x000000ff0f00720c */ /* 0x000fe20003f25270 */
[----:B-1----:R-:W-:-:S04]  /*97b0*/  IMAD.MOV.U32 R4, RZ, RZ, 0x8100 ;  /* 0x00008100ff047424 */ /* 0x002fc800078e00ff */
[----:B------:R2:W-:Y:S08]  /*97c0*/  SYNCS.ARRIVE.TRANS64 RZ, [R7+URZ+0x31830], R4 ;  /* 0x0318300407ff79a7 */ /* 0x0005f0000800003f */
[----:B------:R-:W-:Y:S05]  /*97d0*/  @!P1 BRA `(.L_x_88) ;  /* 0x0000000000049947 */ /* 0x000fea0003800000 */
[----:B------:R-:W-:Y:S01]  /*97e0*/  BPT.TRAP 0x1 ;  /* 0x000000040000795c */ /* 0x000fe20000300000 */
.L_x_88:
[----:B------:R3:W-:Y:S02]  /*97f0*/  STL.64 [R1], R2 ;  /* 0x0000000201007387 */ /* 0x0007e40000100a00 */
[----:B---3--:R-:W1:Y:S02]  /*9800*/  LDC.64 R2, c[0x0][0x198] ;  /* 0x00006600ff027b82 */ /* 0x008e640000000a00 */
[----:B-12---:R-:W-:-:S05]  /*9810*/  IMAD.MOV.U32 R4, RZ, RZ, R2 ;  /* 0x000000ffff047224 */ /* 0x006fca00078e0002 */
[----:B------:R-:W-:-:S04]  /*9820*/  IADD3 R5, P1, R4, 0x1f0, RZ ;  /* 0x000001f004057810 */ /* 0x000fc80007f3e0ff */
[----:B------:R-:W-:Y:S01]  /*9830*/  R2UR UR6, R5 ;  /* 0x00000000050672ca */ /* 0x000fe200000e0000 */
[----:B------:R-:W-:Y:S02]  /*9840*/  IMAD.MOV.U32 R5, RZ, RZ, R3 ;  /* 0x000000ffff057224 */ /* 0x000fe400078e0003 */
[----:B------:R1:W5:Y:S01]  /*9850*/  LDL.LU.64 R2, [R1] ;  /* 0x0000000001027983 */ /* 0x0003620000300a00 */
        /* <DEDUP_REMOVED lines=43> */
.L_x_102:
[----:B------:R-:W-:Y:S01]  /*9b10*/  LOP3.LUT R9, R9, 0x1, RZ, 0x3c, !PT ;  /* 0x0000000109097812 */ /* 0x000fe200078e3cff */
[----:B------:R-:W-:Y:S06]  /*9b20*/  @P2 BRA `(.L_x_90) ;  /* 0x0000000000142947 */ /* 0x000fec0003800000 */
[----:B------:R-:W-:Y:S01]  /*9b30*/  ISETP.NE.AND P1, PT, R15, RZ, PT ;  /* 0x000000ff0f00720c */ /* 0x000fe20003f25270 */
[----:B-1----:R-:W-:-:S04]  /*9b40*/  IMAD.MOV.U32 R20, RZ, RZ, 0x8100 ;  /* 0x00008100ff147424 */ /* 0x002fc800078e00ff */
[----:B------:R2:W-:Y:S08]  /*9b50*/  SYNCS.ARRIVE.TRANS64 RZ, [R18+URZ+0x31810], R20 ;  /* 0x0318101412ff79a7 */ /* 0x0005f0000800003f */
[----:B------:R-:W-:Y:S05]  /*9b60*/  @!P1 BRA `(.L_x_90) ;  /* 0x0000000000049947 */ /* 0x000fea0003800000 */
[----:B------:R-:W-:Y:S01]  /*9b70*/  BPT.TRAP 0x1 ;  /* 0x000000040000795c */ /* 0x000fe20000300000 */
.L_x_90:
[----:B------:R-:W-:Y:S01]  /*9b80*/  R2UR UR43, R8 ;  /* 0x00000000082b72ca */ /* 0x000fe200000e0000 */
[----:B------:R-:W-:Y:S01]  /*9b90*/  IMAD R8, R17, 0x8000, R7 ;  /* 0x0000800011087824 */ /* 0x000fe200078e0207 */
        /* <DEDUP_REMOVED lines=51> */
.L_x_86:
[----:B------:R-:W-:-:S04]  /*9ed0*/  SHF.L.U32 R10, R9, 0x1f, RZ ;  /* 0x0000001f090a7819 */ /* 0x000fc800000006ff */
[----:B------:R-:W3:Y:S02]  /*9ee0*/  SYNCS.PHASECHK.TRANS64.TRYWAIT P1, [R7+URZ+0x31838], R10 ;  /* 0x0318380a070075a7 */ /* 0x000ee4000802017f */
[----:B---3--:R-:W-:Y:S05]  /*9ef0*/  @!P1 BRA `(.L_x_92) ;  /* 0x0000000400e89947 */ /* 0x008fea0003800000 */
.L_x_103:
[----:B------:R-:W-:Y:S05]  /*9f00*/  @P0 BRA `(.L_x_93) ;  /* 0x0000000000180947 */ /* 0x000fea0003800000 */
[----:B------:R-:W4:Y:S01]  /*9f10*/  S2R R11, SR_TID.X ;  /* 0x00000000000b7919 */ /* 0x000f220000002100 */
[----:B---3--:R-:W-:-:S04]  /*9f20*/  IMAD.MOV.U32 R10, RZ, RZ, 0x8100 ;  /* 0x00008100ff0a7424 */ /* 0x008fc800078e00ff */
[----:B------:R3:W-:Y:S01]  /*9f30*/  SYNCS.ARRIVE.TRANS64 RZ, [R7+URZ+0x31830], R10 ;  /* 0x0318300a07ff79a7 */ /* 0x0007e2000800003f */
[----:B----4-:R-:W-:-:S13]  /*9f40*/  LOP3.LUT P0, RZ, R11, 0x1f, RZ, 0xc0, !PT ;  /* 0x0000001f0bff7812 */ /* 0x010fda000780c0ff */
[----:B---3--:R-:W-:Y:S05]  /*9f50*/  @!P0 BRA `(.L_x_93) ;  /* 0x0000000000048947 */ /* 0x008fea0003800000 */
[----:B------:R-:W-:Y:S01]  /*9f60*/  BPT.TRAP 0x1 ;  /* 0x000000040000795c */ /* 0x000fe20000300000 */
.L_x_93:
[----:B---3--:R-:W3:Y:S01]  /*9f70*/  LDC.64 R10, c[0x0][0x728] ;  /* 0x0001ca00ff0a7b82 */ /* 0x008ee20000000a00 */
        /* <DEDUP_REMOVED lines=15> */
[----:B------:R-:W-:-:S02]  /*a070*/  UIADD3 UR40, UR8, 0x24100, URZ ;  /* 0x0002410008287890 */ /* 0x000fc4000fffe03f */
[----:B------:R-:W-:Y:S02]  /*a080*/  UIADD3 UR41, UR8, 0x31830, URZ ;  /* 0x0003183008297890 */ /* 0x000fe4000fffe03f */
[----:B------:R-:W-:Y:S02]  /*a090*/  UIADD3 UR32, UR8, 0x26100, URZ ;  /* 0x0002610008207890 */ /* 0x000fe4000fffe03f */
[----:B------:R-:W-:Y:S01]  /*a0a0*/  UIADD3 UR24, UR8, 0x28100, URZ ;  /* 0x0002810008187890 */ /* 0x000fe2000fffe03f */
[C---:B---3--:R-:W-:Y:S01]  /*a0b0*/  LEA R10, P0, R2.reuse, R10, 0x2 ;  /* 0x0000000a020a7211 */ /* 0x048fe200078010ff */
        /* <DEDUP_REMOVED lines=18> */
[----:B------:R-:W-:-:S02]  /*a1e0*/  ISETP.NE.AND P0, PT, R17, 0x2, PT ;  /* 0x000000021100780c */ /* 0x000fc40003f05270 */
[----:B------:R-:W-:Y:S02]  /*a1f0*/  LOP3.LUT R6, R9, 0x1, RZ, 0x3c, !PT ;  /* 0x0000000109067812 */ /* 0x000fe400078e3cff */
        /* <DEDUP_REMOVED lines=8> */
[----:B---3--:R-:W-:Y:S01]  /*a280*/  NOP ;  /* 0x0000000000007918 */ /* 0x008fe20000000000 */
.L_x_83:
[----:B------:R-:W-:Y:S05]  /*a290*/  WARPSYNC.ALL ;  /* 0x0000000000007948 */ /* 0x000fea0003800000 */
[----:B------:R-:W-:-:S13]  /*a2a0*/  ELECT P0, URZ, PT ;  /* 0x00000000003f782f */ /* 0x000fda0003800000 */
[----:B------:R-:W-:Y:S05]  /*a2b0*/  @!P0 BRA `(.L_x_64) ;  /* 0x0000000000708947 */ /* 0x000fea0003800000 */
[----:B------:R-:W-:-:S04]  /*a2c0*/  LOP3.LUT R19, R19, 0x2, RZ, 0xfc, !PT ;  /* 0x0000000213137812 */ /* 0x000fc800078efcff */
[----:B------:R-:W-:-:S13]  /*a2d0*/  ISETP.NE.AND P1, PT, R19, 0x3, PT ;  /* 0x000000031300780c */ /* 0x000fda0003f25270 */
[----:B------:R-:W-:Y:S05]  /*a2e0*/  @!P1 BRA `(.L_x_94) ;  /* 0x0000000000049947 */ /* 0x000fea0003800000 */
[----:B------:R-:W-:Y:S01]  /*a2f0*/  BPT.TRAP 0x1 ;  /* 0x000000040000795c */ /* 0x000fe20000300000 */
.L_x_94:
[----:B------:R-:W3:Y:S01]  /*a300*/  S2R R3, SR_CgaCtaId ;  /* 0x0000000000037919 */ /* 0x000ee20000008800 */
[----:B------:R-:W-:-:S04]  /*a310*/  MOV R2, 0x400 ;  /* 0x0000040000027802 */ /* 0x000fc80000000f00 */
[----:B---3--:R-:W-:Y:S02]  /*a320*/  LEA R5, R3, R2, 0x18 ;  /* 0x0000000203057211 */ /* 0x008fe400078ec0ff */
[----:B------:R-:W-:-:S03]  /*a330*/  SHF.L.U32 R3, R0, 0x1f, RZ ;  /* 0x0000001f00037819 */ /* 0x000fc600000006ff */
[----:B------:R-:W-:-:S04]  /*a340*/  VIADD R2, R5, 0x31820 ;  /* 0x0003182005027836 */ /* 0x000fc80000000000 */
[----:B------:R-:W-:-:S04]  /*a350*/  IMAD R4, R17, 0x8, R2 ;  /* 0x0000000811047824 */ /* 0x000fc800078e0202 */
[----:B------:R-:W3:Y:S02]  /*a360*/  SYNCS.PHASECHK.TRANS64.TRYWAIT P0, [R4+URZ], R3 ;  /* 0x00000003040075a7 */ /* 0x000ee4000800017f */
[----:B---3--:R-:W-:Y:S05]  /*a370*/  @!P0 BRA `(.L_x_95) ;  /* 0x0000000000dc8947 */ /* 0x008fea0003800000 */
.L_x_104:
[----:B------:R-:W-:-:S05]  /*a380*/  VIADD R17, R17, 0x1 ;  /* 0x0000000111117836 */ /* 0x000fca0000000000 */
[----:B------:R-:W-:-:S04]  /*a390*/  ISETP.NE.AND P0, PT, R17, 0x2, PT ;  /* 0x000000021100780c */ /* 0x000fc80003f05270 */
[----:B---3--:R-:W-:Y:S02]  /*a3a0*/  SEL R3, RZ, 0x1, P0 ;  /* 0x00000001ff037807 */ /* 0x008fe40000000000 */
[----:B------:R-:W-:Y:S02]  /*a3b0*/  SEL R17, R17, RZ, P0 ;  /* 0x000000ff11117207 */ /* 0x000fe40000000000 */
[----:B------:R-:W-:-:S03]  /*a3c0*/  LOP3.LUT R0, R0, R3, RZ, 0x3c, !PT ;  /* 0x0000000300007212 */ /* 0x000fc600078e3cff */
[----:B------:R-:W-:Y:S01]  /*a3d0*/  IMAD R17, R17, 0x8, R2 ;  /* 0x0000000811117824 */ /* 0x000fe200078e0202 */
[----:B------:R-:W-:-:S04]  /*a3e0*/  SHF.L.U32 R0, R0, 0x1f, RZ ;  /* 0x0000001f00007819 */ /* 0x000fc800000006ff */
[----:B------:R-:W3:Y:S02]  /*a3f0*/  SYNCS.PHASECHK.TRANS64.TRYWAIT P0, [R17+URZ], R0 ;  /* 0x00000000110075a7 */ /* 0x000ee4000800017f */
[----:B---3--:R-:W-:Y:S05]  /*a400*/  @!P0 BRA `(.L_x_96) ;  /* 0x0000000000cc8947 */ /* 0x008fea0003800000 */
.L_x_105:
[----:B------:R-:W-:Y:S05]  /*a410*/  @!P1 BRA `(.L_x_97) ;  /* 0x0000000000049947 */ /* 0x000fea0003800000 */
[----:B------:R-:W-:Y:S01]  /*a420*/  BPT.TRAP 0x1 ;  /* 0x000000040000795c */ /* 0x000fe20000300000 */
.L_x_97:
[----:B------:R-:W-:-:S07]  /*a430*/  SHF.L.U32 R6, R6, 0x1f, RZ ;  /* 0x0000001f06067819 */ /* 0x000fce00000006ff */
.L_x_98:
[----:B----4-:R4:W1:Y:S02]  /*a440*/  SYNCS.PHASECHK.TRANS64.TRYWAIT P0, [R5+URZ+0x31838], R6 ;  /* 0x03183806050075a7 */ /* 0x010864000800017f */
[----:B-1----:R-:W-:Y:S05]  /*a450*/  @!P0 NANOSLEEP.SYNCS 0x989680 ;  /* 0x009896800000895d */ /* 0x002fea0003900000 */
[----:B------:R-:W1:Y:S02]  /*a460*/  @!P0 SYNCS.PHASECHK.TRANS64 P0, [R5+URZ+0x31838], R6 ;  /* 0x03183806050085a7 */ /* 0x000e64000800007f */
[----:B-1----:R-:W-:Y:S05]  /*a470*/  @!P0 BRA `(.L_x_98) ;  /* 0xfffffffc00f08947 */ /* 0x002fea000383ffff */
.L_x_64:
[----:B------:R-:W-:Y:S05]  /*a480*/  BSYNC B0 ;  /* 0x0000000000007941 */ /* 0x000fea0003800000 */
.L_x_61:
[----:B------:R-:W-:Y:S05]  /*a490*/  EXIT ;  /* 0x000000000000794d */ /* 0x000fea0003800000 */
.L_x_66:
[----:B-1----:R-:W-:-:S04]  /*a4a0*/  IMAD.U32 R2, RZ, RZ, UR60 ;  /* 0x0000003cff027e24 */ /* 0x002fc8000f8e00ff */
[----:B------:R1:W2:Y:S03]  /*a4b0*/  SYNCS.PHASECHK.TRANS64.TRYWAIT P0, [R2+URZ+0x31800], R11 ;  /* 0x0318000b020075a7 */ /* 0x0002a6000800017f */
[----:B--2---:R-:W-:Y:S05]  /*a4c0*/  @!P0 NANOSLEEP.SYNCS 0x989680 ;  /* 0x009896800000895d */ /* 0x004fea0003900000 */
[----:B------:R-:W2:Y:S02]  /*a4d0*/  @!P0 SYNCS.PHASECHK.TRANS64 P0, [R2+URZ+0x31800], R11 ;  /* 0x0318000b020085a7 */ /* 0x000ea4000800007f */
[----:B--2---:R-:W-:Y:S05]  /*a4e0*/  @!P0 BRA `(.L_x_66) ;  /* 0xfffffffc00ec8947 */ /* 0x004fea000383ffff */
[----:B------:R-:W-:Y:S05]  /*a4f0*/  BRA `(.L_x_65) ;  /* 0xffffff6000a47947 */ /* 0x000fea000383ffff */
.L_x_71:
[----:B--2---:R2:W3:Y:S02]  /*a500*/  SYNCS.PHASECHK.TRANS64.TRYWAIT P1, [R16+URZ+0x31810], R11 ;  /* 0x0318100b100075a7 */ /* 0x0044e4000802017f */
[----:B---3--:R-:W-:Y:S05]  /*a510*/  @!P1 NANOSLEEP.SYNCS 0x989680 ;  /* 0x009896800000995d */ /* 0x008fea0003900000 */
[----:B------:R-:W3:Y:S02]  /*a520*/  @!P1 SYNCS.PHASECHK.TRANS64 P1, [R16+URZ+0x31810], R11 ;  /* 0x0318100b100095a7 */ /* 0x000ee4000802007f */
[----:B---3--:R-:W-:Y:S05]  /*a530*/  @!P1 BRA `(.L_x_71) ;  /* 0xfffffffc00f09947 */ /* 0x008fea000383ffff */
[----:B------:R-:W-:Y:S05]  /*a540*/  BRA `(.L_x_70) ;  /* 0xffffff6c00f47947 */ /* 0x000fea000383ffff */
.L_x_75:
[----:B------:R1:W1:Y:S02]  /*a550*/  SYNCS.PHASECHK.TRANS64.TRYWAIT P1, [R5+URZ+0x31830], R12 ;  /* 0x0318300c050075a7 */ /* 0x000264000802017f */
[----:B-1----:R-:W-:Y:S05]  /*a560*/  @!P1 NANOSLEEP.SYNCS 0x989680 ;  /* 0x009896800000995d */ /* 0x002fea0003900000 */
[----:B------:R-:W1:Y:S02]  /*a570*/  @!P1 SYNCS.PHASECHK.TRANS64 P1, [R5+URZ+0x31830], R12 ;  /* 0x0318300c050095a7 */ /* 0x000e64000802007f */
[----:B-1----:R-:W-:Y:S05]  /*a580*/  @!P1 BRA `(.L_x_75) ;  /* 0xfffffffc00f09947 */ /* 0x002fea000383ffff */
[----:B------:R-:W-:Y:S05]  /*a590*/  BRA `(.L_x_74) ;  /* 0xffffff8800f47947 */ /* 0x000fea000383ffff */
.L_x_84:
[----:B-1----:R1:W2:Y:S02]  /*a5a0*/  SYNCS.PHASECHK.TRANS64.TRYWAIT P1, [R7+URZ+0x31820], R0 ;  /* 0x03182000070075a7 */ /* 0x0022a4000802017f */
[----:B--2---:R-:W-:Y:S05]  /*a5b0*/  @!P1 NANOSLEEP.SYNCS 0x989680 ;  /* 0x009896800000995d */ /* 0x004fea0003900000 */
[----:B------:R-:W2:Y:S02]  /*a5c0*/  @!P1 SYNCS.PHASECHK.TRANS64 P1, [R7+URZ+0x31820], R0 ;  /* 0x03182000070095a7 */ /* 0x000ea4000802007f */
[----:B--2---:R-:W-:Y:S05]  /*a5d0*/  @!P1 BRA `(.L_x_84) ;  /* 0xfffffffc00f09947 */ /* 0x004fea000383ffff */
[----:B------:R-:W-:Y:S05]  /*a5e0*/  BRA `(.L_x_99) ;  /* 0xffffffe800787947 */ /* 0x000fea000383ffff */
.L_x_87:
[----:B-1----:R1:W2:Y:S02]  /*a5f0*/  SYNCS.PHASECHK.TRANS64.TRYWAIT P1, [R7+URZ+0x31838], R4 ;  /* 0x03183804070075a7 */ /* 0x0022a4000802017f */
[----:B--2---:R-:W-:Y:S05]  /*a600*/  @!P1 NANOSLEEP.SYNCS 0x989680 ;  /* 0x009896800000995d */ /* 0x004fea0003900000 */
[----:B------:R-:W2:Y:S02]  /*a610*/  @!P1 SYNCS.PHASECHK.TRANS64 P1, [R7+URZ+0x31838], R4 ;  /* 0x03183804070095a7 */ /* 0x000ea4000802007f */
[----:B--2---:R-:W-:Y:S05]  /*a620*/  @!P1 BRA `(.L_x_87) ;  /* 0xfffffffc00f09947 */ /* 0x004fea000383ffff */
[----:B------:R-:W-:Y:S05]  /*a630*/  BRA `(.L_x_100) ;  /* 0xfffffff000547947 */ /* 0x000fea000383ffff */
.L_x_89:
[----:B------:R-:W-:-:S07]  /*a640*/  SHF.L.U32 R20, R0, 0x1f, RZ ;  /* 0x0000001f00147819 */ /* 0x000fce00000006ff */
.L_x_101:
[----:B-1----:R1:W2:Y:S02]  /*a650*/  SYNCS.PHASECHK.TRANS64.TRYWAIT P1, [R18+URZ+0x31820], R20 ;  /* 0x03182014120075a7 */ /* 0x0022a4000802017f */
[----:B--2---:R-:W-:Y:S05]  /*a660*/  @!P1 NANOSLEEP.SYNCS 0x989680 ;  /* 0x009896800000995d */ /* 0x004fea0003900000 */
[----:B------:R-:W2:Y:S02]  /*a670*/  @!P1 SYNCS.PHASECHK.TRANS64 P1, [R18+URZ+0x31820], R20 ;  /* 0x03182014120095a7 */ /* 0x000ea4000802007f */
[----:B--2---:R-:W-:Y:S05]  /*a680*/  @!P1 BRA `(.L_x_101) ;  /* 0xfffffffc00f09947 */ /* 0x004fea000383ffff */
[----:B------:R-:W-:Y:S05]  /*a690*/  BRA `(.L_x_102) ;  /* 0xfffffff4001c7947 */ /* 0x000fea000383ffff */
.L_x_92:
[----:B---3--:R3:W4:Y:S02]  /*a6a0*/  SYNCS.PHASECHK.TRANS64.TRYWAIT P1, [R7+URZ+0x31838], R10 ;  /* 0x0318380a070075a7 */ /* 0x008724000802017f */
[----:B----4-:R-:W-:Y:S05]  /*a6b0*/  @!P1 NANOSLEEP.SYNCS 0x989680 ;  /* 0x009896800000995d */ /* 0x010fea0003900000 */
[----:B------:R-:W4:Y:S02]  /*a6c0*/  @!P1 SYNCS.PHASECHK.TRANS64 P1, [R7+URZ+0x31838], R10 ;  /* 0x0318380a070095a7 */ /* 0x000f24000802007f */
[----:B----4-:R-:W-:Y:S05]  /*a6d0*/  @!P1 BRA `(.L_x_92) ;  /* 0xfffffffc00f09947 */ /* 0x010fea000383ffff */
[----:B------:R-:W-:Y:S05]  /*a6e0*/  BRA `(.L_x_103) ;  /* 0xfffffff800047947 */ /* 0x000fea000383ffff */
.L_x_95:
[----:B---3--:R3:W4:Y:S02]  /*a6f0*/  SYNCS.PHASECHK.TRANS64.TRYWAIT P0, [R4+URZ], R3 ;  /* 0x00000003040075a7 */ /* 0x008724000800017f */
[----:B----4-:R-:W-:Y:S05]  /*a700*/  @!P0 NANOSLEEP.SYNCS 0x989680 ;  /* 0x009896800000895d */ /* 0x010fea0003900000 */
[----:B------:R-:W4:Y:S02]  /*a710*/  @!P0 SYNCS.PHASECHK.TRANS64 P0, [R4+URZ], R3 ;  /* 0x00000003040085a7 */ /* 0x000f24000800007f */
[----:B----4-:R-:W-:Y:S05]  /*a720*/  @!P0 BRA `(.L_x_95) ;  /* 0xfffffffc00f08947 */ /* 0x010fea000383ffff */
[----:B------:R-:W-:Y:S05]  /*a730*/  BRA `(.L_x_104) ;  /* 0xfffffffc00107947 */ /* 0x000fea000383ffff */
.L_x_96:
[----:B---3--:R3:W4:Y:S02]  /*a740*/  SYNCS.PHASECHK.TRANS64.TRYWAIT P0, [R17+URZ], R0 ;  /* 0x00000000110075a7 */ /* 0x008724000800017f */
[----:B----4-:R-:W-:Y:S05]  /*a750*/  @!P0 NANOSLEEP.SYNCS 0x989680 ;  /* 0x009896800000895d */ /* 0x010fea0003900000 */
[----:B------:R-:W4:Y:S02]  /*a760*/  @!P0 SYNCS.PHASECHK.TRANS64 P0, [R17+URZ], R0 ;  /* 0x00000000110085a7 */ /* 0x000f24000800007f */
[----:B----4-:R-:W-:Y:S05]  /*a770*/  @!P0 BRA `(.L_x_96) ;  /* 0xfffffffc00f08947 */ /* 0x010fea000383ffff */
[----:B------:R-:W-:Y:S05]  /*a780*/  BRA `(.L_x_105) ;  /* 0xfffffffc00207947 */ /* 0x000fea000383ffff */
.L_x_106:
        /* <DEDUP_REMOVED lines=15> */
.L_x_2198:


//--------------------- .text._ZN7cutlass13device_kernelIN5flash11enable_sm90INS1_16FlashAttnBwdSm90INS1_25CollectiveMainloopBwdSm90ILi2ELi1ELi1EN4cute5tupleIJNS5_1CILi1EEES8_S8_EEENS6_IJNS7_ILi64EEENS7_ILi80EEENS7_ILi256EEEEEENS_10bfloat16_tEfNS_4arch4Sm90ELb0ELb0ELb1ELb1ELb0ELb0ELb1ELb1ELi2ELi1ELi1ELi1ELb0EEENS1_21CollectiveEpilogueBwdISD_SE_SG_Li256ELb1ELb1ELi2EEENS1_19SingleTileSchedulerILb1ELb0ELb0ELi80EEEEEEEEEvNT_6ParamsE --------------------------
	.section	.text._ZN7cutlass13device_kernelIN5flash11enable_sm90INS1_16FlashAttnBwdSm90INS1_25CollectiveMainloopBwdSm90ILi2ELi1ELi1EN4cute5tupleIJNS5_1CILi1EEES8_S8_EEENS6_IJNS7_ILi64EEENS7_ILi80EEENS7_ILi256EEEEEENS_10bfloat16_tEfNS_4arch4Sm90ELb0ELb0ELb1ELb1ELb0ELb0ELb1ELb1ELi2ELi1ELi1ELi1ELb0EEENS1_21CollectiveEpilogueBwdISD_SE_SG_Li256ELb1ELb1ELi2EEENS1_19SingleTileSchedulerILb1ELb0ELb0ELi80EEEEEEEEEvNT_6ParamsE,"ax",@progbits
	.align	128
.text._ZN7cutlass13device_kernelIN5flash11enable_sm90INS1_16FlashAttnBwdSm90INS1_25CollectiveMainloopBwdSm90ILi2ELi1ELi1EN4cute5tupleIJNS5_1CILi1EEES8_S8_EEENS6_IJNS7_ILi64EEENS7_ILi80EEENS7_ILi256EEEEEENS_10bfloat16_tEfNS_4arch4Sm90ELb0ELb0ELb1ELb1ELb0ELb0ELb1ELb1ELi2ELi1ELi1ELi1ELb0EEENS1_21CollectiveEpilogueBwdISD_SE_SG_Li256ELb1ELb1ELi2EEENS1_19SingleTileSchedulerILb1ELb0ELb0ELi80EEEEEEEEEvNT_6ParamsE:
        .type           _ZN7cutlass13device_kernelIN5flash11enable_sm90INS1_16FlashAttnBwdSm90INS1_25CollectiveMainloopBwdSm90ILi2ELi1ELi1EN4cute5tupleIJNS5_1CILi1EEES8_S8_EEENS6_IJNS7_ILi64EEENS7_ILi80EEENS7_ILi256EEEEEENS_10bfloat16_tEfNS_4arch4Sm90ELb0ELb0ELb1ELb1ELb0ELb0ELb1ELb1ELi2ELi1ELi1ELi1ELb0EEENS1_21CollectiveEpilogueBwdISD_SE_SG_Li256ELb1ELb1ELi2EEENS1_19SingleTileSchedulerILb1ELb0ELb0ELi80EEEEEEEEEvNT_6ParamsE,@function
        .size           _ZN7cutlass13device_kernelIN5flash11enable_sm90INS1_16FlashAttnBwdSm90INS1_25CollectiveMainloopBwdSm90ILi2ELi1ELi1EN4cute5tupleIJNS5_1CILi1EEES8_S8_EEENS6_IJNS7_ILi64EEENS7_ILi80EEENS7_ILi256EEEEEENS_10bfloat16_tEfNS_4arch4Sm90ELb0ELb0ELb1ELb1ELb0ELb0ELb1ELb1ELi2ELi1ELi1ELi1ELb0EEENS1_21CollectiveEpilogueBwdISD_SE_SG_Li256ELb1ELb1ELi2EEENS1_19SingleTileSchedulerILb1ELb0ELb0ELi80EEEEEEEEEvNT_6ParamsE,(.L_x_2199 - _ZN7cutlass13device_kernelIN5flash11enable_sm90INS1_16FlashAttnBwdSm90INS1_25CollectiveMainloopBwdSm90ILi2ELi1ELi1EN4cute5tupleIJNS5_1CILi1EEES8_S8_EEENS6_IJNS7_ILi64EEENS7_ILi80EEENS7_ILi256EEEEEENS_10bfloat16_tEfNS_4arch4Sm90ELb0ELb0ELb1ELb1ELb0ELb0ELb1ELb1ELi2ELi1ELi1ELi1ELb0EEENS1_21CollectiveEpilogueBwdISD_SE_SG_Li256ELb1ELb1ELi2EEENS1_19SingleTileSchedulerILb1ELb0ELb0ELi80EEEEEEEEEvNT_6ParamsE)
        .other          _ZN7cutlass13device_kernelIN5flash11enable_sm90INS1_16FlashAttnBwdSm90INS1_25CollectiveMainloopBwdSm90ILi2ELi1ELi1EN4cute5tupleIJNS5_1CILi1EEES8_S8_EEENS6_IJNS7_ILi64EEENS7_ILi80EEENS7_ILi256EEEEEENS_10bfloat16_tEfNS_4arch4Sm90ELb0ELb0ELb1ELb1ELb0ELb0ELb1ELb1ELi2ELi1ELi1ELi1ELb0EEENS1_21CollectiveEpilogueBwdISD_SE_SG_Li256ELb1ELb1ELi2EEENS1_19SingleTileSchedulerILb1ELb0ELb0ELi80EEEEEEEEEvNT_6ParamsE,@"STO_CUDA_ENTRY STV_DEFAULT"
_ZN7cutlass13device_kernelIN5flash11enable_sm90INS1_16FlashAttnBwdSm90INS1_25CollectiveMainloopBwdSm90ILi2ELi1ELi1EN4cute5tupleIJNS5_1CILi1EEES8_S8_EEENS6_IJNS7_ILi64EEENS7_ILi80EEENS7_ILi256EEEEEENS_10bfloat16_tEfNS_4arch4Sm90ELb0ELb0ELb1ELb1ELb0ELb0ELb1ELb1ELi2ELi1ELi1ELi1ELb0EEENS1_21CollectiveEpilogueBwdISD_SE_SG_Li256ELb1ELb1ELi2EEENS1_19SingleTileSchedulerILb1ELb0ELb0ELi80EEEEEEEEEvNT_6ParamsE:
[----:B------:R-:W0:Y:S02]  /*0000*/  LDC R1, c[0x0][0x28] ;  /* 0x00000a00ff017b82 */ /* 0x000e240000000800 */
[----:B0-----:R-:W-:Y:S01]  /*0010*/  VIADD R1, R1, 0xfffffff8 ;  /* 0xfffffff801017836 */ /* 0x001fe20000000000 */
[----:B------:R-:W0:Y:S01]  /*0020*/  S2R R3, SR_TID.X ;  /* 0x0000000000037919 */ /* 0x000e220000002100 */
[----:B------:R-:W-:Y:S01]  /*0030*/  ELECT P0, URZ, PT ;  /* 0x00000000003f782f */ /* 0x000fe20003800000 */
[----:B------:R-:W-:Y:S01]  /*0040*/  BSSY B0, `(.L_x_107) ;  /* 0x0000013000007945 */ /* 0x000fe20003800000 */
[----:B0-----:R-:W-:-:S05]  /*0050*/  SHF.R.U32.HI R0, RZ, 0x5, R3 ;  /* 0x00000005ff007819 */ /* 0x001fca0000011603 */
[----:B------:R-:W0:Y:S02]  /*0060*/  SHFL.IDX PT, R2, R0, RZ, 0x1f ;  /* 0x00001fff00027589 */ /* 0x000e2400000e0000 */
[----:B0-----:R-:W-:-:S13]  /*0070*/  ISETP.EQ.AND P0, PT, R2, RZ, P0 ;  /* 0x000000ff0200720c */ /* 0x001fda0000702270 */
        /* <DEDUP_REMOVED lines=14> */
[----:B0-----:R-:W-:Y:S01]  /*0160*/  NOP ;  /* 0x0000000000007918 */ /* 0x001fe20000000000 */
.L_x_108:
[----:B------:R-:W-:Y:S05]  /*0170*/  BSYNC B0 ;  /* 0x0000000000007941 */ /* 0x000fea0003800000 */
.L_x_107:
[----:B------:R-:W-:Y:S01]  /*0180*/  VOTEU.ANY UP0, P0 ;  /* 0x00000000003f7886 */ /* 0x000fe20000000100 */
[----:B------:R-:W0:Y:S01]  /*0190*/  SHFL.IDX PT, R2, R0, RZ, 0x1f ;  /* 0x00001fff00027589 */ /* 0x000e2200000e0000 */
[----:B------:R-:W-:-:S03]  /*01a0*/  UMOV UR4, 0x1 ;  /* 0x0000000100047882 */ /* 0x000fc60000000000 */
[----:B------:R-:W1:Y:S01]  /*01b0*/  @UP0 S2UR UR7, SR_CgaCtaId ;  /* 0x00000000000709c3 */ /* 0x000e620000008800 */
[----:B------:R-:W-:Y:S01]  /*01c0*/  @UP0 UMOV UR6, 0x400 ;  /* 0x0000040000060882 */ /* 0x000fe20000000000 */
[----:B------:R-:W-:-:S04]  /*01d0*/  @UP0 UIADD3 UR4, -UR4, 0x100000, URZ ;  /* 0x0010000004040890 */ /* 0x000fc8000fffe13f */
[----:B------:R-:W-:Y:S02]  /*01e0*/  @UP0 USHF.L.U32 UR5, UR4, 0xb, URZ ;  /* 0x0000000b04050899 */ /* 0x000fe4000800063f */
[----:B------:R-:W-:Y:S01]  /*01f0*/  @UP0 USHF.L.U32 UR4, UR4, 0x1, URZ ;  /* 0x0000000104040899 */ /* 0x000fe2000800063f */
[----:B0-----:R-:W-:Y:S02]  /*0200*/  ISETP.NE.AND P1, PT, R2, RZ, PT ;  /* 0x000000ff0200720c */ /* 0x001fe40003f25270 */
[----:B------:R-:W-:Y:S01]  /*0210*/  SHF.R.U32.HI R2, RZ, 0x7, R3 ;  /* 0x00000007ff027819 */ /* 0x000fe20000011603 */
[----:B-1----:R-:W-:Y:S01]  /*0220*/  @UP0 ULEA UR6, UR7, UR6, 0x18 ;  /* 0x0000000607060291 */ /* 0x002fe2000f8ec03f */
[----:B------:R-:W-:-:S04]  /*0230*/  VOTEU.ANY UP0, P0 ;  /* 0x00000000003f7886 */ /* 0x000fc80000000100 */
[----:B------:R-:W0:Y:S04]  /*0240*/  SHFL.IDX PT, R2, R2, RZ, 0x1f ;  /* 0x00001fff02027589 */ /* 0x000e2800000e0000 */
[----:B------:R-:W1:Y:S03]  /*0250*/  FENCE.VIEW.ASYNC.S ;  /* 0x00000000000073c6 */ /* 0x000e660000000000 */
[----:B-1----:R1:W2:Y:S01]  /*0260*/  @UP0 SYNCS.EXCH.64 URZ, [UR6+0x31600], UR4 ;  /* 0x03160004063f05b2 */ /* 0x0022a20008000100 */
[----:B------:R-:W-:Y:S05]  /*0270*/  @P1 BRA `(.L_x_109) ;  /* 0x0000000000481947 */ /* 0x000fea0003800000 */
[----:B-1----:R-:W1:Y:S01]  /*0280*/  S2UR UR5, SR_CgaCtaId ;  /* 0x00000000000579c3 */ /* 0x002e620000008800 */
[----:B------:R-:W-:Y:S01]  /*0290*/  UMOV UR4, 0x400 ;  /* 0x0000040000047882 */ /* 0x000fe20000000000 */
[----:B------:R-:W-:Y:S01]  /*02a0*/  UMOV UR6, 0x1 ;  /* 0x0000000100067882 */ /* 0x000fe20000000000 */
[----:B------:R-:W-:Y:S01]  /*02b0*/  UMOV UR9, 0x100 ;  /* 0x0000010000097882 */ /* 0x000fe20000000000 */
[----:B------:R-:W-:-:S04]  /*02c0*/  UIADD3 UR6, -UR6, 0x100000, URZ ;  /* 0x0010000006067890 */ /* 0x000fc8000fffe13f */
[----:B------:R-:W-:Y:S02]  /*02d0*/  USHF.L.U32 UR7, UR6, 0xb, URZ ;  /* 0x0000000b06077899 */ /* 0x000fe4000800063f */
[----:B------:R-:W-:Y:S01]  /*02e0*/  USHF.L.U32 UR6, UR6, 0x1, URZ ;  /* 0x0000000106067899 */ /* 0x000fe2000800063f */
[----:B------:R-:W-:Y:S01]  /*02f0*/  ELECT P0, URZ, PT ;  /* 0x00000000003f782f */ /* 0x000fe20003800000 */
[----:B-1----:R-:W-:Y:S02]  /*0300*/  ULEA UR8, UR5, UR4, 0x18 ;  /* 0x0000000405087291 */ /* 0x002fe4000f8ec03f */
[----:B------:R-:W-:-:S04]  /*0310*/  UIADD3 UR4, -UR9, 0x100000, URZ ;  /* 0x0010000009047890 */ /* 0x000fc8000fffe13f */
[----:B------:R-:W-:Y:S02]  /*0320*/  USHF.L.U32 UR5, UR4, 0xb, URZ ;  /* 0x0000000b04057899 */ /* 0x000fe4000800063f */
[----:B------:R-:W-:Y:S01]  /*0330*/  USHF.L.U32 UR4, UR4, 0x1, URZ ;  /* 0x0000000104047899 */ /* 0x000fe2000800063f */
[----:B------:R-:W1:Y:S03]  /*0340*/  FENCE.VIEW.ASYNC.S ;  /* 0x00000000000073c6 */ /* 0x000e660000000000 */
[----:B-1----:R3:W4:Y:S08]  /*0350*/  SYNCS.EXCH.64 URZ, [UR8+0x31610], UR6 ;  /* 0x03161006083f75b2 */ /* 0x0027300008000100 */
[----:B------:R3:W1:Y:S01]  /*0360*/  SYNCS.EXCH.64 URZ, [UR8+0x31620], UR4 ;  /* 0x03162004083f75b2 */ /* 0x0006620008000100 */
[----:B------:R3:W0:Y:S01]  /*0370*/  SYNCS.EXCH.64 URZ, [UR8+0x31618], UR6 ;  /* 0x03161806083f75b2 */ /* 0x0006220008000100 */
[----:B------:R3:W0:Y:S02]  /*0380*/  SYNCS.EXCH.64 URZ, [UR8+0x31628], UR4 ;  /* 0x03162804083f75b2 */ /* 0x0006240008000100 */
[----:B---3--:R-:W-:Y:S01]  /*0390*/  NOP ;  /* 0x0000000000007918 */ /* 0x008fe20000000000 */
.L_x_109:
[----:B------:R-:W3:Y:S01]  /*03a0*/  SHFL.IDX PT, R3, R0, RZ, 0x1f ;  /* 0x00001fff00037589 */ /* 0x000ee200000e0000 */
[----:B------:R-:W-:Y:S01]  /*03b0*/  NOP ;  /* 0x0000000000007918 */ /* 0x000fe20000000000 */
[----:B---3--:R-:W-:-:S13]  /*03c0*/  ISETP.NE.AND P0, PT, R3, RZ, PT ;  /* 0x000000ff0300720c */ /* 0x008fda0003f05270 */
[----:B------:R-:W-:Y:S05]  /*03d0*/  @P0 BRA `(.L_x_110) ;  /* 0x0000000000400947 */ /* 0x000fea0003800000 */
[----:B-1----:R-:W1:Y:S01]  /*03e0*/  S2UR UR5, SR_CgaCtaId ;  /* 0x00000000000579c3 */ /* 0x002e620000008800 */
[----:B------:R-:W-:Y:S01]  /*03f0*/  UMOV UR4, 0x400 ;  /* 0x0000040000047882 */ /* 0x000fe20000000000 */
[----:B------:R-:W-:Y:S01]  /*0400*/  UMOV UR6, 0x1 ;  /* 0x0000000100067882 */ /* 0x000fe20000000000 */
[----:B------:R-:W-:Y:S01]  /*0410*/  UMOV UR7, 0x100 ;  /* 0x0000010000077882 */ /* 0x000fe20000000000 */
[----:B------:R-:W-:Y:S01]  /*0420*/  ELECT P0, URZ, PT ;  /* 0x00000000003f782f */ /* 0x000fe20003800000 */
[----:B-1----:R-:W-:Y:S02]  /*0430*/  ULEA UR8, UR5, UR4, 0x18 ;  /* 0x0000000405087291 */ /* 0x002fe4000f8ec03f */
[----:B------:R-:W-:-:S04]  /*0440*/  UIADD3 UR4, -UR6, 0x100000, URZ ;  /* 0x0010000006047890 */ /* 0x000fc8000fffe13f */
[----:B------:R-:W-:Y:S02]  /*0450*/  USHF.L.U32 UR5, UR4, 0xb, URZ ;  /* 0x0000000b04057899 */ /* 0x000fe4000800063f */
[----:B------:R-:W-:Y:S02]  /*0460*/  USHF.L.U32 UR4, UR4, 0x1, URZ ;  /* 0x0000000104047899 */ /* 0x000fe4000800063f */
[----:B------:R-:W-:-:S04]  /*0470*/  UIADD3 UR6, -UR7, 0x100000, URZ ;  /* 0x0010000007067890 */ /* 0x000fc8000fffe13f */
[----:B------:R-:W-:Y:S02]  /*0480*/  USHF.L.U32 UR7, UR6, 0xb, URZ ;  /* 0x0000000b06077899 */ /* 0x000fe4000800063f */
[----:B------:R-:W-:Y:S01]  /*0490*/  USHF.L.U32 UR6, UR6, 0x1, URZ ;  /* 0x0000000106067899 */ /* 0x000fe2000800063f */
[----:B------:R-:W1:Y:S03]  /*04a0*/  FENCE.VIEW.ASYNC.S ;  /* 0x00000000000073c6 */ /* 0x000e660000000000 */
[----:B-1----:R3:W1:Y:S08]  /*04b0*/  SYNCS.EXCH.64 URZ, [UR8+0x31630], UR4 ;  /* 0x03163004083f75b2 */ /* 0x0026700008000100 */
[----:B------:R3:W0:Y:S02]  /*04c0*/  SYNCS.EXCH.64 URZ, [UR8+0x31638], UR6 ;  /* 0x03163806083f75b2 */ /* 0x0006240008000100 */
[----:B---3--:R-:W-:Y:S01]  /*04d0*/  NOP ;  /* 0x0000000000007918 */ /* 0x008fe20000000000 */
.L_x_110:
[----:B0-----:R-:W-:Y:S01]  /*04e0*/  ISETP.NE.AND P0, PT, R2, RZ, PT ;  /* 0x000000ff0200720c */ /* 0x001fe20003f05270 */
[----:B------:R-:W-:Y:S01]  /*04f0*/  IMAD.MOV.U32 R21, RZ, RZ, 0x1 ;  /* 0x00000001ff157424 */ /* 0x000fe200078e00ff */
[----:B------:R-:W-:Y:S01]  /*0500*/  NOP ;  /* 0x0000000000007918 */ /* 0x000fe20000000000 */
[----:B------:R-:W-:Y:S03]  /*0510*/  BSSY B0, `(.L_x_111) ;  /* 0x0000e76000007945 */ /* 0x000fe60003800000 */
[----:B------:R-:W-:Y:S01]  /*0520*/  SEL R21, R21, 0x2, !P0 ;  /* 0x0000000215157807 */ /* 0x000fe20004000000 */
[----:B-12-4-:R-:W-:Y:S06]  /*0530*/  BAR.SYNC.DEFER_BLOCKING 0x0 ;  /* 0x0000000000007b1d */ /* 0x016fec0000010000 */
[----:B------:R-:W-:Y:S05]  /*0540*/  @!P0 BRA `(.L_x_112) ;  /* 0x000000c400e08947 */ /* 0x000fea0003800000 */
.L_x_113:
[----:B------:R-:W-:-:S08]  /*0550*/  NOP ;  /* 0x0000000000007918 */ /* 0x000fd00000000000 */
[----:B------:R-:W0:Y:S02]  /*0560*/  USETMAXREG.TRY_ALLOC.CTAPOOL UP0, 0xf0 ;  /* 0x000000f0000079c8 */ /* 0x000e240008000600 */
[----:B0-----:R-:W-:-:S13]  /*0570*/  PLOP3.LUT P0, PT, PT, PT, UP0, 0x80, 0x0 ;  /* 0x000000000000781c */ /* 0x001fda0003f0f008 */
[----:B------:R-:W-:Y:S05]  /*0580*/  @!P0 BRA `(.L_x_113) ;  /* 0xfffffffc00f08947 */ /* 0x000fea000383ffff */
[----:B------:R-:W-:Y:S01]  /*0590*/  ULDC.64 UR4, c[0x0][0x8d8] ;  /* 0x0002360000047ab9 */ /* 0x000fe20000000a00 */
[----:B------:R-:W0:Y:S01]  /*05a0*/  S2R R11, SR_CTAID.X ;  /* 0x00000000000b7919 */ /* 0x000e220000002500 */
[----:B------:R-:W-:Y:S01]  /*05b0*/  ISETP.NE.U32.AND P0, PT, RZ, UR4, PT ;  /* 0x00000004ff007c0c */ /* 0x000fe2000bf05070 */
[----:B------:R-:W1:Y:S03]  /*05c0*/  S2R R233, SR_CTAID.Z ;  /* 0x0000000000e97919 */ /* 0x000e660000002700 */
[----:B------:R-:W-:-:S13]  /*05d0*/  ISETP.NE.AND.EX P0, PT, RZ, UR5, PT, P0 ;  /* 0x00000005ff007c0c */ /* 0x000fda000bf05300 */
[----:B------:R-:W-:Y:S05]  /*05e0*/  @!P0 BRA `(.L_x_114) ;  /* 0x0000000000148947 */ /* 0x000fea0003800000 */
[----:B------:R-:W1:Y:S01]  /*05f0*/  LDC.64 R2, c[0x0][0x8d8] ;  /* 0x00023600ff027b82 */ /* 0x000e620000000a00 */
[----:B------:R-:W-:Y:S01]  /*0600*/  ULDC.64 UR4, c[0x0][0x208] ;  /* 0x0000820000047ab9 */ /* 0x000fe20000000a00 */
[----:B-1----:R-:W-:-:S05]  /*0610*/  IMAD.WIDE R2, R233, 0x4, R2 ;  /* 0x00000004e9027825 */ /* 0x002fca00078e0202 */
[----:B------:R1:W5:Y:S01]  /*0620*/  LDG.E R0, desc[UR4][R2.64] ;  /* 0x0000000402007981 */ /* 0x000362000c1e1900 */
[----:B------:R-:W-:Y:S05]  /*0630*/  BRA `(.L_x_115) ;  /* 0x0000000000307947 */ /* 0x000fea0003800000 */
.L_x_114:
[----:B------:R-:W-:Y:S02]  /*0640*/  ULDC.64 UR4, c[0x0][0x8d0] ;  /* 0x0002340000047ab9 */ /* 0x000fe40000000a00 */
[----:B------:R-:W-:-:S04]  /*0650*/  ISETP.NE.U32.AND P0, PT, RZ, UR4, PT ;  /* 0x00000004ff007c0c */ /* 0x000fc8000bf05070 */
[----:B------:R-:W-:-:S13]  /*0660*/  ISETP.NE.AND.EX P0, PT, RZ, UR5, PT, P0 ;  /* 0x00000005ff007c0c */ /* 0x000fda000bf05300 */
[----:B------:R-:W-:Y:S05]  /*0670*/  @!P0 BRA `(.L_x_116) ;  /* 0x00000000001c8947 */ /* 0x000fea0003800000 */
[----:B------:R-:W1:Y:S01]  /*0680*/  LDC.64 R2, c[0x0][0x8d0] ;  /* 0x00023400ff027b82 */ /* 0x000e620000000a00 */
[----:B------:R-:W-:Y:S01]  /*0690*/  ULDC.64 UR4, c[0x0][0x208] ;  /* 0x0000820000047ab9 */ /* 0x000fe20000000a00 */
[----:B-1----:R-:W-:-:S05]  /*06a0*/  IMAD.WIDE R2, R233, 0x4, R2 ;  /* 0x00000004e9027825 */ /* 0x002fca00078e0202 */
[----:B------:R-:W2:Y:S04]  /*06b0*/  LDG.E R0, desc[UR4][R2.64] ;  /* 0x0000000402007981 */ /* 0x000ea8000c1e1900 */
[----:B------:R-:W2:Y:S02]  /*06c0*/  LDG.E R5, desc[UR4][R2.64+0x4] ;  /* 0x0000040402057981 */ /* 0x000ea4000c1e1900 */
[----:B--2---:R-:W-:Y:S01]  /*06d0*/  IMAD.IADD R0, R5, 0x1, -R0 ;  /* 0x0000000105007824 */ /* 0x004fe200078e0a00 */
[----:B------:R-:W-:Y:S06]  /*06e0*/  BRA `(.L_x_115) ;  /* 0x0000000000047947 */ /* 0x000fec0003800000 */
.L_x_116:
[----:B------:R-:W2:Y:S02]  /*06f0*/  LDC R0, c[0x0][0x8bc] ;  /* 0x00022f00ff007b82 */ /* 0x000ea40000000800 */
.L_x_115:
[----:B01----:R-:W-:-:S05]  /*0700*/  IMAD R3, R11, 0x50, RZ ;  /* 0x000000500b037824 */ /* 0x003fca00078e02ff */
[----:B--2--5:R-:W-:-:S04]  /*0710*/  ISETP.GE.AND P0, PT, R3, R0, PT ;  /* 0x000000000300720c */ /* 0x024fc80003f06270 */
[----:B------:R-:W-:-:S04]  /*0720*/  SEL R233, R233, 0xffffffff, !P0 ;  /* 0xffffffffe9e97807 */ /* 0x000fc80004000000 */
[----:B------:R-:W-:-:S13]  /*0730*/  ISETP.GE.AND P0, PT, R233, RZ, PT ;  /* 0x000000ffe900720c */ /* 0x000fda0003f06270 */
[----:B------:R-:W-:Y:S05]  /*0740*/  @!P0 BRA `(.L_x_117) ;  /* 0x000000e400488947 */ /* 0x000fea0003800000 */
[----:B------:R-:W0:Y:S01]  /*0750*/  LDC.64 R4, c[0x0][0x770] ;  /* 0x0001dc00ff047b82 */ /* 0x000e220000000a00 */
[----:B------:R-:W-:-:S07]  /*0760*/  ULDC.64 UR6, c[0x0][0x208] ;  /* 0x0000820000067ab9 */ /* 0x000fce0000000a00 */
[----:B------:R-:W1:Y:S08]  /*0770*/  LDC.64 R2, c[0x0][0x770] ;  /* 0x0001dc00ff027b82 */ /* 0x000e700000000a00 */
[----:B------:R-:W2:Y:S01]  /*0780*/  LDC.64 R6, c[0x0][0x780] ;  /* 0x0001e000ff067b82 */ /* 0x000ea20000000a00 */
[----:B0-----:R-:W-:-:S04]  /*0790*/  ISETP.NE.U32.AND P1, PT, R4, RZ, PT ;  /* 0x000000ff0400720c */ /* 0x001fc80003f25070 */
[----:B------:R-:W-:Y:S01]  /*07a0*/  ISETP.NE.AND.EX P1, PT, R5, RZ, PT, P1 ;  /* 0x000000ff0500720c */ /* 0x000fe20003f25310 */
[----:B-1----:R-:W-:Y:S01]  /*07b0*/  IMAD.WIDE R4, R233, 0x4, R2 ;  /* 0x00000004e9047825 */ /* 0x002fe200078e0202 */
[----:B--2---:R-:W-:-:S11]  /*07c0*/  ISETP.NE.U32.AND P0, PT, R6, RZ, PT ;  /* 0x000000ff0600720c */ /* 0x004fd60003f05070 */
[----:B------:R-:W2:Y:S01]  /*07d0*/  @P1 LDG.E R8, desc[UR6][R4.64] ;  /* 0x0000000604081981 */ /* 0x000ea2000c1e1900 */
[----:B------:R-:W-:Y:S01]  /*07e0*/  ISETP.NE.AND.EX P0, PT, R7, RZ, PT, P0 ;  /* 0x000000ff0700720c */ /* 0x000fe20003f05300 */
[----:B------:R-:W0:-:S12]  /*07f0*/  LDC R6, c[0x0][0x290] ;  /* 0x0000a400ff067b82 */ /* 0x000e180000000800 */
[----:B------:R-:W1:Y:S01]  /*0800*/  @P0 LDC.64 R2, c[0x0][0x780] ;  /* 0x0001e000ff020b82 */ /* 0x000e620000000a00 */
[----:B------:R-:W-:Y:S02]  /*0810*/  ULDC UR4, c[0x0][0x280] ;  /* 0x0000a00000047ab9 */ /* 0x000fe40000000800 */
[----:B------:R-:W-:Y:S01]  /*0820*/  IMAD.U32 R0, RZ, RZ, UR4 ;  /* 0x00000004ff007e24 */ /* 0x000fe2000f8e00ff */
[----:B------:R-:W-:Y:S02]  /*0830*/  ULDC.64 UR4, c[0x0][0x788] ;  /* 0x0001e20000047ab9 */ /* 0x000fe40000000a00 */
[----:B------:R-:W-:-:S04]  /*0840*/  ISETP.NE.U32.AND P2, PT, RZ, UR4, PT ;  /* 0x00000004ff007c0c */ /* 0x000fc8000bf45070 */
[----:B------:R-:W-:Y:S01]  /*0850*/  ISETP.NE.AND.EX P2, PT, RZ, UR5, PT, P2 ;  /* 0x00000005ff007c0c */ /* 0x000fe2000bf45320 */
[----:B-1----:R-:W-:-:S05]  /*0860*/  @P0 IMAD.WIDE R2, R233, 0x4, R2 ;  /* 0x00000004e9020825 */ /* 0x002fca00078e0202 */
[----:B------:R1:W5:Y:S01]  /*0870*/  @P0 LDG.E R0, desc[UR6][R2.64] ;  /* 0x0000000602000981 */ /* 0x000362000c1e1900 */
[----:B--2---:R-:W-:-:S05]  /*0880*/  @P1 IMAD R8, R233, 0x40, R8 ;  /* 0x00000040e9081824 */ /* 0x004fca00078e0208 */
[----:B------:R-:W-:-:S04]  /*0890*/  @P1 SHF.R.S32.HI R7, RZ, 0x1f, R8 ;  /* 0x0000001fff071819 */ /* 0x000fc80000011408 */
[----:B------:R-:W-:Y:S01]  /*08a0*/  @P1 LEA.HI R8, R7, R8, RZ, 0x6 ;  /* 0x0000000807081211 */ /* 0x000fe200078f30ff */
[----:B------:R-:W-:-:S04]  /*08b0*/  IMAD.MOV.U32 R7, RZ, RZ, RZ ;  /* 0x000000ffff077224 */ /* 0x000fc800078e00ff */
[----:B------:R-:W-:Y:S01]  /*08c0*/  @P1 IMAD.SHL.U32 R8, R8, 0x100, RZ ;  /* 0x0000010008081824 */ /* 0x000fe200078e00ff */
[----:B01----:R-:W-:Y:S06]  /*08d0*/  @P0 BRA `(.L_x_118) ;  /* 0x0000000000140947 */ /* 0x003fec0003800000 */
[----:B------:R-:W-:Y:S05]  /*08e0*/  @!P1 BRA `(.L_x_118) ;  /* 0x0000000000109947 */ /* 0x000fea0003800000 */
[----:B------:R-:W-:Y:S02]  /*08f0*/  ULDC.64 UR4, c[0x0][0x208] ;  /* 0x0000820000047ab9 */ /* 0x000fe40000000a00 */
[----:B------:R-:W2:Y:S04]  /*0900*/  LDG.E R3, desc[UR4][R4.64] ;  /* 0x0000000404037981 */ /* 0x000ea8000c1e1900 */
[----:B-----5:R-:W2:Y:S02]  /*0910*/  LDG.E R0, desc[UR4][R4.64+0x4] ;  /* 0x0000040404007981 */ /* 0x020ea4000c1e1900 */
[----:B--2---:R-:W-:-:S07]  /*0920*/  IMAD.IADD R0, R0, 0x1, -R3 ;  /* 0x0000000100007824 */ /* 0x004fce00078e0a03 */
.L_x_118:
[----:B------:R-:W-:Y:S01]  /*0930*/  @P1 LOP3.LUT R7, R8, 0xffffc000, RZ, 0xc0, !PT ;  /* 0xffffc00008071812 */ /* 0x000fe200078ec0ff */
[----:B------:R-:W-:Y:S06]  /*0940*/  @!P2 BRA `(.L_x_119) ;  /* 0x000000000014a947 */ /* 0x000fec0003800000 */
[----:B------:R-:W0:Y:S01]  /*0950*/  LDC.64 R2, c[0x0][0x788] ;  /* 0x0001e200ff027b82 */ /* 0x000e220000000a00 */
[----:B------:R-:W-:Y:S01]  /*0960*/  ULDC.64 UR4, c[0x0][0x208] ;  /* 0x0000820000047ab9 */ /* 0x000fe20000000a00 */
[----:B0-----:R-:W-:-:S05]  /*0970*/  IMAD.WIDE R2, R233, 0x4, R2 ;  /* 0x00000004e9027825 */ /* 0x001fca00078e0202 */
[----:B------:R0:W5:Y:S01]  /*0980*/  LDG.E R6, desc[UR4][R2.64] ;  /* 0x0000000402067981 */ /* 0x000162000c1e1900 */
[----:B------:R-:W-:Y:S05]  /*0990*/  BRA `(.L_x_120) ;  /* 0x0000000000287947 */ /* 0x000fea0003800000 */
.L_x_119:
[----:B------:R-:W-:Y:S02]  /*09a0*/  ULDC.64 UR4, c[0x0][0x778] ;  /* 0x0001de0000047ab9 */ /* 0x000fe40000000a00 */
[----:B------:R-:W-:-:S04]  /*09b0*/  ISETP.NE.U32.AND P0, PT, RZ, UR4, PT ;  /* 0x00000004ff007c0c */ /* 0x000fc8000bf05070 */
[----:B------:R-:W-:-:S13]  /*09c0*/  ISETP.NE.AND.EX P0, PT, RZ, UR5, PT, P0 ;  /* 0x00000005ff007c0c */ /* 0x000fda000bf05300 */
[----:B------:R-:W-:Y:S05]  /*09d0*/  @!P0 BRA `(.L_x_120) ;  /* 0x0000000000188947 */ /* 0x000fea0003800000 */
[----:B------:R-:W0:Y:S01]  /*09e0*/  LDC.64 R2, c[0x0][0x778] ;  /* 0x0001de00ff027b82 */ /* 0x000e220000000a00 */
[----:B------:R-:W-:Y:S01]  /*09f0*/  ULDC.64 UR4, c[0x0][0x208] ;  /* 0x0000820000047ab9 */ /* 0x000fe20000000a00 */
[----:B0-----:R-:W-:-:S05]  /*0a00*/  IMAD.WIDE R2, R233, 0x4, R2 ;  /* 0x00000004e9027825 */ /* 0x001fca00078e0202 */
[----:B------:R-:W2:Y:S04]  /*0a10*/  LDG.E R6, desc[UR4][R2.64] ;  /* 0x0000000402067981 */ /* 0x000ea8000c1e1900 */
[----:B------:R-:W2:Y:S02]  /*0a20*/  LDG.E R5, desc[UR4][R2.64+0x4] ;  /* 0x0000040402057981 */ /* 0x000ea4000c1e1900 */
[----:B--2---:R-:W-:-:S07]  /*0a30*/  IMAD.IADD R6, R5, 0x1, -R6 ;  /* 0x0000000105067824 */ /* 0x004fce00078e0a06 */
.L_x_120:
[----:B-----5:R-:W-:Y:S02]  /*0a40*/  ISETP.GE.AND P2, PT, R0, 0x1, PT ;  /* 0x000000010000780c */ /* 0x020fe40003f46270 */
[----:B------:R-:W-:Y:S02]  /*0a50*/  CS2R R134, SRZ ;  /* 0x0000000000867805 */ /* 0x000fe4000001ff00 */
[----:B------:R-:W-:Y:S02]  /*0a60*/  PLOP3.LUT P0, PT, PT, PT, PT, 0x80, 0x0 ;  /* 0x000000000000781c */ /* 0x000fe40003f0f070 */
        /* <DEDUP_REMOVED lines=78> */
[----:B------:R-:W-:Y:S01]  /*0f50*/  CS2R R136, SRZ ;  /* 0x0000000000887805 */ /* 0x000fe2000001ff00 */
[----:B------:R-:W-:Y:S06]  /*0f60*/  @!P2 BRA `(.L_x_121) ;  /* 0x0000007800a0a947 */ /* 0x000fec0003800000 */
[----:B0-----:R-:W0:Y:S01]  /*0f70*/  S2R R3, SR_CgaCtaId ;  /* 0x0000000000037919 */ /* 0x001e220000008800 */
[----:B------:R-:W-:Y:S01]  /*0f80*/  MOV R18, 0x400 ;  /* 0x0000040000127802 */ /* 0x000fe20000000f00 */
[----:B------:R-:W-:Y:S01]  /*0f90*/  VIADD R8, R0, 0x3f ;  /* 0x0000003f00087836 */ /* 0x000fe20000000000 */
[----:B------:R-:W-:Y:S01]  /*0fa0*/  SHF.L.U32 R13, RZ, 0x1f, RZ ;  /* 0x0000001fff0d7819 */ /* 0x000fe200000006ff */
[----:B------:R-:W1:Y:S01]  /*0fb0*/  S2R R2, SR_TID.X ;  /* 0x0000000000027919 */ /* 0x000e620000002100 */
[----:B------:R-:W-:Y:S02]  /*0fc0*/  IMAD R10, R11, -0x50, R6 ;  /* 0xffffffb00b0a7824 */ /* 0x000fe400078e0206 */
[----:B------:R-:W-:-:S04]  /*0fd0*/  SHF.R.S32.HI R9, RZ, 0x1f, R8 ;  /* 0x0000001fff097819 */ /* 0x000fc80000011408 */
[----:B------:R-:W-:Y:S02]  /*0fe0*/  LEA.HI R235, R9, R8, RZ, 0x6 ;  /* 0x0000000809eb7211 */ /* 0x000fe400078f30ff */
[----:B0-----:R-:W-:-:S04]  /*0ff0*/  LEA R18, R3, R18, 0x18 ;  /* 0x0000001203127211 */ /* 0x001fc800078ec0ff */
[----:B------:R-:W0:Y:S01]  /*1000*/  SYNCS.PHASECHK.TRANS64.TRYWAIT P0, [R18+URZ+0x31600], R13 ;  /* 0x0316000d120075a7 */ /* 0x000e22000800017f */
[----:B-1----:R-:W-:-:S05]  /*1010*/  VIADD R2, R2, 0xffffff80 ;  /* 0xffffff8002027836 */ /* 0x002fca0000000000 */
[----:B------:R-:W-:-:S04]  /*1020*/  SHF.R.S32.HI R3, RZ, 0x1f, R2 ;  /* 0x0000001fff037819 */ /* 0x000fc80000011402 */
[CC--:B------:R-:W-:Y:S02]  /*1030*/  LEA.HI R4, R3.reuse, R2.reuse, RZ, 0x7 ;  /* 0x0000000203047211 */ /* 0x0c0fe400078f38ff */
[CC--:B------:R-:W-:Y:S02]  /*1040*/  LEA.HI R6, R3.reuse, R2.reuse, RZ, 0x5 ;  /* 0x0000000203067211 */ /* 0x0c0fe400078f28ff */
[----:B------:R-:W-:Y:S02]  /*1050*/  SHF.R.S32.HI R0, RZ, 0x7, R4 ;  /* 0x00000007ff007819 */ /* 0x000fe40000011404 */
[----:B------:R-:W-:-:S03]  /*1060*/  LEA.HI R8, R3, R2, RZ, 0x4 ;  /* 0x0000000203087211 */ /* 0x000fc600078f20ff */
[----:B------:R1:W2:Y:S02]  /*1070*/  SHFL.IDX PT, R5, R0, RZ, 0x1f ;  /* 0x00001fff00057589 */ /* 0x0002a400000e0000 */
[----:B01----:R-:W-:Y:S05]  /*1080*/  @P0 BRA `(.L_x_122) ;  /* 0x0000000000080947 */ /* 0x003fea0003800000 */
[----:B------:R-:W0:Y:S02]  /*1090*/  SYNCS.PHASECHK.TRANS64.TRYWAIT P0, [R18+URZ+0x31600], R13 ;  /* 0x0316000d120075a7 */ /* 0x000e24000800017f */
[----:B0-----:R-:W-:Y:S05]  /*10a0*/  @!P0 BRA `(.L_x_123) ;  /* 0x000000d800f88947 */ /* 0x001fea0003800000 */
.L_x_122:
[----:B------:R-:W-:Y:S01]  /*10b0*/  LOP3.LUT R3, R4, 0xffffff80, RZ, 0xc0, !PT ;  /* 0xffffff8004037812 */ /* 0x000fe200078ec0ff */
[----:B------:R-:W1:Y:S01]  /*10c0*/  S2UR UR4, SR_CTAID.Y ;  /* 0x00000000000479c3 */ /* 0x000e620000002600 */
[----:B0-----:R-:W-:Y:S01]  /*10d0*/  LOP3.LUT R13, R8, 0xffffff0, RZ, 0xc0, !PT ;  /* 0x0ffffff0080d7812 */ /* 0x001fe200078ec0ff */
[----:B------:R-:W-:Y:S01]  /*10e0*/  IMAD.MOV.U32 R16, RZ, RZ, RZ ;  /* 0x000000ffff107224 */ /* 0x000fe200078e00ff */
[--C-:B------:R-:W-:Y:S01]  /*10f0*/  SHF.R.S32.HI R4, RZ, 0x5, R6.reuse ;  /* 0x00000005ff047819 */ /* 0x100fe20000011406 */
[C---:B------:R-:W-:Y:S01]  /*1100*/  IMAD.IADD R9, R2.reuse, 0x1, -R3 ;  /* 0x0000000102097824 */ /* 0x040fe200078e0a03 */
[----:B------:R-:W-:Y:S01]  /*1110*/  SHF.R.S32.HI R11, RZ, 0x1f, R6 ;  /* 0x0000001fff0b7819 */ /* 0x000fe20000011406 */
[----:B------:R-:W-:Y:S01]  /*1120*/  IMAD.IADD R13, R2, 0x1, -R13 ;  /* 0x00000001020d7824 */ /* 0x000fe200078e0a0d */
[C---:B------:R-:W-:Y:S01]  /*1130*/  LEA.HI R3, R0.reuse, R0, RZ, 0x1 ;  /* 0x0000000000037211 */ /* 0x040fe200078f08ff */
[----:B------:R-:W0:Y:S01]  /*1140*/  LDC.64 R14, c[0x0][0x2d8] ;  /* 0x0000b600ff0e7b82 */ /* 0x000e220000000a00 */
[----:B------:R-:W-:Y:S01]  /*1150*/  LEA.HI R11, R11, R4, RZ, 0x2 ;  /* 0x000000040b0b7211 */ /* 0x000fe200078f10ff */
[C---:B------:R-:W-:Y:S01]  /*1160*/  IMAD R8, R0.reuse, 0x800, R9 ;  /* 0x0000080000087824 */ /* 0x040fe200078e0209 */
[----:B--2---:R-:W-:Y:S01]  /*1170*/  LEA.HI R2, R5, R5, RZ, 0x1 ;  /* 0x0000000505027211 */ /* 0x004fe200078f08ff */
[----:B------:R-:W-:Y:S01]  /*1180*/  IMAD R6, R0, 0x40, R13 ;  /* 0x0000004000067824 */ /* 0x000fe200078e020d */
[----:B------:R-:W-:Y:S01]  /*1190*/  LOP3.LUT R3, R3, 0xfffffffe, RZ, 0xc0, !PT ;  /* 0xfffffffe03037812 */ /* 0x000fe200078ec0ff */
[----:B------:R-:W-:Y:S01]  /*11a0*/  IMAD.MOV.U32 R228, RZ, RZ, RZ ;  /* 0x000000ffffe47224 */ /* 0x000fe200078e00ff */
[----:B------:R-:W-:Y:S01]  /*11b0*/  LOP3.LUT R11, R11, 0xfffffc, RZ, 0xc0, !PT ;  /* 0x00fffffc0b0b7812 */ /* 0x000fe200078ec0ff */
[----:B------:R-:W-:Y:S01]  /*11c0*/  IMAD.MOV.U32 R19, RZ, RZ, RZ ;  /* 0x000000ffff137224 */ /* 0x000fe200078e00ff */
[----:B------:R-:W-:Y:S01]  /*11d0*/  LOP3.LUT R2, R2, 0xfffffffe, RZ, 0xc0, !PT ;  /* 0xfffffffe02027812 */ /* 0x000fe200078ec0ff */
[----:B------:R-:W-:Y:S01]  /*11e0*/  IMAD.IADD R3, R0, 0x1, -R3 ;  /* 0x0000000100037824 */ /* 0x000fe200078e0a03 */
[----:B------:R-:W-:Y:S01]  /*11f0*/  SHF.R.S32.HI R0, RZ, 0x1f, R9 ;  /* 0x0000001fff007819 */ /* 0x000fe20000011409 */
[----:B------:R-:W-:Y:S01]  /*1200*/  IMAD.IADD R11, R4, 0x1, -R11 ;  /* 0x00000001040b7824 */ /* 0x000fe200078e0a0b */
[----:B------:R-:W-:Y:S01]  /*1210*/  SEL R231, R233, RZ, !P1 ;  /* 0x000000ffe9e77207 */ /* 0x000fe20004800000 */
[----:B------:R-:W-:Y:S01]  /*1220*/  IMAD.IADD R4, R5, 0x1, -R2 ;  /* 0x0000000105047824 */ /* 0x000fe200078e0a02 */
[----:B------:R-:W-:Y:S01]  /*1230*/  LOP3.LUT R229, R21, 0x1, RZ, 0xfc, !PT ;  /* 0x0000000115e57812 */ /* 0x000fe200078efcff */
[----:B------:R-:W-:Y:S01]  /*1240*/  IMAD.SHL.U32 R2, R8, 0x4, RZ ;  /* 0x0000000408027824 */ /* 0x000fe200078e00ff */
[----:B-1----:R-:W-:Y:S01]  /*1250*/  USHF.R.S32.HI UR5, URZ, 0x1f, UR4 ;  /* 0x0000001f3f057899 */ /* 0x002fe20008011404 */
[----:B------:R-:W-:Y:S01]  /*1260*/  IMAD R13, R3, -0x8, R10 ;  /* 0xfffffff8030d7824 */ /* 0x000fe200078e020a */
[----:B------:R-:W-:Y:S01]  /*1270*/  LEA.HI R3, R0, R9, RZ, 0x2 ;  /* 0x0000000900037211 */ /* 0x000fe200078f10ff */
[----:B------:R-:W-:Y:S01]  /*1280*/  IMAD R11, R11, 0x10, R6 ;  /* 0x000000100b0b7824 */ /* 0x000fe200078e0206 */
[----:B------:R-:W-:-:S02]  /*1290*/  SHF.R.S32.HI R10, RZ, 0x1f, R2 ;  /* 0x0000001fff0a7819 */ /* 0x000fc40000011402 */
[----:B------:R-:W-:Y:S02]  /*12a0*/  CS2R R134, SRZ ;  /* 0x0000000000867805 */ /* 0x000fe4000001ff00 */
[----:B------:R-:W-:Y:S02]  /*12b0*/  IADD3 R2, P0, R2, R7, RZ ;  /* 0x0000000702027210 */ /* 0x000fe40007f1e0ff */
[----:B------:R-:W-:Y:S02]  /*12c0*/  CS2R R132, SRZ ;  /* 0x0000000000847805 */ /* 0x000fe4000001ff00 */
[--C-:B------:R-:W-:Y:S02]  /*12d0*/  SHF.R.S32.HI R5, RZ, 0x2, R3.reuse ;  /* 0x00000002ff057819 */ /* 0x100fe40000011403 */
[----:B------:R-:W-:Y:S02]  /*12e0*/  CS2R R130, SRZ ;  /* 0x0000000000827805 */ /* 0x000fe4000001ff00 */
[----:B------:R-:W-:-:S02]  /*12f0*/  SHF.R.S32.HI R6, RZ, 0x1f, R3 ;  /* 0x0000001fff067819 */ /* 0x000fc40000011403 */
[----:B------:R-:W-:Y:S02]  /*1300*/  CS2R R128, SRZ ;  /* 0x0000000000807805 */ /* 0x000fe4000001ff00 */
[----:B------:R-:W-:Y:S02]  /*1310*/  LOP3.LUT R8, R3, 0xfffffffc, RZ, 0xc0, !PT ;  /* 0xfffffffc03087812 */ /* 0x000fe400078ec0ff */
[----:B------:R-:W-:Y:S02]  /*1320*/  CS2R R126, SRZ ;  /* 0x00000000007e7805 */ /* 0x000fe4000001ff00 */
[----:B------:R-:W-:Y:S01]  /*1330*/  LEA.HI.X.SX32 R3, R7, R10, 0x1, P0 ;  /* 0x0000000a07037211 */ /* 0x000fe200000f0eff */
[----:B0-----:R-:W-:Y:S01]  /*1340*/  IMAD R10, R14, UR5, RZ ;  /* 0x000000050e0a7c24 */ /* 0x001fe2000f8e02ff */
[----:B------:R-:W-:Y:S01]  /*1350*/  LEA.HI R6, R6, R5, RZ, 0x3 ;  /* 0x0000000506067211 */ /* 0x000fe200078f18ff */
[----:B------:R-:W-:Y:S01]  /*1360*/  IMAD.IADD R8, R9, 0x1, -R8 ;  /* 0x0000000109087824 */ /* 0x000fe200078e0a08 */
[----:B------:R-:W-:Y:S01]  /*1370*/  SHF.R.S32.HI R7, RZ, 0x1f, R233 ;  /* 0x0000001fff077819 */ /* 0x000fe200000114e9 */
[----:B------:R-:W-:Y:S01]  /*1380*/  IMAD.WIDE.U32 R2, R14, UR4, R2 ;  /* 0x000000040e027c25 */ /* 0x000fe2000f8e0002 */
[----:B------:R-:W-:-:S02]  /*1390*/  LOP3.LUT R6, R6, 0xfffffff8, RZ, 0xc0, !PT ;  /* 0xfffffff806067812 */ /* 0x000fc400078ec0ff */
[----:B------:R-:W-:Y:S02]  /*13a0*/  CS2R R124, SRZ ;  /* 0x00000000007c7805 */ /* 0x000fe4000001ff00 */
[----:B------:R-:W-:Y:S01]  /*13b0*/  LEA.HI R0, R0, R9, RZ, 0x5 ;  /* 0x0000000900007211 */ /* 0x000fe200078f28ff */
[----:B------:R-:W-:Y:S01]  /*13c0*/  IMAD R9, R15, UR4, R10 ;  /* 0x000000040f097c24 */ /* 0x000fe2000f8e020a */
[----:B------:R-:W-:Y:S01]  /*13d0*/  SEL R7, R7, RZ, !P1 ;  /* 0x000000ff07077207 */ /* 0x000fe20004800000 */
[----:B------:R-:W-:Y:S01]  /*13e0*/  ULDC.64 UR4, c[0x0][0x2e0] ;  /* 0x0000b80000047ab9 */ /* 0x000fe20000000a00 */
[----:B------:R-:W-:Y:S01]  /*13f0*/  IMAD.IADD R5, R5, 0x1, -R6 ;  /* 0x0000000105057824 */ /* 0x000fe200078e0a06 */
[----:B------:R-:W-:Y:S01]  /*1400*/  SHF.R.S32.HI R232, RZ, 0x5, R0 ;  /* 0x00000005ffe87819 */ /* 0x000fe20000011400 */
[----:B------:R-:W-:Y:S01]  /*1410*/  IMAD.IADD R3, R3, 0x1, R9 ;  /* 0x0000000103037824 */ /* 0x000fe200078e0209 */
[----:B------:R-:W-:Y:S01]  /*1420*/  CS2R R122, SRZ ;  /* 0x00000000007a7805 */ /* 0x000fe2000001ff00 */
[----:B------:R-:W-:Y:S01]  /*1430*/  IMAD R6, R7, UR4, RZ ;  /* 0x0000000407067c24 */ /* 0x000fe2000f8e02ff */
[----:B------:R-:W-:Y:S01]  /*1440*/  CS2R R120, SRZ ;  /* 0x0000000000787805 */ /* 0x000fe2000001ff00 */
[----:B------:R-:W-:Y:S01]  /*1450*/  IMAD R232, R232, 0x10, R5 ;  /* 0x00000010e8e87824 */ /* 0x000fe200078e0205 */
[----:B------:R-:W-:Y:S01]  /*1460*/  CS2R R118, SRZ ;  /* 0x0000000000767805 */ /* 0x000fe2000001ff00 */
[C---:B------:R-:W-:Y:S01]  /*1470*/  IMAD R7, R231.reuse, UR5, R6 ;  /* 0x00000005e7077c24 */ /* 0x040fe2000f8e0206 */
[----:B------:R-:W-:Y:S01]  /*1480*/  CS2R R116, SRZ ;  /* 0x0000000000747805 */ /* 0x000fe2000001ff00 */
[----:B------:R-:W-:Y:S01]  /*1490*/  IMAD.WIDE.U32 R230, R231, UR4, R2 ;  /* 0x00000004e7e67c25 */ /* 0x000fe2000f8e0002 */
[----:B------:R-:W-:-:S02]  /*14a0*/  CS2R R114, SRZ ;  /* 0x0000000000727805 */ /* 0x000fc4000001ff00 */
[----:B------:R-:W-:Y:S02]  /*14b0*/  CS2R R112, SRZ ;  /* 0x0000000000707805 */ /* 0x000fe4000001ff00 */
[----:B------:R-:W-:Y:S01]  /*14c0*/  CS2R R110, SRZ ;  /* 0x00000000006e7805 */ /* 0x000fe2000001ff00 */
[----:B------:R-:W-:Y:S01]  /*14d0*/  IMAD.SHL.U32 R5, R11, 0x8, RZ ;  /* 0x000000080b057824 */ /* 0x000fe200078e00ff */
[----:B------:R-:W-:Y:S01]  /*14e0*/  CS2R R108, SRZ ;  /* 0x00000000006c7805 */ /* 0x000fe2000001ff00 */
[----:B------:R-:W-:Y:S01]  /*14f0*/  IMAD R0, R8, -0x2, R13 ;  /* 0xfffffffe08007824 */ /* 0x000fe200078e020d */
[----:B------:R-:W-:Y:S01]  /*1500*/  CS2R R106, SRZ ;  /* 0x00000000006a7805 */ /* 0x000fe2000001ff00 */
[----:B------:R-:W-:Y:S01]  /*1510*/  IMAD.MOV.U32 R3, RZ, RZ, RZ ;  /* 0x000000ffff037224 */ /* 0x000fe200078e00ff */
        /* <DEDUP_REMOVED lines=66> */
[----:B------:R-:W-:Y:S01]  /*1940*/  IMAD R2, R5, 0x2, R18 ;  /* 0x0000000205027824 */ /* 0x000fe200078e0212 */
[----:B------:R-:W-:Y:S01]  /*1950*/  ULDC UR61, c[0x0][0x75c] ;  /* 0x0001d700003d7ab9 */ /* 0x000fe20000000800 */
[----:B------:R-:W-:Y:S01]  /*1960*/  IMAD.IADD R234, R231, 0x1, R7 ;  /* 0x00000001e7ea7824 */ /* 0x000fe200078e0207 */
[----:B------:R-:W-:-:S06]  /*1970*/  ULDC UR60, c[0x0][0x744] ;  /* 0x0001d100003c7ab9 */ /* 0x000fcc0000000800 */
.L_x_134:
[----:B------:R-:W-:-:S13]  /*1980*/  ISETP.NE.AND P0, PT, R229, 0x3, PT ;  /* 0x00000003e500780c */ /* 0x000fda0003f05270 */
[----:B0-----:R-:W-:Y:S05]  /*1990*/  @!P0 BRA `(.L_x_124) ;  /* 0x0000000000048947 */ /* 0x001fea0003800000 */
[----:B------:R-:W-:Y:S01]  /*19a0*/  BPT.TRAP 0x1 ;  /* 0x000000040000795c */ /* 0x000fe20000300000 */
.L_x_124:
[----:B------:R-:W-:Y:S01]  /*19b0*/  IMAD R17, R3, 0x8, R18 ;  /* 0x0000000803117824 */ /* 0x000fe200078e0212 */
[----:B------:R-:W-:-:S04]  /*19c0*/  SHF.L.U32 R8, R228, 0x1f, RZ ;  /* 0x0000001fe4087819 */ /* 0x000fc800000006ff */
[----:B------:R0:W1:Y:S01]  /*19d0*/  SYNCS.PHASECHK.TRANS64.TRYWAIT P1, [R17+URZ+0x31610], R8 ;  /* 0x03161008110075a7 */ /* 0x000062000802017f */
[----:B------:R-:W-:Y:S05]  /*19e0*/  @!P0 BRA `(.L_x_125) ;  /* 0x0000000000048947 */ /* 0x000fea0003800000 */
[----:B------:R-:W-:Y:S01]  /*19f0*/  BPT.TRAP 0x1 ;  /* 0x000000040000795c */ /* 0x000fe20000300000 */
.L_x_125:
[----:B------:R-:W-:Y:S02]  /*1a00*/  VIADD R6, R18, 0x14100 ;  /* 0x0001410012067836 */ /* 0x000fe40000000000 */
[----:B------:R-:W-:-:S03]  /*1a10*/  IMAD R5, R4, 0x400, R18 ;  /* 0x0000040004057824 */ /* 0x000fc600078e0212 */
[----:B------:R-:W-:Y:S02]  /*1a20*/  SHF.R.U32.HI R6, RZ, 0x4, R6 ;  /* 0x00000004ff067819 */ /* 0x000fe40000011606 */
[----:B------:R-:W-:Y:S02]  /*1a30*/  SHF.R.U32.HI R7, RZ, 0x4, R5 ;  /* 0x00000004ff077819 */ /* 0x000fe40000011605 */
[----:B------:R-:W-:Y:S02]  /*1a40*/  LOP3.LUT R6, R6, 0x3fff, RZ, 0xc0, !PT ;  /* 0x00003fff06067812 */ /* 0x000fe400078ec0ff */
[----:B------:R-:W-:Y:S02]  /*1a50*/  LOP3.LUT R7, R7, 0x3fff, RZ, 0xc0, !PT ;  /* 0x00003fff07077812 */ /* 0x000fe400078ec0ff */
[----:B------:R-:W-:Y:S02]  /*1a60*/  LOP3.LUT R10, R6, 0x10000, RZ, 0xfc, !PT ;  /* 0x00010000060a7812 */ /* 0x000fe400078efcff */
[----:B------:R-:W-:Y:S01]  /*1a70*/  LOP3.LUT R6, R7, 0x10000, RZ, 0xfc, !PT ;  /* 0x0001000007067812 */ /* 0x000fe200078efcff */
[----:B-1----:R-:W-:Y:S06]  /*1a80*/  @P1 BRA `(.L_x_126) ;  /* 0x0000000000081947 */ /* 0x002fec0003800000 */
[----:B------:R-:W1:Y:S02]  /*1a90*/  SYNCS.PHASECHK.TRANS64.TRYWAIT P1, [R17+URZ+0x31610], R8 ;  /* 0x03161008110075a7 */ /* 0x000e64000802017f */
[----:B-1----:R-:W-:Y:S05]  /*1aa0*/  @!P1 BRA `(.L_x_127) ;  /* 0x000000d0008c9947 */ /* 0x002fea0003800000 */
.L_x_126:
[----:B------:R-:W-:Y:S01]  /*1ab0*/  IMAD R7, R3, 0x800, R10 ;  /* 0x0000080003077824 */ /* 0x000fe200078e020a */
[C---:B------:R-:W-:Y:S01]  /*1ac0*/  R2UR UR6, R6.reuse ;  /* 0x00000000060672ca */ /* 0x040fe200000e0000 */
[C---:B01----:R-:W-:Y:S01]  /*1ad0*/  VIADD R8, R6.reuse, 0x80 ;  /* 0x0000008006087836 */ /* 0x043fe20000000000 */
        /* <DEDUP_REMOVED lines=407> */
[----:B------:R-:W-:Y:S01]  /*3450*/  VIADD R8, R6, 0x806 ;  /* 0x0000080606087836 */ /* 0x000fe20000000000 */
[----:B------:R-:W-:Y:S01]  /*3460*/  UMOV UR7, 0x40000000 ;  /* 0x4000000000077882 */ /* 0x000fe20000000000 */
[----:B------:R-:W-:Y:S01]  /*3470*/  UMOV UR5, 0x40000040 ;  /* 0x4000004000057882 */ /* 0x000fe20000000000 */
[----:B------:R-:W-:Y:S01]  /*3480*/  R2UR UR9, R7 ;  /* 0x00000000070972ca */ /* 0x000fe200000e0000 */
[----:B------:R-:W-:Y:S01]  /*3490*/  IMAD R7, R3, 0x40, R232 ;  /* 0x0000004003077824 */ /* 0x000fe200078e02e8 */
[----:B------:R-:W-:Y:S01]  /*34a0*/  R2UR UR8, R8 ;  /* 0x00000000080872ca */ /* 0x000fe200000e0000 */
[----:B------:R-:W-:-:S02]  /*34b0*/  VIADD R8, R6, 0x906 ;  /* 0x0000090606087836 */ /* 0x000fc40000000000 */
[----:B------:R-:W-:Y:S02]  /*34c0*/  IMAD R7, R7, 0x4, R18 ;  /* 0x0000000407077824 */ /* 0x000fe400078e0212 */
[----:B------:R-:W-:Y:S01]  /*34d0*/  VIADD R6, R6, 0x986 ;  /* 0x0000098606067836 */ /* 0x000fe20000000000 */
[----:B------:R-:W-:Y:S02]  /*34e0*/  R2UR UR10, R8 ;  /* 0x00000000080a72ca */ /* 0x000fe400000e0000 */
[----:B------:R0:W1:Y:S02]  /*34f0*/  LDS R8, [R7+0x2c100] ;  /* 0x02c1000007087984 */ /* 0x0000640000000800 */
[----:B------:R-:W-:Y:S02]  /*3500*/  R2UR UR11, R6 ;  /* 0x00000000060b72ca */ /* 0x000fe400000e0000 */
[----:B------:R0:W2:Y:S01]  /*3510*/  LDS R9, [R7+0x2c120] ;  /* 0x02c1200007097984 */ /* 0x0000a20000000800 */
        /* <DEDUP_REMOVED lines=12> */
[----:B------:R-:W-:Y:S01]  /*35e0*/  HGMMA.64x8x16.F32.BF16 R40, gdesc[UR4], R40, gsb0 ;  /* 0x00000000042879f0 */ /* 0x000fe20008001828 */
[----:B0-----:R-:W-:Y:S05]  /*35f0*/  @!P0 BRA `(.L_x_128) ;  /* 0x0000000000048947 */ /* 0x001fea0003800000 */
[----:B------:R-:W-:Y:S01]  /*3600*/  BPT.TRAP 0x1 ;  /* 0x000000040000795c */ /* 0x000fe20000300000 */
.L_x_128:
[----:B------:R-:W-:-:S04]  /*3610*/  SHF.L.U32 R11, R19, 0x1f, RZ ;  /* 0x0000001f130b7819 */ /* 0x000fc800000006ff */
[----:B------:R0:W3:Y:S01]  /*3620*/  SYNCS.PHASECHK.TRANS64.TRYWAIT P1, [R18+URZ+0x31630], R11 ;  /* 0x0316300b120075a7 */ /* 0x0000e2000802017f */
[----:B------:R-:W-:Y:S05]  /*3630*/  @!P0 BRA `(.L_x_129) ;  /* 0x0000000000048947 */ /* 0x000fea0003800000 */
[----:B------:R-:W-:Y:S01]  /*3640*/  BPT.TRAP 0x1 ;  /* 0x000000040000795c */ /* 0x000fe20000300000 */
.L_x_129:
        /* <DEDUP_REMOVED lines=8> */
[----:B---3--:R-:W-:Y:S06]  /*36d0*/  @P1 BRA `(.L_x_130) ;  /* 0x0000000000081947 */ /* 0x008fec0003800000 */
[----:B------:R-:W3:Y:S02]  /*36e0*/  SYNCS.PHASECHK.TRANS64.TRYWAIT P1, [R18+URZ+0x31630], R11 ;  /* 0x0316300b120075a7 */ /* 0x000ee4000802017f */
[----:B---3--:R-:W-:Y:S05]  /*36f0*/  @!P1 BRA `(.L_x_131) ;  /* 0x000000b4008c9947 */ /* 0x008fea0003800000 */
.L_x_130:
[C---:B------:R-:W-:Y:S01]  /*3700*/  VIADD R10, R6.reuse, 0x80 ;  /* 0x00000080060a7836 */ /* 0x040fe20000000000 */
[----:B------:R-:W-:Y:S01]  /*3710*/  R2UR UR4, R7 ;  /* 0x00000000070472ca */ /* 0x000fe200000e0000 */
[C---:B0--3--:R-:W-:Y:S01]  /*3720*/  VIADD R11, R6.reuse, 0x100 ;  /* 0x00000100060b7836 */ /* 0x049fe20000000000 */
[----:B------:R-:W-:Y:S01]  /*3730*/  R2UR UR6, R6 ;  /* 0x00000000060672ca */ /* 0x000fe200000e0000 */
[----:B------:R-:W-:Y:S01]  /*3740*/  WARPGROUP.ARRIVE ;  /* 0x00000000000079c5 */ /* 0x000fe20000000000 */
[----:B------:R-:W-:Y:S01]  /*3750*/  R2UR UR8, R10 ;  /* 0x000000000a0872ca */ /* 0x000fe200000e0000 */
[C---:B------:R-:W-:Y:S01]  /*3760*/  VIADD R10, R6.reuse, 0x180 ;  /* 0x00000180060a7836 */ /* 0x040fe20000000000 */
[----:B------:R-:W-:Y:S01]  /*3770*/  R2UR UR9, R11 ;  /* 0x000000000b0972ca */ /* 0x000fe200000e0000 */
[----:B------:R-:W-:Y:S01]  /*3780*/  VIADD R11, R6, 0x200 ;  /* 0x00000200060b7836 */ /* 0x000fe20000000000 */
[----:B------:R-:W-:Y:S01]  /*3790*/  UMOV UR5, 0x40000040 ;  /* 0x4000004000057882 */ /* 0x000fe20000000000 */
[----:B------:R-:W-:Y:S01]  /*37a0*/  UMOV UR7, 0x40000000 ;  /* 0x4000000000077882 */ /* 0x000fe20000000000 */
[----:B------:R-:W-:Y:S01]  /*37b0*/  R2UR UR10, R10 ;  /* 0x000000000a0a72ca */ /* 0x000fe200000e0000 */
[----:B------:R-:W-:Y:S01]  /*37c0*/  VIADD R10, R6, 0x2 ;  /* 0x00000002060a7836 */ /* 0x000fe20000000000 */
[----:B------:R-:W-:Y:S01]  /*37d0*/  R2UR UR11, R11 ;  /* 0x000000000b0b72ca */ /* 0x000fe200000e0000 */
[----:B------:R-:W-:Y:S01]  /*37e0*/  UMOV UR57, 0x40000040 ;  /* 0x4000004000397882 */ /* 0x000fe20000000000 */
[C---:B------:R-:W-:Y:S01]  /*37f0*/  ISETP.GT.AND P1, PT, R0.reuse, RZ, PT ;  /* 0x000000ff0000720c */ /* 0x040fe20003f24270 */
[----:B------:R-:W-:Y:S01]  /*3800*/  HGMMA.64x8x16.F32.BF16 R44, gdesc[UR4], RZ, !UPT ;  /* 0x00000000042c79f0 */ /* 0x000fe2000c7018ff */
[----:B------:R-:W-:Y:S01]  /*3810*/  UMOV UR7, 0x40000000 ;  /* 0x4000000000077882 */ /* 0x000fe20000000000 */
[----:B------:R-:W-:Y:S01]  /*3820*/  UMOV UR6, UR8 ;  /* 0x0000000800067c82 */ /* 0x000fe20008000000 */
[C---:B------:R-:W-:Y:S01]  /*3830*/  ISETP.GT.AND P6, PT, R0.reuse, 0x10, PT ;  /* 0x000000100000780c */ /* 0x040fe20003fc4270 */
[----:B------:R-:W-:Y:S01]  /*3840*/  HGMMA.64x8x16.F32.BF16 R48, gdesc[UR4], RZ, !UPT ;  /* 0x00000000043079f0 */ /* 0x000fe2000c7018ff */
[----:B------:R-:W-:Y:S01]  /*3850*/  UMOV UR6, UR9 ;  /* 0x0000000900067c82 */ /* 0x000fe20008000000 */
[----:B------:R-:W-:Y:S01]  /*3860*/  UMOV UR7, 0x40000000 ;  /* 0x4000000000077882 */ /* 0x000fe20000000000 */
        /* <DEDUP_REMOVED lines=11> */
[C---:B------:R-:W-:Y:S01]  /*3920*/  VIADD R10, R7.reuse, 0x2 ;  /* 0x00000002070a7836 */ /* 0x040fe20000000000 */
[----:B------:R-:W-:Y:S01]  /*3930*/  UMOV UR7, 0x40000000 ;  /* 0x4000000000077882 */ /* 0x000fe20000000000 */
[----:B------:R-:W-:Y:S01]  /*3940*/  UMOV UR5, 0x40000040 ;  /* 0x4000004000057882 */ /* 0x000fe20000000000 */
[----:B------:R-:W-:Y:S01]  /*3950*/  ISETP.GT.AND P5, PT, R0, 0x31, PT ;  /* 0x000000310000780c */ /* 0x000fe20003fa4270 */
[----:B------:R-:W-:Y:S01]  /*3960*/  UMOV UR59, 0x40 ;  /* 0x00000040003b7882 */ /* 0x000fe20000000000 */
[----:B------:R-:W-:Y:S01]  /*3970*/  R2UR UR4, R10 ;  /* 0x000000000a0472ca */ /* 0x000fe200000e0000 */
[----:B------:R-:W-:Y:S01]  /*3980*/  VIADD R10, R6, 0x82 ;  /* 0x00000082060a7836 */ /* 0x000fe20000000000 */
[----:B------:R-:W-:Y:S01]  /*3990*/  UMOV UR13, UR57 ;  /* 0x00000039000d7c82 */ /* 0x000fe20008000000 */
[----:B------:R-:W-:Y:S01]  /*39a0*/  UMOV UR15, 0x40 ;  /* 0x00000040000f7882 */ /* 0x000fe20000000000 */
[----:B------:R-:W-:Y:S01]  /*39b0*/  UMOV UR17, UR57 ;  /* 0x0000003900117c82 */ /* 0x000fe20008000000 */
[----:B------:R-:W-:Y:S01]  /*39c0*/  UMOV UR19, 0x40 ;  /* 0x0000004000137882 */ /* 0x000fe20000000000 */
[----:B------:R-:W-:Y:S01]  /*39d0*/  R2UR UR8, R10 ;  /* 0x000000000a0872ca */ /* 0x000fe200000e0000 */
[----:B------:R-:W-:Y:S01]  /*39e0*/  VIADD R10, R6, 0x102 ;  /* 0x00000102060a7836 */ /* 0x000fe20000000000 */
[----:B------:R-:W-:Y:S01]  /*39f0*/  UMOV UR49, 0x40000040 ;  /* 0x4000004000317882 */ /* 0x000fe20000000000 */
[----:B------:R-:W-:Y:S01]  /*3a00*/  UMOV UR51, 0x40 ;  /* 0x0000004000337882 */ /* 0x000fe20000000000 */
[----:B------:R-:W-:Y:S01]  /*3a10*/  UMOV UR53, UR49 ;  /* 0x0000003100357c82 */ /* 0x000fe20008000000 */
[----:B------:R-:W-:Y:S01]  /*3a20*/  UMOV UR55, 0x40 ;  /* 0x0000004000377882 */ /* 0x000fe20000000000 */
[----:B------:R-:W-:Y:S01]  /*3a30*/  R2UR UR9, R10 ;  /* 0x000000000a0972ca */ /* 0x000fe200000e0000 */
[----:B------:R-:W-:Y:S01]  /*3a40*/  VIADD R10, R6, 0x182 ;  /* 0x00000182060a7836 */ /* 0x000fe20000000000 */
[----:B------:R-:W-:Y:S01]  /*3a50*/  UMOV UR45, UR49 ;  /* 0x00000031002d7c82 */ /* 0x000fe20008000000 */
[----:B------:R-:W-:Y:S01]  /*3a60*/  UMOV UR47, 0x40 ;  /* 0x00000040002f7882 */ /* 0x000fe20000000000 */
[----:B------:R-:W-:Y:S01]  /*3a70*/  UMOV UR29, 0x40000040 ;  /* 0x40000040001d7882 */ /* 0x000fe20000000000 */
        /* <DEDUP_REMOVED lines=8> */
[----:B------:R-:W-:Y:S01]  /*3b00*/  HGMMA.64x8x16.F32.BF16 R44, gdesc[UR4], R44 ;  /* 0x00000000042c79f0 */ /* 0x000fe2000870182c */
[----:B------:R-:W-:Y:S01]  /*3b10*/  UMOV UR6, UR8 ;  /* 0x0000000800067c82 */ /* 0x000fe20008000000 */
[----:B------:R-:W-:Y:S01]  /*3b20*/  UMOV UR7, 0x40000000 ;  /* 0x4000000000077882 */ /* 0x000fe20000000000 */
[----:B------:R-:W-:Y:S01]  /*3b30*/  VIADD R10, R6, 0x4 ;  /* 0x00000004060a7836 */ /* 0x000fe20000000000 */
        /* <DEDUP_REMOVED lines=15> */
[----:B------:R-:W-:Y:S01]  /*3c30*/  UMOV UR7, 0x40000000 ;  /* 0x4000000000077882 */ /* 0x000fe20000000000 */
[----:B------:R-:W-:Y:S01]  /*3c40*/  UMOV UR5, 0x40000040 ;  /* 0x4000004000057882 */ /* 0x000fe20000000000 */
[----:B------:R-:W-:Y:S01]  /*3c50*/  UMOV UR27, 0x40 ;  /* 0x00000040001b7882 */ /* 0x000fe20000000000 */
[----:B------:R-:W-:Y:S01]  /*3c60*/  UMOV UR23, 0x40 ;  /* 0x0000004000177882 */ /* 0x000fe20000000000 */
[----:B------:R-:W-:Y:S01]  /*3c70*/  R2UR UR4, R10 ;  /* 0x000000000a0472ca */ /* 0x000fe200000e0000 */
[----:B------:R-:W-:-:S05]  /*3c80*/  VIADD R10, R6, 0x84 ;  /* 0x00000084060a7836 */ /* 0x000fca0000000000 */
[----:B------:R-:W-:Y:S01]  /*3c90*/  R2UR UR8, R10 ;  /* 0x000000000a0872ca */ /* 0x000fe200000e0000 */
[----:B------:R-:W-:-:S05]  /*3ca0*/  VIADD R10, R6, 0x104 ;  /* 0x00000104060a7836 */ /* 0x000fca0000000000 */
[----:B------:R-:W-:Y:S01]  /*3cb0*/  R2UR UR9, R10 ;  /* 0x000000000a0972ca */ /* 0x000fe200000e0000 */
[----:B------:R-:W-:-:S05]  /*3cc0*/  VIADD R10, R6, 0x184 ;  /* 0x00000184060a7836 */ /* 0x000fca0000000000 */
[----:B------:R-:W-:Y:S01]  /*3cd0*/  R2UR UR10, R10 ;  /* 0x000000000a0a72ca */ /* 0x000fe200000e0000 */
[----:B------:R-:W-:-:S05]  /*3ce0*/  VIADD R10, R6, 0x204 ;  /* 0x00000204060a7836 */ /* 0x000fca0000000000 */
[----:B------:R-:W-:Y:S01]  /*3cf0*/  R2UR UR11, R10 ;  /* 0x000000000a0b72ca */ /* 0x000fe200000e0000 */
[----:B------:R-:W-:Y:S01]  /*3d00*/  HGMMA.64x8x16.F32.BF16 R44, gdesc[UR4], R44 ;  /* 0x00000000042c79f0 */ /* 0x000fe2000870182c */
[----:B------:R-:W-:Y:S01]  /*3d10*/  UMOV UR6, UR8 ;  /* 0x0000000800067c82 */ /* 0x000fe20008000000 */
[----:B------:R-:W-:Y:S01]  /*3d20*/  UMOV UR7, 0x40000000 ;  /* 0x4000000000077882 */ /* 0x000fe20000000000 */
        /* <DEDUP_REMOVED lines=13> */
[----:B------:R-:W-:Y:S01]  /*3e00*/  UMOV UR7, 0x40000000 ;  /* 0x4000000000077882 */ /* 0x000fe20000000000 */
[----:B------:R-:W-:-:S03]  /*3e10*/  UMOV UR5, 0x40000040 ;  /* 0x4000004000057882 */ /* 0x000fc60000000000 */
        /* <DEDUP_REMOVED lines=294> */
[C---:B------:R-:W-:Y:S01]  /*5080*/  VIADD R10, R7.reuse, 0x604 ;  /* 0x00000604070a7836 */ /* 0x040fe20000000000 */
[----:B------:R-:W-:Y:S01]  /*5090*/  UMOV UR7, 0x40000000 ;  /* 0x4000000000077882 */ /* 0x000fe20000000000 */
[----:B------:R-:W-:Y:S01]  /*50a0*/  UMOV UR5, 0x40000040 ;  /* 0x4000004000057882 */ /* 0x000fe20000000000 */
[----:B------:R-:W-:Y:S02]  /*50b0*/  VIADD R7, R7, 0x606 ;  /* 0x0000060607077836 */ /* 0x000fe40000000000 */
        /* <DEDUP_REMOVED lines=31> */
[C---:B------:R-:W-:Y:S02]  /*52b0*/  VIADD R7, R6.reuse, 0x906 ;  /* 0x0000090606077836 */ /* 0x040fe40000000000 */
[----:B------:R-:W-:-:S03]  /*52c0*/  VIADD R6, R6, 0x986 ;  /* 0x0000098606067836 */ /* 0x000fc60000000000 */
[----:B------:R-:W-:Y:S02]  /*52d0*/  R2UR UR10, R7 ;  /* 0x00000000070a72ca */ /* 0x000fe400000e0000 */
[----:B------:R-:W-:Y:S01]  /*52e0*/  R2UR UR11, R6 ;  /* 0x00000000060b72ca */ /* 0x000fe200000e0000 */
[----:B------:R-:W-:Y:S01]  /*52f0*/  HGMMA.64x8x16.F32.BF16 R44, gdesc[UR4], R44 ;  /* 0x00000000042c79f0 */ /* 0x000fe2000870182c */
[----:B------:R-:W-:Y:S01]  /*5300*/  UMOV UR6, UR8 ;  /* 0x0000000800067c82 */ /* 0x000fe20008000000 */
[----:B------:R-:W-:Y:S02]  /*5310*/  UMOV UR7, 0x40000000 ;  /* 0x4000000000077882 */ /* 0x000fe40000000000 */
[----:B------:R-:W-:Y:S01]  /*5320*/  HGMMA.64x8x16.F32.BF16 R48, gdesc[UR4], R48 ;  /* 0x00000000043079f0 */ /* 0x000fe20008701830 */
[----:B------:R-:W-:Y:S01]  /*5330*/  UMOV UR6, UR9 ;  /* 0x0000000900067c82 */ /* 0x000fe20008000000 */
[----:B------:R-:W-:Y:S01]  /*5340*/  UMOV UR7, 0x40000000 ;  /* 0x4000000000077882 */ /* 0x000fe20000000000 */
[----:B------:R-:W-:Y:S01]  /*5350*/  UMOV UR9, UR57 ;  /* 0x0000003900097c82 */ /* 0x000fe20008000000 */
[----:B------:R-:W-:Y:S02]  /*5360*/  HGMMA.64x8x16.F32.BF16 R52, gdesc[UR4], R52 ;  /* 0x00000000043479f0 */ /* 0x000fe40008701834 */
[----:B------:R-:W-:Y:S01]  /*5370*/  UMOV UR6, UR10 ;  /* 0x0000000a00067c82 */ /* 0x000fe20008000000 */
[----:B------:R-:W-:-:S02]  /*5380*/  UMOV UR7, 0x40000000 ;  /* 0x4000000000077882 */ /* 0x000fc40000000000 */
[----:B------:R-:W-:Y:S01]  /*5390*/  HGMMA.64x8x16.F32.BF16 R216, gdesc[UR4], R216 ;  /* 0x0000000004d879f0 */ /* 0x000fe200087018d8 */
[----:B------:R-:W-:Y:S01]  /*53a0*/  UMOV UR6, UR11 ;  /* 0x0000000b00067c82 */ /* 0x000fe20008000000 */
[----:B------:R-:W-:Y:S01]  /*53b0*/  UMOV UR7, 0x40000000 ;  /* 0x4000000000077882 */ /* 0x000fe20000000000 */
[----:B------:R-:W-:Y:S01]  /*53c0*/  UMOV UR11, 0x40 ;  /* 0x00000040000b7882 */ /* 0x000fe20000000000 */
[----:B------:R-:W-:Y:S03]  /*53d0*/  HGMMA.64x8x16.F32.BF16 R220, gdesc[UR4], R220, gsb0 ;  /* 0x0000000004dc79f0 */ /* 0x000fe600080018dc */
[----:B------:R-:W-:Y:S02]  /*53e0*/  WARPGROUP.DEPBAR.LE gsb0, 0x1 ;  /* 0x00008000000079c5 */ /* 0x000fe40000010100 */
[----:B------:R-:W-:Y:S01]  /*53f0*/  FMUL.FTZ R10, R24, UR61 ;  /* 0x0000003d180a7c20 */ /* 0x000fe20008410000 */
[----:B------:R-:W-:Y:S01]  /*5400*/  FMUL.FTZ R11, R26, UR61 ;  /* 0x0000003d1a0b7c20 */ /* 0x000fe20008410000 */
[----:B------:R-:W-:Y:S01]  /*5410*/  FMUL.FTZ R12, R25, UR61 ;  /* 0x0000003d190c7c20 */ /* 0x000fe20008410000 */
[----:B------:R-:W-:Y:S01]  /*5420*/  FMUL.FTZ R13, R27, UR61 ;  /* 0x0000003d1b0d7c20 */ /* 0x000fe20008410000 */
[----:B------:R-:W-:-:S02]  /*5430*/  IMAD R27, R232, 0x4, R18 ;  /* 0x00000004e81b7824 */ /* 0x000fc400078e0212 */
[----:B------:R-:W-:Y:S01]  /*5440*/  FMUL.FTZ R24, R28, UR61 ;  /* 0x0000003d1c187c20 */ /* 0x000fe20008410000 */
[----:B------:R-:W0:Y:S01]  /*5450*/  MUFU.TANH R10, R10 ;  /* 0x0000000a000a7308 */ /* 0x000e220000002400 */
[----:B------:R-:W-:Y:S01]  /*5460*/  FMUL.FTZ R25, R29, UR61 ;  /* 0x0000003d1d197c20 */ /* 0x000fe20008410000 */
[----:B------:R-:W-:Y:S01]  /*5470*/  FMUL.FTZ R28, R32, UR61 ;  /* 0x0000003d201c7c20 */ /* 0x000fe20008410000 */
[----:B------:R-:W3:Y:S01]  /*5480*/  LDS R15, [R27+0x2c300] ;  /* 0x02c300001b0f7984 */ /* 0x000ee20000000800 */
[----:B------:R-:W-:Y:S01]  /*5490*/  FMUL.FTZ R29, R35, UR61 ;  /* 0x0000003d231d7c20 */ /* 0x000fe20008410000 */
[----:B------:R-:W-:Y:S01]  /*54a0*/  FMUL.FTZ R26, R30, UR61 ;  /* 0x0000003d1e1a7c20 */ /* 0x000fe20008410000 */
[----:B------:R-:W-:Y:S01]  /*54b0*/  FMUL.FTZ R30, R36, UR61 ;  /* 0x0000003d241e7c20 */ /* 0x000fe20008410000 */
[----:B------:R4:W5:Y:S01]  /*54c0*/  LDS R14, [R27+0x2c320] ;  /* 0x02c320001b0e7984 */ /* 0x0009620000000800 */
[----:B------:R-:W2:Y:S01]  /*54d0*/  MUFU.TANH R11, R11 ;  /* 0x0000000b000b7308 */ /* 0x000ea20000002400 */
[----:B------:R-:W-:Y:S01]  /*54e0*/  FMUL.FTZ R36, R40, UR61 ;  /* 0x0000003d28247c20 */ /* 0x000fe20008410000 */
[----:B------:R-:W-:Y:S01]  /*54f0*/  FMUL.FTZ R32, R38, UR61 ;  /* 0x0000003d26207c20 */ /* 0x000fe20008410000 */
[----:B------:R-:W-:Y:S01]  /*5500*/  FMUL.FTZ R39, R39, UR61 ;  /* 0x0000003d27277c20 */ /* 0x000fe20008410000 */
[----:B------:R-:W-:Y:S01]  /*5510*/  FMUL.FTZ R40, R42, UR61 ;  /* 0x0000003d2a287c20 */ /* 0x000fe20008410000 */
[----:B----4-:R-:W-:-:S03]  /*5520*/  FMUL.FTZ R27, R31, UR61 ;  /* 0x0000003d1f1b7c20 */ /* 0x010fc60008410000 */
[----:B------:R-:W4:Y:S01]  /*5530*/  MUFU.TANH R12, R12 ;  /* 0x0000000c000c7308 */ /* 0x000f220000002400 */
[C---:B0-----:R-:W-:Y:S01]  /*5540*/  FSEL R7, R10.reuse, -INF , P1 ;  /* 0xff8000000a077808 */ /* 0x041fe20000800000 */
[----:B------:R-:W-:Y:S01]  /*5550*/  FFMA.FTZ R10, -R10, R10, 1 ;  /* 0x3f8000000a0a7423 */ /* 0x000fe2000001010a */
[----:B------:R-:W-:-:S03]  /*5560*/  FMUL.FTZ R31, R37, UR61 ;  /* 0x0000003d251f7c20 */ /* 0x000fc60008410000 */
[----:B-1----:R-:W-:Y:S02]  /*5570*/  FFMA.FTZ R23, R7, UR60, -R8 ;  /* 0x0000003c07177c23 */ /* 0x002fe40008010808 */
[----:B------:R-:W0:Y:S01]  /*5580*/  MUFU.TANH R13, R13 ;  /* 0x0000000d000d7308 */ /* 0x000e220000002400 */
[----:B--2---:R-:W-:Y:S02]  /*5590*/  FSEL R6, R11, -INF , P1 ;  /* 0xff8000000b067808 */ /* 0x004fe40000800000 */
[----:B------:R-:W-:-:S03]  /*55a0*/  ISETP.GT.AND P1, PT, R0, 0x1, PT ;  /* 0x000000010000780c */ /* 0x000fc60003f24270 */
[----:B------:R-:W-:Y:S02]  /*55b0*/  FFMA.FTZ R21, R6, UR60, -R9 ;  /* 0x0000003c06157c23 */ /* 0x000fe40008010809 */
[----:B------:R-:W-:Y:S01]  /*55c0*/  MUFU.EX2 R23, R23 ;  /* 0x0000001700177308 */ /* 0x000fe20000000800 */
[----:B----4-:R-:W-:Y:S01]  /*55d0*/  FSEL R7, R12, -INF , P1 ;  /* 0xff8000000c077808 */ /* 0x010fe20000800000 */
[----:B------:R-:W-:-:S04]  /*55e0*/  WARPGROUP.DEPBAR.LE gsb0, 0x0 ;  /* 0x00008000000079c5 */ /* 0x000fc80000010000 */
[----:B------:R-:W-:Y:S02]  /*55f0*/  FFMA.FTZ R22, R7, UR60, -R8 ;  /* 0x0000003c07167c23 */ /* 0x000fe40008010808 */
[----:B------:R-:W-:Y:S01]  /*5600*/  MUFU.EX2 R21, R21 ;  /* 0x0000001500157308 */ /* 0x000fe20000000800 */
[C---:B0-----:R-:W-:Y:S01]  /*5610*/  FSEL R6, R13.reuse, -INF , P1 ;  /* 0xff8000000d067808 */ /* 0x041fe20000800000 */
[----:B------:R-:W-:Y:S01]  /*5620*/  FFMA.FTZ R13, -R13, R13, 1 ;  /* 0x3f8000000d0d7423 */ /* 0x000fe2000001010d */
[--C-:B---3--:R-:W-:Y:S01]  /*5630*/  FADD.FTZ R44, R44, -R15.reuse ;  /* 0x8000000f2c2c7221 */ /* 0x108fe20000010000 */
[----:B------:R-:W-:Y:S01]  /*5640*/  ISETP.GT.AND P1, PT, R0, 0x11, PT ;  /* 0x000000110000780c */ /* 0x000fe20003f24270 */
[----:B------:R-:W-:Y:S01]  /*5650*/  FADD.FTZ R48, R48, -R15 ;  /* 0x8000000f30307221 */ /* 0x000fe20000010000 */
[----:B------:R-:W-:Y:S01]  /*5660*/  FFMA.FTZ R20, R6, UR60, -R9 ;  /* 0x0000003c06147c23 */ /* 0x000fe20008010809 */
[--C-:B-----5:R-:W-:Y:S01]  /*5670*/  FADD.FTZ R46, R46, -R14.reuse ;  /* 0x8000000e2e2e7221 */ /* 0x120fe20000010000 */
[----:B------:R-:W0:Y:S01]  /*5680*/  MUFU.EX2 R22, R22 ;  /* 0x0000001600167308 */ /* 0x000e220000000800 */
[--C-:B------:R-:W-:Y:S01]  /*5690*/  FADD.FTZ R47, R47, -R14.reuse ;  /* 0x8000000e2f2f7221 */ /* 0x100fe20000010000 */
[--C-:B------:R-:W-:Y:S01]  /*56a0*/  FADD.FTZ R45, R45, -R15.reuse ;  /* 0x8000000f2d2d7221 */ /* 0x100fe20000010000 */
[--C-:B------:R-:W-:Y:S01]  /*56b0*/  FADD.FTZ R49, R49, -R15.reuse ;  /* 0x8000000f31317221 */ /* 0x100fe20000010000 */
[--C-:B------:R-:W-:Y:S01]  /*56c0*/  FADD.FTZ R52, R52, -R15.reuse ;  /* 0x8000000f34347221 */ /* 0x100fe20000010000 */
[--C-:B------:R-:W-:Y:S01]  /*56d0*/  FADD.FTZ R53, R53, -R15.reuse ;  /* 0x8000000f35357221 */ /* 0x100fe20000010000 */
[--C-:B------:R-:W-:Y:S01]  /*56e0*/  FADD.FTZ R220, R220, -R15.reuse ;  /* 0x8000000fdcdc7221 */ /* 0x100fe20000010000 */
[--C-:B------:R-:W-:Y:S01]  /*56f0*/  FADD.FTZ R216, R216, -R15.reuse ;  /* 0x8000000fd8d87221 */ /* 0x100fe20000010000 */
[----:B------:R-:W1:Y:S01]  /*5700*/  MUFU.EX2 R20, R20 ;  /* 0x0000001400147308 */ /* 0x000e620000000800 */
[--C-:B------:R-:W-:Y:S01]  /*5710*/  FADD.FTZ R217, R217, -R15.reuse ;  /* 0x8000000fd9d97221 */ /* 0x100fe20000010000 */
[----:B------:R-:W-:Y:S01]  /*5720*/  FADD.FTZ R15, R221, -R15 ;  /* 0x8000000fdd0f7221 */ /* 0x000fe20000010000 */
[--C-:B------:R-:W-:Y:S01]  /*5730*/  FADD.FTZ R50, R50, -R14.reuse ;  /* 0x8000000e32327221 */ /* 0x100fe20000010000 */
[--C-:B------:R-:W-:Y:S01]  /*5740*/  FADD.FTZ R54, R54, -R14.reuse ;  /* 0x8000000e36367221 */ /* 0x100fe20000010000 */
[--C-:B------:R-:W-:Y:S01]  /*5750*/  FADD.FTZ R51, R51, -R14.reuse ;  /* 0x8000000e33337221 */ /* 0x100fe20000010000 */
[--C-:B------:R-:W-:Y:S01]  /*5760*/  FADD.FTZ R55, R55, -R14.reuse ;  /* 0x8000000e37377221 */ /* 0x100fe20000010000 */
[--C-:B------:R-:W-:Y:S01]  /*5770*/  FADD.FTZ R218, R218, -R14.reuse ;  /* 0x8000000edada7221 */ /* 0x100fe20000010000 */
[----:B------:R-:W2:Y:S01]  /*5780*/  MUFU.TANH R24, R24 ;  /* 0x0000001800187308 */ /* 0x000ea20000002400 */
[C---:B0-----:R-:W-:Y:S01]  /*5790*/  F2FP.BF16.F32.PACK_AB R6, R22.reuse, R23 ;  /* 0x000000171606723e */ /* 0x041fe200000010ff */
[----:B------:R-:W-:Y:S01]  /*57a0*/  FMUL.FTZ R38, R22, R45 ;  /* 0x0000002d16267220 */ /* 0x000fe20000410000 */
[--C-:B------:R-:W-:Y:S01]  /*57b0*/  FADD.FTZ R219, R219, -R14.reuse ;  /* 0x8000000edbdb7221 */ /* 0x100fe20000010000 */
[--C-:B------:R-:W-:Y:S01]  /*57c0*/  FADD.FTZ R222, R222, -R14.reuse ;  /* 0x8000000edede7221 */ /* 0x100fe20000010000 */
[----:B------:R-:W-:-:S03]  /*57d0*/  FADD.FTZ R14, R223, -R14 ;  /* 0x8000000edf0e7221 */ /* 0x000fc60000010000 */
[----:B------:R-:W0:Y:S01]  /*57e0*/  MUFU.TANH R25, R25 ;  /* 0x0000001900197308 */ /* 0x000e220000002400 */
[----:B-1----:R-:W-:Y:S01]  /*57f0*/  F2FP.BF16.F32.PACK_AB R7, R20, R21 ;  /* 0x000000151407723e */ /* 0x002fe200000010ff */
[----:B------:R-:W-:Y:S06]  /*5800*/  BAR.SYNC.DEFER_BLOCKING 0x9, 0x100 ;  /* 0x0244000000007b1d */ /* 0x000fec0000010000 */
[----:B------:R-:W1:Y:S08]  /*5810*/  MUFU.TANH R28, R28 ;  /* 0x0000001c001c7308 */ /* 0x000e700000002400 */
[----:B------:R-:W-:Y:S08]  /*5820*/  MUFU.TANH R30, R30 ;  /* 0x0000001e001e7308 */ /* 0x000ff00000002400 */
[----:B------:R-:W-:Y:S01]  /*5830*/  MUFU.TANH R31, R31 ;  /* 0x0000001f001f7308 */ /* 0x000fe20000002400 */
[----:B------:R3:W-:Y:S07]  /*5840*/  STSM.16.M88.2 [R2+0x2c500], R6 ;  /* 0x02c5000602007844 */ /* 0x0007ee0000000100 */
[----:B------:R-:W4:Y:S01]  /*5850*/  MUFU.TANH R26, R26 ;  /* 0x0000001a001a7308 */ /* 0x000f220000002400 */
[----:B---3--:R-:W-:Y:S01]  /*5860*/  FMUL.FTZ R6, R33, UR61 ;  /* 0x0000003d21067c20 */ /* 0x008fe20008410000 */
[----:B------:R-:W-:Y:S01]  /*5870*/  FMUL.FTZ R33, R23, R44 ;  /* 0x0000002c17217220 */ /* 0x000fe20000410000 */
[----:B------:R-:W-:Y:S01]  /*5880*/  FMUL.FTZ R23, R21, R46 ;  /* 0x0000002e15177220 */ /* 0x000fe20000410000 */
[----:B--2---:R-:W-:Y:S01]  /*5890*/  FSEL R21, R24, -INF , P6 ;  /* 0xff80000018157808 */ /* 0x004fe20003000000 */
[----:B------:R-:W-:Y:S01]  /*58a0*/  FMUL.FTZ R7, R34, UR61 ;  /* 0x0000003d22077c20 */ /* 0x000fe20008410000 */
[----:B------:R-:W-:-:S02]  /*58b0*/  FMUL.FTZ R34, R20, R47 ;  /* 0x0000002f14227220 */ /* 0x000fc40000410000 */
[----:B------:R-:W-:Y:S01]  /*58c0*/  MUFU.TANH R6, R6 ;  /* 0x0000000600067308 */ /* 0x000fe20000002400 */
[----:B------:R-:W-:Y:S01]  /*58d0*/  FMUL.FTZ R10, R10, R33 ;  /* 0x000000210a0a7220 */ /* 0x000fe20000410000 */
[--C-:B------:R-:W-:Y:S01]  /*58e0*/  FFMA.FTZ R35, R21, UR60, -R8.reuse ;  /* 0x0000003c15237c23 */ /* 0x100fe20008010808 */
[----:B0-----:R-:W-:Y:S01]  /*58f0*/  FSEL R21, R25, -INF , P1 ;  /* 0xff80000019157808 */ /* 0x001fe20000800000 */
[----:B------:R-:W-:Y:S01]  /*5900*/  FMUL.FTZ R44, R41, UR61 ;  /* 0x0000003d292c7c20 */ /* 0x000fe20008410000 */
[----:B-1----:R-:W-:Y:S01]  /*5910*/  FSEL R33, R28, -INF , P2 ;  /* 0xff8000001c217808 */ /* 0x002fe20001000000 */
[----:B------:R-:W-:Y:S01]  /*5920*/  FFMA.FTZ R25, -R25, R25, 1 ;  /* 0x3f80000019197423 */ /* 0x000fe20000010119 */
[----:B----4-:R-:W-:Y:S01]  /*5930*/  FSEL R46, R26, -INF , P6 ;  /* 0xff8000001a2e7808 */ /* 0x010fe20003000000 */
[----:B------:R-:W0:Y:S01]  /*5940*/  MUFU.EX2 R35, R35 ;  /* 0x0000002300237308 */ /* 0x000e220000000800 */
[--C-:B------:R-:W-:Y:S01]  /*5950*/  FFMA.FTZ R20, R21, UR60, -R8.reuse ;  /* 0x0000003c15147c23 */ /* 0x100fe20008010808 */
[----:B------:R-:W-:Y:S01]  /*5960*/  FFMA.FTZ R33, R33, UR60, -R8 ;  /* 0x0000003c21217c23 */ /* 0x000fe20008010808 */
[----:B------:R-:W-:Y:S01]  /*5970*/  FFMA.FTZ R21, -R12, R12, 1 ;  /* 0x3f8000000c157423 */ /* 0x000fe2000001010c */
[----:B------:R-:W-:Y:S01]  /*5980*/  FFMA.FTZ R12, -R24, R24, 1 ;  /* 0x3f800000180c7423 */ /* 0x000fe20000010118 */
[----:B------:R-:W-:Y:S01]  /*5990*/  ISETP.GT.AND P6, PT, R0, 0x40, PT ;  /* 0x000000400000780c */ /* 0x000fe20003fc4270 */
[----:B------:R-:W-:Y:S01]  /*59a0*/  FMUL.FTZ R34, R13, R34 ;  /* 0x000000220d227220 */ /* 0x000fe20000410000 */
[----:B------:R-:W-:Y:S01]  /*59b0*/  FMUL.FTZ R21, R21, R38 ;  /* 0x0000002615157220 */ /* 0x000fe20000410000 */
[----:B------:R-:W1:Y:S08]  /*59c0*/  MUFU.EX2 R20, R20 ;  /* 0x0000001400147308 */ /* 0x000e700000000800 */
[----:B------:R-:W2:Y:S01]  /*59d0*/  MUFU.TANH R27, R27 ;  /* 0x0000001b001b7308 */ /* 0x000ea20000002400 */
[----:B0-----:R-:W-:-:S04]  /*59e0*/  FMUL.FTZ R37, R35, R48 ;  /* 0x0000003023257220 */ /* 0x001fc80000410000 */
[----:B------:R-:W-:Y:S01]  /*59f0*/  FMUL.FTZ R12, R12, R37 ;  /* 0x000000250c0c7220 */ /* 0x000fe20000410000 */
[----:B------:R-:W-:Y:S02]  /*5a00*/  FSEL R37, R6, -INF , P3 ;  /* 0xff80000006257808 */ /* 0x000fe40001800000 */
[----:B------:R-:W-:Y:S01]  /*5a10*/  MUFU.EX2 R33, R33 ;  /* 0x0000002100217308 */ /* 0x000fe20000000800 */
[----:B-1----:R-:W-:Y:S02]  /*5a20*/  FMUL.FTZ R24, R20, R49 ;  /* 0x0000003114187220 */ /* 0x002fe40000410000 */
[--C-:B------:R-:W-:Y:S01]  /*5a30*/  FFMA.FTZ R38, R37, UR60, -R8.reuse ;  /* 0x0000003c25267c23 */ /* 0x100fe20008010808 */
[----:B------:R-:W-:Y:S01]  /*5a40*/  FSEL R37, R30, -INF , P4 ;  /* 0xff8000001e257808 */ /* 0x000fe20002000000 */
[----:B------:R-:W-:Y:S01]  /*5a50*/  FMUL.FTZ R25, R25, R24 ;  /* 0x0000001819197220 */ /* 0x000fe20000410000 */
[----:B------:R-:W-:Y:S02]  /*5a60*/  FFMA.FTZ R24, -R28, R28, 1 ;  /* 0x3f8000001c187423 */ /* 0x000fe4000001011c */
[----:B------:R-:W0:Y:S01]  /*5a70*/  MUFU.TANH R36, R36 ;  /* 0x0000002400247308 */ /* 0x000e220000002400 */
[----:B------:R-:W-:Y:S01]  /*5a80*/  FFMA.FTZ R41, R37, UR60, -R8 ;  /* 0x0000003c25297c23 */ /* 0x000fe20008010808 */
[C---:B------:R-:W-:Y:S01]  /*5a90*/  FSEL R37, R31.reuse, -INF , P5 ;  /* 0xff8000001f257808 */ /* 0x040fe20002800000 */
[----:B------:R-:W-:Y:S01]  /*5aa0*/  FFMA.FTZ R31, -R31, R31, 1 ;  /* 0x3f8000001f1f7423 */ /* 0x000fe2000001011f */
[----:B--2---:R-:W-:-:S02]  /*5ab0*/  FSEL R42, R27, -INF , P1 ;  /* 0xff8000001b2a7808 */ /* 0x004fc40000800000 */
[----:B------:R-:W-:Y:S01]  /*5ac0*/  ISETP.GT.AND P1, PT, R0, 0x41, PT ;  /* 0x000000410000780c */ /* 0x000fe20003f24270 */
[----:B------:R-:W-:Y:S01]  /*5ad0*/  FFMA.FTZ R28, R37, UR60, -R8 ;  /* 0x0000003c251c7c23 */ /* 0x000fe20008010808 */
[----:B------:R-:W1:Y:S01]  /*5ae0*/  MUFU.TANH R44, R44 ;  /* 0x0000002c002c7308 */ /* 0x000e620000002400 */
[----:B------:R-:W-:-:S07]  /*5af0*/  FFMA.FTZ R42, R42, UR60, -R9 ;  /* 0x0000003c2a2a7c23 */ /* 0x000fce0008010809 */
[----:B------:R2:W-:Y:S01]  /*5b00*/  MUFU.TANH R22, R39 ;  /* 0x0000002700167308 */ /* 0x0005e20000002400 */
[C---:B0-----:R-:W-:Y:S01]  /*5b10*/  FSEL R37, R36.reuse, -INF , P6 ;  /* 0xff80000024257808 */ /* 0x041fe20003000000 */
[----:B------:R-:W-:-:S04]  /*5b20*/  FFMA.FTZ R36, -R36, R36, 1 ;  /* 0x3f80000024247423 */ /* 0x000fc80000010124 */
[----:B------:R-:W-:Y:S01]  /*5b30*/  FFMA.FTZ R45, R37, UR60, -R8 ;  /* 0x0000003c252d7c23 */ /* 0x000fe20008010808 */
[----:B------:R-:W-:Y:S01]  /*5b40*/  FFMA.FTZ R37, -R6, R6, 1 ;  /* 0x3f80000006257423 */ /* 0x000fe20000010106 */
[----:B------:R-:W0:Y:S01]  /*5b50*/  MUFU.EX2 R38, R38 ;  /* 0x0000002600267308 */ /* 0x000e220000000800 */
[----:B--2---:R-:W-:-:S04]  /*5b60*/  FMUL.FTZ R39, R33, R52 ;  /* 0x0000003421277220 */ /* 0x004fc80000410000 */
[----:B------:R-:W-:Y:S01]  /*5b70*/  FMUL.FTZ R24, R24, R39 ;  /* 0x0000002718187220 */ /* 0x000fe20000410000 */
[----:B-1----:R-:W-:Y:S02]  /*5b80*/  FSEL R39, R44, -INF , P1 ;  /* 0xff8000002c277808 */ /* 0x002fe40000800000 */
[----:B------:R-:W1:Y:S03]  /*5b90*/  MUFU.TANH R7, R7 ;  /* 0x0000000700077308 */ /* 0x000e660000002400 */
[----:B------:R-:W-:Y:S01]  /*5ba0*/  FFMA.FTZ R47, R39, UR60, -R8 ;  /* 0x0000003c272f7c23 */ /* 0x000fe20008010808 */
[----:B------:R-:W-:-:S04]  /*5bb0*/  FFMA.FTZ R8, -R30, R30, 1 ;  /* 0x3f8000001e087423 */ /* 0x000fc8000001011e */
[----:B------:R2:W3:Y:S01]  /*5bc0*/  MUFU.EX2 R39, R45 ;  /* 0x0000002d00277308 */ /* 0x0004e20000000800 */
[----:B0-----:R-:W-:-:S04]  /*5bd0*/  FMUL.FTZ R6, R38, R53 ;  /* 0x0000003526067220 */ /* 0x001fc80000410000 */
[----:B------:R-:W-:Y:S01]  /*5be0*/  FMUL.FTZ R37, R37, R6 ;  /* 0x0000000625257220 */ /* 0x000fe20000410000 */
[----:B------:R-:W-:Y:S02]  /*5bf0*/  FMUL.FTZ R6, R43, UR61 ;  /* 0x0000003d2b067c20 */ /* 0x000fe40008410000 */
[----:B------:R-:W0:Y:S01]  /*5c00*/  MUFU.EX2 R30, R47 ;  /* 0x0000002f001e7308 */ /* 0x000e220000000800 */
[----:B--2---:R-:W-:Y:S01]  /*5c10*/  FFMA.FTZ R45, R46, UR60, -R9 ;  /* 0x0000003c2e2d7c23 */ /* 0x004fe20008010809 */
[----:B-1----:R-:W-:Y:S02]  /*5c20*/  FSEL R46, R7, -INF , P2 ;  /* 0xff800000072e7808 */ /* 0x002fe40001000000 */
[----:B------:R-:W-:-:S04]  /*5c30*/  F2FP.BF16.F32.PACK_AB R24, R37, R24 ;  /* 0x000000182518723e */ /* 0x000fc800000010ff */
[----:B------:R-:W1:Y:S01]  /*5c40*/  MUFU.TANH R29, R29 ;  /* 0x0000001d001d7308 */ /* 0x000e620000002400 */
[----:B---3--:R-:W-:-:S04]  /*5c50*/  FMUL.FTZ R43, R39, R220 ;  /* 0x000000dc272b7220 */ /* 0x008fc80000410000 */
[----:B------:R-:W-:Y:S01]  /*5c60*/  FMUL.FTZ R36, R36, R43 ;  /* 0x0000002b24247220 */ /* 0x000fe20000410000 */
[----:B------:R-:W-:Y:S02]  /*5c70*/  FFMA.FTZ R43, -R44, R44, 1 ;  /* 0x3f8000002c2b7423 */ /* 0x000fe4000001012c */
[----:B------:R-:W2:Y:S01]  /*5c80*/  MUFU.TANH R32, R32 ;  /* 0x0000002000207308 */ /* 0x000ea20000002400 */
[----:B0-----:R-:W-:Y:S01]  /*5c90*/  FMUL.FTZ R44, R30, R15 ;  /* 0x0000000f1e2c7220 */ /* 0x001fe20000410000 */
[----:B------:R-:W-:-:S03]  /*5ca0*/  FFMA.FTZ R15, R46, UR60, -R9 ;  /* 0x0000003c2e0f7c23 */ /* 0x000fc60008010809 */
[----:B------:R-:W-:Y:S01]  /*5cb0*/  FMUL.FTZ R43, R43, R44 ;  /* 0x0000002c2b2b7220 */ /* 0x000fe20000410000 */
[----:B------:R-:W-:Y:S01]  /*5cc0*/  FFMA.FTZ R44, -R11, R11, 1 ;  /* 0x3f8000000b2c7423 */ /* 0x000fe2000001010b */
[----:B------:R-:W-:Y:S01]  /*5cd0*/  FFMA.FTZ R11, -R26, R26, 1 ;  /* 0x3f8000001a0b7423 */ /* 0x000fe2000001011a */
[----:B------:R-:W0:Y:S01]  /*5ce0*/  MUFU.EX2 R45, R45 ;  /* 0x0000002d002d7308 */ /* 0x000e220000000800 */
[----:B-1----:R-:W-:Y:S01]  /*5cf0*/  FSEL R46, R29, -INF , P3 ;  /* 0xff8000001d2e7808 */ /* 0x002fe20001800000 */
[----:B------:R-:W-:Y:S01]  /*5d00*/  FMUL.FTZ R23, R44, R23 ;  /* 0x000000172c177220 */ /* 0x000fe20000410000 */
[----:B------:R-:W-:Y:S01]  /*5d10*/  FFMA.FTZ R44, -R27, R27, 1 ;  /* 0x3f8000001b2c7423 */ /* 0x000fe2000001011b */
[----:B------:R-:W-:Y:S02]  /*5d20*/  F2FP.BF16.F32.PACK_AB R36, R43, R36 ;  /* 0x000000242b24723e */ /* 0x000fe400000010ff */
[----:B------:R-:W-:Y:S02]  /*5d30*/  FFMA.FTZ R13, R46, UR60, -R9 ;  /* 0x0000003c2e0d7c23 */ /* 0x000fe40008010809 */
[----:B------:R-:W1:Y:S01]  /*5d40*/  MUFU.TANH R40, R40 ;  /* 0x0000002800287308 */ /* 0x000e620000002400 */
[C---:B--2---:R-:W-:Y:S01]  /*5d50*/  FSEL R46, R32.reuse, -INF , P4 ;  /* 0xff800000202e7808 */ /* 0x044fe20002000000 */
[----:B------:R-:W-:-:S04]  /*5d60*/  FFMA.FTZ R32, -R32, R32, 1 ;  /* 0x3f80000020207423 */ /* 0x000fc80000010120 */
[----:B------:R-:W-:Y:S01]  /*5d70*/  FFMA.FTZ R27, R46, UR60, -R9 ;  /* 0x0000003c2e1b7c23 */ /* 0x000fe20008010809 */
[----:B------:R-:W-:Y:S01]  /*5d80*/  VIADD R46, R18, 0x2c500 ;  /* 0x0002c500122e7836 */ /* 0x000fe20000000000 */
[----:B------:R-:W2:Y:S01]  /*5d90*/  MUFU.EX2 R41, R41 ;  /* 0x0000002900297308 */ /* 0x000ea20000000800 */
[----:B0-----:R-:W-:-:S03]  /*5da0*/  FMUL.FTZ R50, R45, R50 ;  /* 0x000000322d327220 */ /* 0x001fc60000410000 */
[----:B------:R-:W-:Y:S01]  /*5db0*/  SHF.R.U32.HI R47, RZ, 0x4, R46 ;  /* 0x00000004ff2f7819 */ /* 0x000fe2000001162e */
[----:B------:R-:W-:Y:S01]  /*5dc0*/  FMUL.FTZ R11, R11, R50 ;  /* 0x000000320b0b7220 */ /* 0x000fe20000410000 */
[----:B------:R-:W-:Y:S02]  /*5dd0*/  FFMA.FTZ R46, -R7, R7, 1 ;  /* 0x3f800000072e7423 */ /* 0x000fe40000010107 */
[----:B------:R-:W-:Y:S01]  /*5de0*/  MUFU.TANH R6, R6 ;  /* 0x0000000600067308 */ /* 0x000fe20000002400 */
[C---:B-1----:R-:W-:Y:S01]  /*5df0*/  FSEL R50, R40.reuse, -INF , P6 ;  /* 0xff80000028327808 */ /* 0x042fe20003000000 */
[----:B------:R-:W-:-:S06]  /*5e00*/  FFMA.FTZ R40, -R40, R40, 1 ;  /* 0x3f80000028287423 */ /* 0x000fcc0000010128 */
[----:B------:R-:W0:Y:S01]  /*5e10*/  MUFU.EX2 R28, R28 ;  /* 0x0000001c001c7308 */ /* 0x000e220000000800 */
[----:B--2---:R-:W-:-:S04]  /*5e20*/  FMUL.FTZ R49, R41, R216 ;  /* 0x000000d829317220 */ /* 0x004fc80000410000 */
[----:B------:R-:W-:-:S03]  /*5e30*/  FMUL.FTZ R8, R8, R49 ;  /* 0x0000003108087220 */ /* 0x000fc60000410000 */
[----:B------:R-:W1:Y:S08]  /*5e40*/  MUFU.EX2 R15, R15 ;  /* 0x0000000f000f7308 */ /* 0x000e700000000800 */
[----:B------:R2:W3:Y:S01]  /*5e50*/  MUFU.EX2 R26, R13 ;  /* 0x0000000d001a7308 */ /* 0x0004e20000000800 */
[C---:B0-----:R-:W-:Y:S01]  /*5e60*/  FMUL.FTZ R48, R28.reuse, R217 ;  /* 0x000000d91c307220 */ /* 0x041fe20000410000 */
[----:B------:R-:W-:-:S03]  /*5e70*/  F2FP.BF16.F32.PACK_AB R28, R28, R41 ;  /* 0x000000291c1c723e */ /* 0x000fc600000010ff */
[----:B------:R-:W-:Y:S01]  /*5e80*/  FMUL.FTZ R31, R31, R48 ;  /* 0x000000301f1f7220 */ /* 0x000fe20000410000 */
[C---:B------:R-:W-:Y:S01]  /*5e90*/  FSEL R48, R22.reuse, -INF , P5 ;  /* 0xff80000016307808 */ /* 0x040fe20002800000 */
[----:B------:R-:W-:Y:S01]  /*5ea0*/  FFMA.FTZ R22, -R22, R22, 1 ;  /* 0x3f80000016167423 */ /* 0x000fe20000010116 */
[----:B------:R-:W0:Y:S01]  /*5eb0*/  MUFU.EX2 R42, R42 ;  /* 0x0000002a002a7308 */ /* 0x000e220000000800 */
[----:B--2---:R-:W-:Y:S01]  /*5ec0*/  LOP3.LUT R13, R47, 0x3fff, RZ, 0xc0, !PT ;  /* 0x00003fff2f0d7812 */ /* 0x004fe200078ec0ff */
[--C-:B------:R-:W-:Y:S01]  /*5ed0*/  FFMA.FTZ R47, R50, UR60, -R9.reuse ;  /* 0x0000003c322f7c23 */ /* 0x100fe20008010809 */
[----:B------:R-:W-:Y:S01]  /*5ee0*/  FSEL R50, R6, -INF , P1 ;  /* 0xff80000006327808 */ /* 0x000fe20000800000 */
[----:B-1----:R-:W-:Y:S01]  /*5ef0*/  FMUL.FTZ R7, R15, R54 ;  /* 0x000000360f077220 */ /* 0x002fe20000410000 */
[----:B------:R-:W-:Y:S01]  /*5f00*/  LOP3.LUT R13, R13, 0x80000, RZ, 0xfc, !PT ;  /* 0x000800000d0d7812 */ /* 0x000fe200078efcff */
[--C-:B------:R-:W-:Y:S01]  /*5f10*/  FFMA.FTZ R48, R48, UR60, -R9.reuse ;  /* 0x0000003c30307c23 */ /* 0x100fe20008010809 */
[----:B------:R-:W-:Y:S01]  /*5f20*/  FFMA.FTZ R6, -R6, R6, 1 ;  /* 0x3f80000006067423 */ /* 0x000fe20000010106 */
[----:B------:R-:W-:Y:S01]  /*5f30*/  FFMA.FTZ R49, R50, UR60, -R9 ;  /* 0x0000003c32317c23 */ /* 0x000fe20008010809 */
[----:B------:R-:W1:Y:S01]  /*5f40*/  MUFU.EX2 R27, R27 ;  /* 0x0000001b001b7308 */ /* 0x000e620000000800 */
[----:B------:R-:W-:Y:S01]  /*5f50*/  FMUL.FTZ R46, R46, R7 ;  /* 0x000000072e2e7220 */ /* 0x000fe20000410000 */
[----:B------:R-:W-:-:S02]  /*5f60*/  VIADD R7, R13, 0x80 ;  /* 0x000000800d077836 */ /* 0x000fc40000000000 */
[----:B------:R-:W-:Y:S01]  /*5f70*/  FFMA.FTZ R9, -R29, R29, 1 ;  /* 0x3f8000001d097423 */ /* 0x000fe2000001011d */
[----:B------:R-:W-:Y:S01]  /*5f80*/  VIADD R29, R13, 0x180 ;  /* 0x000001800d1d7836 */ /* 0x000fe20000000000 */
[C---:B---3--:R-:W-:Y:S01]  /*5f90*/  F2FP.BF16.F32.PACK_AB R15, R26.reuse, R15 ;  /* 0x0000000f1a0f723e */ /* 0x048fe200000010ff */
[----:B------:R-:W-:Y:S01]  /*5fa0*/  FMUL.FTZ R50, R26, R55 ;  /* 0x000000371a327220 */ /* 0x000fe20000410000 */
[----:B------:R-:W-:Y:S01]  /*5fb0*/  R2UR UR4, R7 ;  /* 0x00000000070472ca */ /* 0x000fe200000e0000 */
[----:B------:R-:W2:Y:S01]  /*5fc0*/  MUFU.EX2 R49, R49 ;  /* 0x0000003100317308 */ /* 0x000ea20000000800 */
[----:B------:R-:W-:Y:S02]  /*5fd0*/  VIADD R7, R13, 0x100 ;  /* 0x000001000d077836 */ /* 0x000fe40000000000 */
[----:B0-----:R-:W-:Y:S01]  /*5fe0*/  FMUL.FTZ R51, R42, R51 ;  /* 0x000000332a337220 */ /* 0x001fe20000410000 */
[----:B------:R-:W-:Y:S01]  /*5ff0*/  R2UR UR6, R29 ;  /* 0x000000001d0672ca */ /* 0x000fe200000e0000 */
[----:B------:R-:W-:Y:S01]  /*6000*/  FMUL.FTZ R9, R9, R50 ;  /* 0x0000003209097220 */ /* 0x000fe20000410000 */
[----:B------:R-:W-:Y:S01]  /*6010*/  F2FP.BF16.F32.PACK_AB R26, R30, R39 ;  /* 0x000000271e1a723e */ /* 0x000fe200000010ff */
[----:B------:R-:W-:Y:S01]  /*6020*/  FMUL.FTZ R44, R44, R51 ;  /* 0x000000332c2c7220 */ /* 0x000fe20000410000 */
[----:B------:R-:W-:Y:S01]  /*6030*/  R2UR UR5, R7 ;  /* 0x00000000070572ca */ /* 0x000fe200000e0000 */
[----:B------:R-:W0:Y:S01]  /*6040*/  MUFU.EX2 R47, R47 ;  /* 0x0000002f002f7308 */ /* 0x000e220000000800 */
[----:B-1----:R-:W-:Y:S01]  /*6050*/  FMUL.FTZ R7, R27, R218 ;  /* 0x000000da1b077220 */ /* 0x002fe20000410000 */
[----:B------:R-:W-:-:S02]  /*6060*/  F2FP.BF16.F32.PACK_AB R8, R31, R8 ;  /* 0x000000081f08723e */ /* 0x000fc400000010ff */
[----:B------:R-:W-:Y:S01]  /*6070*/  F2FP.BF16.F32.PACK_AB R11, R44, R11 ;  /* 0x0000000b2c0b723e */ /* 0x000fe200000010ff */
[----:B------:R-:W-:Y:S01]  /*6080*/  FMUL.FTZ R32, R32, R7 ;  /* 0x0000000720207220 */ /* 0x000fe20000410000 */
[----:B------:R-:W-:Y:S01]  /*6090*/  F2FP.BF16.F32.PACK_AB R7, R42, R45 ;  /* 0x0000002d2a07723e */ /* 0x000fe200000010ff */
[----:B------:R-:W-:Y:S01]  /*60a0*/  UMOV UR14, UR4 ;  /* 0x00000004000e7c82 */ /* 0x000fe20008000000 */
[----:B------:R-:W1:Y:S01]  /*60b0*/  MUFU.EX2 R48, R48 ;  /* 0x0000003000307308 */ /* 0x000e620000000800 */
[----:B--2---:R-:W-:Y:S01]  /*60c0*/  FMUL.FTZ R51, R49, R14 ;  /* 0x0000000e31337220 */ /* 0x004fe20000410000 */
[----:B------:R-:W-:Y:S01]  /*60d0*/  F2FP.BF16.F32.PACK_AB R14, R38, R33 ;  /* 0x00000021260e723e */ /* 0x000fe200000010ff */
[----:B------:R-:W-:Y:S01]  /*60e0*/  UMOV UR18, UR6 ;  /* 0x0000000600127c82 */ /* 0x000fe20008000000 */
[----:B------:R-:W-:Y:S01]  /*60f0*/  R2UR UR58, R13 ;  /* 0x000000000d3a72ca */ /* 0x000fe200000e0000 */
[----:B------:R-:W-:Y:S01]  /*6100*/  FMUL.FTZ R51, R6, R51 ;  /* 0x0000003306337220 */ /* 0x000fe20000410000 */
[----:B------:R-:W-:Y:S01]  /*6110*/  F2FP.BF16.F32.PACK_AB R6, R20, R35 ;  /* 0x000000231406723e */ /* 0x000fe200000010ff */
[----:B------:R-:W-:Y:S01]  /*6120*/  UMOV UR10, UR5 ;  /* 0x00000005000a7c82 */ /* 0x000fe20008000000 */
[----:B------:R-:W-:Y:S01]  /*6130*/  F2FP.BF16.F32.PACK_AB R20, R21, R10 ;  /* 0x0000000a1514723e */ /* 0x000fe200000010ff */
[----:B0-----:R-:W-:Y:S01]  /*6140*/  FMUL.FTZ R29, R47, R222 ;  /* 0x000000de2f1d7220 */ /* 0x001fe20000410000 */
[----:B------:R-:W-:Y:S01]  /*6150*/  F2FP.BF16.F32.PACK_AB R21, R34, R23 ;  /* 0x000000172215723e */ /* 0x000fe200000010ff */
[----:B------:R0:W-:Y:S01]  /*6160*/  STSM.16.M88.2 [R2+0x2cd00], R6 ;  /* 0x02cd000602007844 */ /* 0x0001e20000000100 */
[----:B------:R-:W-:Y:S01]  /*6170*/  F2FP.BF16.F32.PACK_AB R10, R25, R12 ;  /* 0x0000000c190a723e */ /* 0x000fe200000010ff */
[----:B------:R-:W-:Y:S01]  /*6180*/  FMUL.FTZ R40, R40, R29 ;  /* 0x0000001d28287220 */ /* 0x000fe20000410000 */
[----:B------:R-:W-:Y:S01]  /*6190*/  F2FP.BF16.F32.PACK_AB R25, R9, R46 ;  /* 0x0000002e0919723e */ /* 0x000fe200000010ff */
[----:B------:R-:W-:Y:S01]  /*61a0*/  STSM.16.M88.2 [R2+0x2d500], R14 ;  /* 0x02d5000e02007844 */ /* 0x000fe20000000100 */
[C---:B-1----:R-:W-:Y:S01]  /*61b0*/  F2FP.BF16.F32.PACK_AB R29, R48.reuse, R27 ;  /* 0x0000001b301d723e */ /* 0x042fe200000010ff */
[----:B------:R-:W-:Y:S01]  /*61c0*/  FMUL.FTZ R219, R48, R219 ;  /* 0x000000db30db7220 */ /* 0x000fe20000410000 */
[----:B------:R-:W-:-:S02]  /*61d0*/  F2FP.BF16.F32.PACK_AB R27, R49, R47 ;  /* 0x0000002f311b723e */ /* 0x000fc400000010ff */
[----:B------:R-:W-:Y:S01]  /*61e0*/  F2FP.BF16.F32.PACK_AB R37, R51, R40 ;  /* 0x000000283325723e */ /* 0x000fe200000010ff */
[----:B------:R-:W-:Y:S01]  /*61f0*/  STSM.16.M88.2 [R2+0x2dd00], R28 ;  /* 0x02dd001c02007844 */ /* 0x000fe20000000100 */
[----:B------:R-:W-:Y:S01]  /*6200*/  FMUL.FTZ R219, R22, R219 ;  /* 0x000000db16db7220 */ /* 0x000fe20000410000 */
[----:B------:R-:W-:Y:S02]  /*6210*/  IMAD R22, R4, 0x2000, R5 ;  /* 0x0000200004167824 */ /* 0x000fe400078e0205 */
[----:B------:R-:W-:Y:S01]  /*6220*/  STSM.16.M88.2 [R2+0x2e500], R26 ;  /* 0x02e5001a02007844 */ /* 0x000fe20000000100 */
[----:B0-----:R-:W-:Y:S01]  /*6230*/  VIADD R6, R13, 0x10 ;  /* 0x000000100d067836 */ /* 0x001fe20000000000 */
[----:B------:R-:W-:Y:S01]  /*6240*/  F2FP.BF16.F32.PACK_AB R9, R219, R32 ;  /* 0x00000020db09723e */ /* 0x000fe200000010ff */
[----:B------:R0:W-:Y:S06]  /*6250*/  MEMBAR.ALL.CTA ;  /* 0x0000000000007992 */ /* 0x0001ec0000008000 */
[----:B0-----:R-:W0:Y:S01]  /*6260*/  FENCE.VIEW.ASYNC.S ;  /* 0x00000000000073c6 */ /* 0x001e220000000000 */
[----:B------:R-:W-:-:S02]  /*6270*/  SHF.R.U32.HI R5, RZ, 0x4, R22 ;  /* 0x00000004ff057819 */ /* 0x000fc40000011616 */
[----:B------:R-:W-:Y:S01]  /*6280*/  R2UR UR50, R6 ;  /* 0x00000000063272ca */ /* 0x000fe200000e0000 */
[----:B------:R-:W-:Y:S01]  /*6290*/  VIADD R6, R13, 0x110 ;  /* 0x000001100d067836 */ /* 0x000fe20000000000 */
[----:B------:R-:W-:Y:S01]  /*62a0*/  LOP3.LUT R23, R5, 0x3fff, RZ, 0xc0, !PT ;  /* 0x00003fff05177812 */ /* 0x000fe200078ec0ff */
[----:B------:R-:W-:-:S03]  /*62b0*/  VIADD R5, R13, 0x200 ;  /* 0x000002000d057836 */ /* 0x000fc60000000000 */
[C---:B------:R-:W-:Y:S01]  /*62c0*/  R2UR UR56, R23.reuse ;  /* 0x00000000173872ca */ /* 0x040fe200000e0000 */
[----:B------:R-:W-:Y:S01]  /*62d0*/  VIADD R7, R23, 0x180 ;  /* 0x0000018017077836 */ /* 0x000fe20000000000 */
[----:B------:R-:W-:Y:S01]  /*62e0*/  R2UR UR7, R5 ;  /* 0x00000000050772ca */ /* 0x000fe200000e0000 */
[----:B------:R-:W-:Y:S01]  /*62f0*/  VIADD R5, R23, 0x80 ;  /* 0x0000008017057836 */ /* 0x000fe20000000000 */
[----:B------:R-:W-:Y:S01]  /*6300*/  R2UR UR5, R6 ;  /* 0x00000000060572ca */ /* 0x000fe200000e0000 */
[----:B------:R-:W-:-:S03]  /*6310*/  VIADD R6, R13, 0x20 ;  /* 0x000000200d067836 */ /* 0x000fc60000000000 */
[----:B------:R-:W-:Y:S01]  /*6320*/  R2UR UR48, R5 ;  /* 0x00000000053072ca */ /* 0x000fe200000e0000 */
[C---:B------:R-:W-:Y:S01]  /*6330*/  VIADD R5, R13.reuse, 0x90 ;  /* 0x000000900d057836 */ /* 0x040fe20000000000 */
[----:B------:R-:W-:Y:S01]  /*6340*/  R2UR UR30, R6 ;  /* 0x00000000061e72ca */ /* 0x000fe200000e0000 */
[----:B------:R-:W-:Y:S02]  /*6350*/  VIADD R6, R13, 0x120 ;  /* 0x000001200d067836 */ /* 0x000fe40000000000 */
[----:B------:R-:W-:Y:S01]  /*6360*/  UMOV UR12, UR56 ;  /* 0x00000038000c7c82 */ /* 0x000fe20008000000 */
[----:B------:R-:W-:Y:S01]  /*6370*/  UMOV UR8, UR56 ;  /* 0x0000003800087c82 */ /* 0x000fe20008000000 */
[----:B0-----:R-:W-:Y:S01]  /*6380*/  BAR.SYNC.DEFER_BLOCKING 0x9, 0x100 ;  /* 0x0244000000007b1d */ /* 0x001fe20000010000 */
[----:B------:R-:W-:Y:S01]  /*6390*/  R2UR UR4, R5 ;  /* 0x00000000050472ca */ /* 0x000fe200000e0000 */
[----:B------:R-:W-:Y:S01]  /*63a0*/  VIADD R5, R13, 0x190 ;  /* 0x000001900d057836 */ /* 0x000fe20000000000 */
[----:B------:R-:W-:Y:S01]  /*63b0*/  R2UR UR38, R6 ;  /* 0x00000000062672ca */ /* 0x000fe200000e0000 */
[----:B------:R-:W-:-:S02]  /*63c0*/  VIADD R6, R18, 0x2ed00 ;  /* 0x0002ed0012067836 */ /* 0x000fc40000000000 */
[----:B------:R-:W-:Y:S01]  /*63d0*/  UMOV UR16, UR56 ;  /* 0x0000003800107c82 */ /* 0x000fe20008000000 */
[----:B------:R-:W-:Y:S01]  /*63e0*/  R2UR UR54, R5 ;  /* 0x00000000053672ca */ /* 0x000fe200000e0000 */
[----:B------:R-:W-:Y:S01]  /*63f0*/  VIADD R5, R13, 0x210 ;  /* 0x000002100d057836 */ /* 0x000fe20000000000 */
[----:B------:R-:W-:Y:S01]  /*6400*/  UMOV UR52, UR48 ;  /* 0x0000003000347c82 */ /* 0x000fe20008000000 */
[----:B------:R-:W-:Y:S01]  /*6410*/  UMOV UR44, UR48 ;  /* 0x00000030002c7c82 */ /* 0x000fe20008000000 */
[----:B------:R-:W-:Y:S02]  /*6420*/  SHF.R.U32.HI R6, RZ, 0x4, R6 ;  /* 0x00000004ff067819 */ /* 0x000fe40000011606 */
[----:B------:R-:W-:Y:S01]  /*6430*/  R2UR UR46, R5 ;  /* 0x00000000052e72ca */ /* 0x000fe200000e0000 */
[----:B------:R-:W-:Y:S01]  /*6440*/  VIADD R5, R23, 0x100 ;  /* 0x0000010017057836 */ /* 0x000fe20000000000 */
[----:B------:R-:W-:-:S04]  /*6450*/  LOP3.LUT R216, R6, 0x3fff, RZ, 0xc0, !PT ;  /* 0x00003fff06d87812 */ /* 0x000fc800078ec0ff */
[----:B------:R-:W-:Y:S01]  /*6460*/  R2UR UR28, R5 ;  /* 0x00000000051c72ca */ /* 0x000fe200000e0000 */
[----:B------:R-:W-:Y:S01]  /*6470*/  VIADD R5, R13, 0xa0 ;  /* 0x000000a00d057836 */ /* 0x000fe20000000000 */
[----:B------:R-:W-:Y:S01]  /*6480*/  LOP3.LUT R6, R216, 0x400000, RZ, 0xfc, !PT ;  /* 0x00400000d8067812 */ /* 0x000fe200078efcff */
[----:B------:R-:W-:Y:S03]  /*6490*/  STSM.16.M88.2 [R2+0x2ed00], R20 ;  /* 0x02ed001402007844 */ /* 0x000fe60000000100 */
[----:B------:R-:W-:Y:S01]  /*64a0*/  R2UR UR42, R5 ;  /* 0x00000000052a72ca */ /* 0x000fe200000e0000 */
[----:B------:R-:W-:Y:S01]  /*64b0*/  VIADD R5, R13, 0x1a0 ;  /* 0x000001a00d057836 */ /* 0x000fe20000000000 */
[----:B------:R0:W-:Y:S04]  /*64c0*/  STSM.16.M88.2 [R2+0x2f500], R10 ;  /* 0x02f5000a02007844 */ /* 0x0001e80000000100 */
[----:B------:R-:W-:Y:S01]  /*64d0*/  R2UR UR34, R5 ;  /* 0x00000000052272ca */ /* 0x000fe200000e0000 */
[----:B------:R-:W-:Y:S01]  /*64e0*/  STSM.16.M88.2 [R2+0x2fd00], R24 ;  /* 0x02fd001802007844 */ /* 0x000fe20000000100 */
[----:B------:R-:W-:Y:S01]  /*64f0*/  VIADD R5, R13, 0x220 ;  /* 0x000002200d057836 */ /* 0x000fe20000000000 */
[----:B------:R-:W-:Y:S01]  /*6500*/  UMOV UR40, UR28 ;  /* 0x0000001c00287c82 */ /* 0x000fe20008000000 */
[----:B------:R-:W-:Y:S01]  /*6510*/  UMOV UR36, UR28 ;  /* 0x0000001c00247c82 */ /* 0x000fe20008000000 */
[----:B------:R1:W-:Y:S01]  /*6520*/  STSM.16.M88.2 [R2+0x30500], R8 ;  /* 0x0305000802007844 */ /* 0x0003e20000000100 */
[----:B------:R-:W-:Y:S01]  /*6530*/  UMOV UR32, UR28 ;  /* 0x0000001c00207c82 */ /* 0x000fe20008000000 */
[----:B------:R-:W-:Y:S01]  /*6540*/  R2UR UR26, R5 ;  /* 0x00000000051a72ca */ /* 0x000fe200000e0000 */
[----:B------:R-:W-:Y:S01]  /*6550*/  UMOV UR24, UR28 ;  /* 0x0000001c00187c82 */ /* 0x000fe20008000000 */
[----:B------:R2:W-:Y:S01]  /*6560*/  STSM.16.M88.2 [R2+0x30d00], R36 ;  /* 0x030d002402007844 */ /* 0x0005e20000000100 */
[----:B------:R-:W-:Y:S01]  /*6570*/  WARPGROUP.ARRIVE ;  /* 0x00000000000079c5 */ /* 0x000fe20000000000 */
[----:B------:R-:W-:-:S02]  /*6580*/  IMAD R5, R4, 0x2800, R18 ;  /* 0x0000280004057824 */ /* 0x000fc400078e0212 */
[C---:B0-----:R-:W-:Y:S02]  /*6590*/  VIADD R10, R13.reuse, 0x30 ;  /* 0x000000300d0a7836 */ /* 0x041fe40000000000 */
[----:B------:R-:W-:Y:S01]  /*65a0*/  VIADD R11, R13, 0xb0 ;  /* 0x000000b00d0b7836 */ /* 0x000fe20000000000 */
[----:B------:R-:W-:Y:S01]  /*65b0*/  HGMMA.64x16x16.F32.BF16 R136, gdesc[UR56].tnspA.tnspB, R136 ;  /* 0x60200000388879f0 */ /* 0x000fe20008701888 */
[----:B------:R-:W-:Y:S02]  /*65c0*/  SHF.R.U32.HI R5, RZ, 0x4, R5 ;  /* 0x00000004ff057819 */ /* 0x000fe40000011605 */
[----:B-1----:R-:W-:Y:S01]  /*65d0*/  MOV R9, UR30 ;  /* 0x0000001e00097c02 */ /* 0x002fe20008000f00 */
[----:B------:R-:W-:Y:S01]  /*65e0*/  HGMMA.64x16x16.F32.BF16 R152, gdesc[UR12].tnspA.tnspB, R152 ;  /* 0x602000000c9879f0 */ /* 0x000fe20008701898 */
[----:B------:R-:W-:Y:S01]  /*65f0*/  LOP3.LUT R5, R5, 0x3fff, RZ, 0xc0, !PT ;  /* 0x00003fff05057812 */ /* 0x000fe200078ec0ff */
[----:B------:R-:W-:Y:S01]  /*6600*/  UMOV UR12, UR14 ;  /* 0x0000000e000c7c82 */ /* 0x000fe20008000000 */
[----:B------:R-:W-:Y:S01]  /*6610*/  UMOV UR13, UR15 ;  /* 0x0000000f000d7c82 */ /* 0x000fe20008000000 */
[----:B------:R-:W-:Y:S01]  /*6620*/  HGMMA.64x16x16.F32.BF16 R168, gdesc[UR8].tnspA.tnspB, R168 ;  /* 0x6020000008a879f0 */ /* 0x000fe200087018a8 */
[----:B------:R-:W-:Y:S01]  /*6630*/  UMOV UR8, UR18 ;  /* 0x0000001200087c82 */ /* 0x000fe20008000000 */
[----:B------:R-:W-:Y:S01]  /*6640*/  UMOV UR9, UR19 ;  /* 0x0000001300097c82 */ /* 0x000fe20008000000 */
[----:B------:R-:W-:Y:S01]  /*6650*/  UMOV UR15, 0x40 ;  /* 0x00000040000f7882 */ /* 0x000fe20000000000 */
[----:B------:R-:W-:Y:S01]  /*6660*/  HGMMA.64x16x16.F32.BF16 R184, gdesc[UR16].tnspA.tnspB, R184 ;  /* 0x6020000010b879f0 */ /* 0x000fe200087018b8 */
[----:B------:R-:W-:Y:S01]  /*6670*/  UMOV UR16, UR56 ;  /* 0x0000003800107c82 */ /* 0x000fe20008000000 */
        /* <DEDUP_REMOVED lines=13> */
[----:B------:R-:W-:Y:S04]  /*6750*/  HGMMA.64x16x16.F32.BF16 R136, gdesc[UR48].tnspA.tnspB, R136 ;  /* 0x60200000308879f0 */ /* 0x000fe80008701888 */
        /* <DEDUP_REMOVED lines=8> */
[----:B------:R-:W-:Y:S01]  /*67e0*/  R2UR UR18, R11 ;  /* 0x000000000b1272ca */ /* 0x000fe200000e0000 */
[----:B------:R-:W-:Y:S01]  /*67f0*/  UMOV UR48, UR6 ;  /* 0x0000000600307c82 */ /* 0x000fe20008000000 */
[----:B------:R-:W-:Y:S01]  /*6800*/  HGMMA.64x16x16.F32.BF16 R184, gdesc[UR52].tnspA.tnspB, R184 ;  /* 0x6020000034b879f0 */ /* 0x000fe200087018b8 */
[----:B------:R-:W-:Y:S01]  /*6810*/  UMOV UR52, UR4 ;  /* 0x0000000400347c82 */ /* 0x000fe20008000000 */
[----:B------:R-:W-:Y:S01]  /*6820*/  UMOV UR53, UR5 ;  /* 0x0000000500357c82 */ /* 0x000fe20008000000 */
[----:B------:R-:W-:Y:S01]  /*6830*/  R2UR UR5, R5 ;  /* 0x00000000050572ca */ /* 0x000fe200000e0000 */
[----:B------:R-:W-:Y:S01]  /*6840*/  HGMMA.64x16x16.F32.BF16 R200, gdesc[UR44].tnspA.tnspB, R200 ;  /* 0x602000002cc879f0 */ /* 0x000fe200087018c8 */
[----:B------:R-:W-:Y:S01]  /*6850*/  R2UR UR4, R6 ;  /* 0x00000000060472ca */ /* 0x000fe200000e0000 */
[----:B------:R-:W-:Y:S01]  /*6860*/  UMOV UR19, 0x40 ;  /* 0x0000004000137882 */ /* 0x000fe20000000000 */
[----:B------:R-:W-:Y:S01]  /*6870*/  UMOV UR44, UR12 ;  /* 0x0000000c002c7c82 */ /* 0x000fe20008000000 */
[----:B------:R-:W-:Y:S01]  /*6880*/  UMOV UR45, UR13 ;  /* 0x0000000d002d7c82 */ /* 0x000fe20008000000 */
[----:B------:R-:W-:Y:S01]  /*6890*/  UMOV UR49, UR7 ;  /* 0x0000000700317c82 */ /* 0x000fe20008000000 */
[----:B------:R-:W-:Y:S01]  /*68a0*/  UMOV UR7, 0x40 ;  /* 0x0000004000077882 */ /* 0x000fe20000000000 */
[----:B------:R-:W-:Y:S05]  /*68b0*/  HGMMA.64x16x16.F32.BF16 R136, gdesc[UR28].tnspA.tnspB, R136 ;  /* 0x602000001c8879f0 */ /* 0x000fea0008701888 */
[----:B------:R-:W-:-:S02]  /*68c0*/  UMOV UR28, UR5 ;  /* 0x00000005001c7c82 */ /* 0x000fc40008000000 */
[----:B------:R-:W-:Y:S01]  /*68d0*/  UMOV UR30, UR4 ;  /* 0x00000004001e7c82 */ /* 0x000fe20008000000 */
[----:B------:R-:W-:Y:S01]  /*68e0*/  UMOV UR29, 0x40000040 ;  /* 0x40000040001d7882 */ /* 0x000fe20000000000 */
[----:B------:R-:W-:Y:S01]  /*68f0*/  HGMMA.64x16x16.F32.BF16 R152, gdesc[UR40].tnspA.tnspB, R152 ;  /* 0x60200000289879f0 */ /* 0x000fe20008701898 */
[----:B------:R-:W-:Y:S01]  /*6900*/  UMOV UR40, UR8 ;  /* 0x0000000800287c82 */ /* 0x000fe20008000000 */
[----:B------:R-:W-:Y:S01]  /*6910*/  R2UR UR8, R7 ;  /* 0x00000000070872ca */ /* 0x000fe200000e0000 */
[C---:B------:R-:W-:Y:S01]  /*6920*/  VIADD R7, R13.reuse, 0x130 ;  /* 0x000001300d077836 */ /* 0x040fe20000000000 */
[----:B------:R-:W-:Y:S01]  /*6930*/  UMOV UR41, UR9 ;  /* 0x0000000900297c82 */ /* 0x000fe20008000000 */
[----:B------:R-:W-:Y:S01]  /*6940*/  UMOV UR9, 0x40000040 ;  /* 0x4000004000097882 */ /* 0x000fe20000000000 */
[----:B------:R-:W-:Y:S01]  /*6950*/  HGMMA.64x16x16.F32.BF16 R168, gdesc[UR36].tnspA.tnspB, R168 ;  /* 0x6020000024a879f0 */ /* 0x000fe200087018a8 */
[----:B------:R-:W-:Y:S01]  /*6960*/  UMOV UR36, UR10 ;  /* 0x0000000a00247c82 */ /* 0x000fe20008000000 */
[----:B------:R-:W-:Y:S01]  /*6970*/  R2UR UR10, R10 ;  /* 0x000000000a0a72ca */ /* 0x000fe200000e0000 */
[C---:B------:R-:W-:Y:S01]  /*6980*/  VIADD R10, R13.reuse, 0x1b0 ;  /* 0x000001b00d0a7836 */ /* 0x040fe20000000000 */
[----:B------:R-:W-:Y:S01]  /*6990*/  HGMMA.64x16x16.F32.BF16 R184, gdesc[UR32].tnspA.tnspB, R184 ;  /* 0x6020000020b879f0 */ /* 0x000fe200087018b8 */
[----:B------:R-:W-:Y:S01]  /*69a0*/  VIADD R13, R13, 0x230 ;  /* 0x000002300d0d7836 */ /* 0x000fe20000000000 */
[----:B------:R-:W-:Y:S01]  /*69b0*/  R2UR UR22, R7 ;  /* 0x00000000071672ca */ /* 0x000fe200000e0000 */
[----:B------:R-:W-:Y:S01]  /*69c0*/  UMOV UR37, UR11 ;  /* 0x0000000b00257c82 */ /* 0x000fe20008000000 */
[----:B------:R-:W-:Y:S01]  /*69d0*/  HGMMA.64x16x16.F32.BF16 R200, gdesc[UR24].tnspA.tnspB, R200 ;  /* 0x6020000018c879f0 */ /* 0x000fe200087018c8 */
[----:B------:R-:W-:Y:S01]  /*69e0*/  R2UR UR14, R10 ;  /* 0x000000000a0e72ca */ /* 0x000fe200000e0000 */
[----:B------:R-:W-:Y:S01]  /*69f0*/  UMOV UR11, 0x40 ;  /* 0x00000040000b7882 */ /* 0x000fe20000000000 */
[----:B------:R-:W-:Y:S01]  /*6a00*/  R2UR UR6, R13 ;  /* 0x000000000d0672ca */ /* 0x000fe200000e0000 */
        /* <DEDUP_REMOVED lines=9> */
[----:B------:R-:W-:Y:S01]  /*6aa0*/  VIADD R7, R5, 0x80 ;  /* 0x0000008005077836 */ /* 0x000fe20000000000 */
[----:B------:R-:W-:Y:S01]  /*6ab0*/  UMOV UR32, UR44 ;  /* 0x0000002c00207c82 */ /* 0x000fe20008000000 */
[----:B------:R-:W-:Y:S01]  /*6ac0*/  VIADD R10, R6, 0x80 ;  /* 0x00000080060a7836 */ /* 0x000fe20000000000 */
[----:B------:R-:W-:Y:S01]  /*6ad0*/  UMOV UR44, UR56 ;  /* 0x00000038002c7c82 */ /* 0x000fe20008000000 */
[----:B------:R-:W-:Y:S01]  /*6ae0*/  IMAD.U32 R20, RZ, RZ, UR30 ;  /* 0x0000001eff147e24 */ /* 0x000fe2000f8e00ff */
[----:B------:R-:W-:Y:S01]  /*6af0*/  UMOV UR33, UR45 ;  /* 0x0000002d00217c82 */ /* 0x000fe20008000000 */
[----:B------:R-:W-:Y:S01]  /*6b00*/  IMAD.U32 R21, RZ, RZ, UR31 ;  /* 0x0000001fff157e24 */ /* 0x000fe2000f8e00ff */
[----:B------:R-:W-:Y:S01]  /*6b10*/  UMOV UR45, UR57 ;  /* 0x00000039002d7c82 */ /* 0x000fe20008000000 */
[----:B------:R-:W-:Y:S01]  /*6b20*/  UMOV UR57, 0x40000040 ;  /* 0x4000004000397882 */ /* 0x000fe20000000000 */
[----:B------:R-:W-:Y:S01]  /*6b30*/  HGMMA.64x16x16.F32.BF16 R136, gdesc[UR8].tnspA.tnspB, R136 ;  /* 0x60200000088879f0 */ /* 0x000fe20008701888 */
[----:B------:R-:W-:-:S03]  /*6b40*/  UMOV UR9, 0x40000040 ;  /* 0x4000004000097882 */ /* 0x000fc60000000000 */
[----:B------:R-:W-:Y:S01]  /*6b50*/  HGMMA.64x16x16.F32.BF16 R152, gdesc[UR16].tnspA.tnspB, R152 ;  /* 0x60200000109879f0 */ /* 0x000fe20008701898 */
[----:B------:R-:W-:Y:S01]  /*6b60*/  VIADD R22, R22, 0xffff0000 ;  /* 0xffff000016167836 */ /* 0x000fe20000000000 */
[----:B------:R-:W-:Y:S02]  /*6b70*/  UMOV UR17, UR9 ;  /* 0x0000000900117c82 */ /* 0x000fe40008000000 */
[----:B------:R-:W-:Y:S01]  /*6b80*/  HGMMA.64x16x16.F32.BF16 R168, gdesc[UR20].tnspA.tnspB, R168 ;  /* 0x6020000014a879f0 */ /* 0x000fe200087018a8 */
[----:B------:R-:W-:-:S03]  /*6b90*/  UMOV UR21, UR9 ;  /* 0x0000000900157c82 */ /* 0x000fc60008000000 */
[----:B------:R-:W-:Y:S01]  /*6ba0*/  HGMMA.64x16x16.F32.BF16 R184, gdesc[UR12].tnspA.tnspB, R184 ;  /* 0x602000000cb879f0 */ /* 0x000fe200087018b8 */
[----:B------:R-:W-:-:S03]  /*6bb0*/  UMOV UR13, UR9 ;  /* 0x00000009000d7c82 */ /* 0x000fc60008000000 */
[----:B------:R-:W-:Y:S01]  /*6bc0*/  HGMMA.64x16x16.F32.BF16 R200, gdesc[UR4].tnspA.tnspB, R200, gsb0 ;  /* 0x6020000004c879f0 */ /* 0x000fe200080018c8 */
[----:B------:R0:W-:Y:S06]  /*6bd0*/  MEMBAR.ALL.CTA ;  /* 0x0000000000007992 */ /* 0x0001ec0000008000 */
[----:B0-----:R-:W0:Y:S01]  /*6be0*/  FENCE.VIEW.ASYNC.S ;  /* 0x00000000000073c6 */ /* 0x001e220000000000 */
[----:B------:R-:W-:Y:S01]  /*6bf0*/  R2UR UR4, R7 ;  /* 0x00000000070472ca */ /* 0x000fe200000e0000 */
[----:B------:R-:W-:Y:S01]  /*6c00*/  VIADD R7, R5, 0x100 ;  /* 0x0000010005077836 */ /* 0x000fe20000000000 */
[----:B------:R-:W-:Y:S01]  /*6c10*/  R2UR UR5, R10 ;  /* 0x000000000a0572ca */ /* 0x000fe200000e0000 */
[----:B------:R-:W-:Y:S01]  /*6c20*/  VIADD R10, R6, 0x100 ;  /* 0x00000100060a7836 */ /* 0x000fe20000000000 */
[----:B0-----:R-:W-:Y:S06]  /*6c30*/  BAR.SYNC.DEFER_BLOCKING 0x9, 0x100 ;  /* 0x0244000000007b1d */ /* 0x001fec0000010000 */
[----:B--2---:R-:W-:-:S06]  /*6c40*/  WARPGROUP.ARRIVE ;  /* 0x00000000000079c5 */ /* 0x004fcc0000000000 */
[----:B------:R-:W-:Y:S01]  /*6c50*/  HGMMA.64x64x16.F32.BF16 R24, gdesc[UR28].tnspA, RZ, !UPT ;  /* 0x20e000001c1879f0 */ /* 0x000fe2000c7018ff */
[----:B------:R-:W-:Y:S01]  /*6c60*/  UMOV UR28, UR4 ;  /* 0x00000004001c7c82 */ /* 0x000fe20008000000 */
[----:B------:R-:W-:Y:S01]  /*6c70*/  UMOV UR29, 0x40000040 ;  /* 0x40000040001d7882 */ /* 0x000fe20000000000 */
[----:B------:R-:W-:Y:S01]  /*6c80*/  UMOV UR30, UR5 ;  /* 0x00000005001e7c82 */ /* 0x000fe20008000000 */
[----:B------:R-:W-:Y:S01]  /*6c90*/  UMOV UR31, 0x8 ;  /* 0x00000008001f7882 */ /* 0x000fe20000000000 */
[----:B------:R-:W-:Y:S01]  /*6ca0*/  R2UR UR4, R7 ;  /* 0x00000000070472ca */ /* 0x000fe200000e0000 */
[----:B------:R-:W-:Y:S01]  /*6cb0*/  IMAD.U32 R14, RZ, RZ, UR30 ;  /* 0x0000001eff0e7e24 */ /* 0x000fe2000f8e00ff */
[----:B------:R-:W-:Y:S01]  /*6cc0*/  R2UR UR5, R10 ;  /* 0x000000000a0572ca */ /* 0x000fe200000e0000 */
[----:B------:R-:W-:Y:S02]  /*6cd0*/  IMAD.U32 R15, RZ, RZ, UR31 ;  /* 0x0000001fff0f7e24 */ /* 0x000fe4000f8e00ff */
[----:B------:R-:W-:-:S02]  /*6ce0*/  VIADD R7, R5, 0x180 ;  /* 0x0000018005077836 */ /* 0x000fc40000000000 */
[C---:B------:R-:W-:Y:S02]  /*6cf0*/  VIADD R10, R6.reuse, 0x180 ;  /* 0x00000180060a7836 */ /* 0x040fe40000000000 */
[----:B------:R-:W-:Y:S01]  /*6d00*/  VIADD R6, R6, 0x200 ;  /* 0x0000020006067836 */ /* 0x000fe20000000000 */
[----:B------:R-:W-:Y:S03]  /*6d10*/  HGMMA.64x64x16.F32.BF16 R24, gdesc[UR28].tnspA, R24 ;  /* 0x20e000001c1879f0 */ /* 0x000fe60008701818 */
[----:B------:R-:W-:Y:S01]  /*6d20*/  UMOV UR28, UR4 ;  /* 0x00000004001c7c82 */ /* 0x000fe20008000000 */
[----:B------:R-:W-:Y:S01]  /*6d30*/  UMOV UR29, 0x40000040 ;  /* 0x40000040001d7882 */ /* 0x000fe20000000000 */
[----:B------:R-:W-:Y:S01]  /*6d40*/  UMOV UR30, UR5 ;  /* 0x00000005001e7c82 */ /* 0x000fe20008000000 */
[----:B------:R-:W-:Y:S01]  /*6d50*/  UMOV UR31, 0x8 ;  /* 0x00000008001f7882 */ /* 0x000fe20000000000 */
[----:B------:R-:W-:Y:S01]  /*6d60*/  R2UR UR4, R7 ;  /* 0x00000000070472ca */ /* 0x000fe200000e0000 */
[----:B------:R-:W-:Y:S01]  /*6d70*/  IMAD.U32 R12, RZ, RZ, UR30 ;  /* 0x0000001eff0c7e24 */ /* 0x000fe2000f8e00ff */
[----:B------:R-:W-:Y:S01]  /*6d80*/  R2UR UR5, R10 ;  /* 0x000000000a0572ca */ /* 0x000fe200000e0000 */
[----:B------:R-:W-:-:S02]  /*6d90*/  IMAD.U32 R13, RZ, RZ, UR31 ;  /* 0x0000001fff0d7e24 */ /* 0x000fc4000f8e00ff */
[----:B------:R-:W-:Y:S01]  /*6da0*/  VIADD R7, R5, 0x200 ;  /* 0x0000020005077836 */ /* 0x000fe20000000000 */
[----:B------:R-:W-:Y:S07]  /*6db0*/  HGMMA.64x64x16.F32.BF16 R24, gdesc[UR28].tnspA, R24 ;  /* 0x20e000001c1879f0 */ /* 0x000fee0008701818 */
[----:B------:R-:W-:Y:S01]  /*6dc0*/  UMOV UR28, UR4 ;  /* 0x00000004001c7c82 */ /* 0x000fe20008000000 */
[----:B------:R-:W-:Y:S01]  /*6dd0*/  UMOV UR29, 0x40000040 ;  /* 0x40000040001d7882 */ /* 0x000fe20000000000 */
[----:B------:R-:W-:Y:S01]  /*6de0*/  UMOV UR30, UR5 ;  /* 0x00000005001e7c82 */ /* 0x000fe20008000000 */
[----:B------:R-:W-:Y:S01]  /*6df0*/  UMOV UR31, 0x8 ;  /* 0x00000008001f7882 */ /* 0x000fe20000000000 */
[----:B------:R-:W-:Y:S01]  /*6e00*/  R2UR UR4, R7 ;  /* 0x00000000070472ca */ /* 0x000fe200000e0000 */
[----:B------:R-:W-:Y:S01]  /*6e10*/  VIADD R7, R23, 0x400 ;  /* 0x0000040017077836 */ /* 0x000fe20000000000 */
[----:B------:R-:W-:Y:S01]  /*6e20*/  R2UR UR5, R6 ;  /* 0x00000000060572ca */ /* 0x000fe200000e0000 */
[----:B------:R-:W-:-:S02]  /*6e30*/  IMAD.U32 R10, RZ, RZ, UR30 ;  /* 0x0000001eff0a7e24 */ /* 0x000fc4000f8e00ff */
[----:B------:R-:W-:Y:S01]  /*6e40*/  IMAD.U32 R11, RZ, RZ, UR31 ;  /* 0x0000001fff0b7e24 */ /* 0x000fe2000f8e00ff */
[----:B------:R-:W-:Y:S01]  /*6e50*/  R2UR UR56, R7 ;  /* 0x00000000073872ca */ /* 0x000fe200000e0000 */
[----:B------:R-:W-:Y:S06]  /*6e60*/  HGMMA.64x64x16.F32.BF16 R24, gdesc[UR28].tnspA, R24 ;  /* 0x20e000001c1879f0 */ /* 0x000fec0008701818 */
[----:B------:R-:W-:Y:S01]  /*6e70*/  UMOV UR28, UR4 ;  /* 0x00000004001c7c82 */ /* 0x000fe20008000000 */
[----:B------:R-:W-:Y:S01]  /*6e80*/  UMOV UR29, 0x40000040 ;  /* 0x40000040001d7882 */ /* 0x000fe20000000000 */
[----:B------:R-:W-:Y:S01]  /*6e90*/  UMOV UR30, UR5 ;  /* 0x00000005001e7c82 */ /* 0x000fe20008000000 */
[----:B------:R-:W-:Y:S01]  /*6ea0*/  UMOV UR31, 0x8 ;  /* 0x00000008001f7882 */ /* 0x000fe20000000000 */
[----:B------:R-:W-:Y:S01]  /*6eb0*/  IMAD.U32 R6, RZ, RZ, UR30 ;  /* 0x0000001eff067e24 */ /* 0x000fe2000f8e00ff */
[----:B------:R-:W-:Y:S01]  /*6ec0*/  ULDC.64 UR4, c[0x0][0x2c0] ;  /* 0x0000b00000047ab9 */ /* 0x000fe20000000a00 */
[----:B------:R-:W-:Y:S01]  /*6ed0*/  IMAD.U32 R7, RZ, RZ, UR31 ;  /* 0x0000001fff077e24 */ /* 0x000fe2000f8e00ff */
[----:B------:R-:W-:Y:S01]  /*6ee0*/  HGMMA.64x64x16.F32.BF16 R24, gdesc[UR28].tnspA, R24, gsb0 ;  /* 0x20e000001c1879f0 */ /* 0x000fe20008001818 */
[----:B------:R-:W-:Y:S01]  /*6ef0*/  WARPGROUP.ARRIVE ;  /* 0x00000000000079c5 */ /* 0x000fe20000000000 */
[----:B------:R-:W-:Y:S01]  /*6f00*/  R2UR UR31, R8 ;  /* 0x00000000081f72ca */ /* 0x000fe200000e0000 */
[----:B------:R-:W-:Y:S01]  /*6f10*/  VIADD R8, R23, 0x480 ;  /* 0x0000048017087836 */ /* 0x000fe20000000000 */
[----:B------:R-:W-:Y:S01]  /*6f20*/  R2UR UR30, R9 ;  /* 0x00000000091e72ca */ /* 0x000fe200000e0000 */
[----:B------:R-:W-:Y:S01]  /*6f30*/  UMOV UR29, 0x40000040 ;  /* 0x40000040001d7882 */ /* 0x000fe20000000000 */
[----:B------:R-:W-:Y:S01]  /*6f40*/  IMAD.SHL.U32 R9, R16, 0x4000, RZ ;  /* 0x0000400010097824 */ /* 0x000fe200078e00ff */
        /* <DEDUP_REMOVED lines=18> */
[C---:B------:R-:W-:Y:S01]  /*7070*/  VIADD R8, R23.reuse, 0x500 ;  /* 0x0000050017087836 */ /* 0x040fe20000000000 */
[----:B------:R-:W-:Y:S01]  /*7080*/  UMOV UR25, UR29 ;  /* 0x0000001d00197c82 */ /* 0x000fe20008000000 */
[----:B------:R-:W-:Y:S01]  /*7090*/  VIADD R23, R23, 0x580 ;  /* 0x0000058017177836 */ /* 0x000fe20000000000 */
[----:B------:R-:W-:Y:S01]  /*70a0*/  SHF.R.U32.HI R22, RZ, 0x4, R22 ;  /* 0x00000004ff167819 */ /* 0x000fe20000011616 */
[----:B------:R-:W-:Y:S01]  /*70b0*/  ULDC.64 UR56, c[0x0][0x208] ;  /* 0x0000820000387ab9 */ /* 0x000fe20000000a00 */
[----:B------:R-:W-:-:S02]  /*70c0*/  R2UR UR28, R8 ;  /* 0x00000000081c72ca */ /* 0x000fc400000e0000 */
[----:B------:R-:W-:Y:S02]  /*70d0*/  R2UR UR8, R23 ;  /* 0x00000000170872ca */ /* 0x000fe400000e0000 */
[----:B------:R-:W-:-:S04]  /*70e0*/  IADD3 R23, P1, R9, R230, RZ ;  /* 0x000000e609177210 */ /* 0x000fc80007f3e0ff */
[----:B------:R-:W-:Y:S02]  /*70f0*/  LEA.HI.X.SX32 R218, R9, R234, 0x1, P1 ;  /* 0x000000ea09da7211 */ /* 0x000fe400008f0eff */
[----:B------:R-:W-:-:S03]  /*7100*/  LEA R8, P1, R23, UR4, 0x2 ;  /* 0x0000000417087c11 */ /* 0x000fc6000f8210ff */
[----:B------:R-:W-:Y:S01]  /*7110*/  UMOV UR40, UR28 ;  /* 0x0000001c00287c82 */ /* 0x000fe20008000000 */
[----:B------:R-:W-:Y:S01]  /*7120*/  UMOV UR36, UR28 ;  /* 0x0000001c00247c82 */ /* 0x000fe20008000000 */
[----:B------:R-:W-:Y:S01]  /*7130*/  UMOV UR32, UR28 ;  /* 0x0000001c00207c82 */ /* 0x000fe20008000000 */
[----:B------:R-:W-:Y:S01]  /*7140*/  UMOV UR24, UR28 ;  /* 0x0000001c00187c82 */ /* 0x000fe20008000000 */
[----:B------:R-:W-:Y:S01]  /*7150*/  UMOV UR16, UR8 ;  /* 0x0000000800107c82 */ /* 0x000fe20008000000 */
[----:B------:R-:W-:Y:S01]  /*7160*/  UMOV UR20, UR8 ;  /* 0x0000000800147c82 */ /* 0x000fe20008000000 */
[----:B------:R-:W-:Y:S01]  /*7170*/  LEA.HI.X R9, R23, UR5, R218, 0x2, P1 ;  /* 0x0000000517097c11 */ /* 0x000fe200088f14da */
        /* <DEDUP_REMOVED lines=11> */
[----:B------:R-:W-:Y:S01]  /*7230*/  UMOV UR53, UR49 ;  /* 0x0000003100357c82 */ /* 0x000fe20008000000 */
[----:B------:R-:W-:Y:S01]  /*7240*/  HGMMA.64x16x16.F32.BF16 R176, gdesc[UR48].tnspA.tnspB, R176 ;  /* 0x6020000030b079f0 */ /* 0x000fe200087018b0 */
[----:B------:R-:W-:-:S03]  /*7250*/  UMOV UR45, UR49 ;  /* 0x00000031002d7c82 */ /* 0x000fc60008000000 */
[----:B------:R-:W-:Y:S04]  /*7260*/  HGMMA.64x16x16.F32.BF16 R192, gdesc[UR52].tnspA.tnspB, R192 ;  /* 0x6020000034c079f0 */ /* 0x000fe800087018c0 */
[----:B------:R-:W-:Y:S04]  /*7270*/  HGMMA.64x16x16.F32.BF16 R208, gdesc[UR44].tnspA.tnspB, R208 ;  /* 0x602000002cd079f0 */ /* 0x000fe800087018d0 */
[----:B------:R-:W-:Y:S04]  /*7280*/  HGMMA.64x16x16.F32.BF16 R144, gdesc[UR28].tnspA.tnspB, R144 ;  /* 0x602000001c9079f0 */ /* 0x000fe80008701890 */
[----:B------:R-:W-:Y:S04]  /*7290*/  HGMMA.64x16x16.F32.BF16 R160, gdesc[UR40].tnspA.tnspB, R160 ;  /* 0x6020000028a079f0 */ /* 0x000fe800087018a0 */
[----:B------:R-:W-:Y:S04]  /*72a0*/  HGMMA.64x16x16.F32.BF16 R176, gdesc[UR36].tnspA.tnspB, R176 ;  /* 0x6020000024b079f0 */ /* 0x000fe800087018b0 */
[----:B------:R-:W-:Y:S04]  /*72b0*/  HGMMA.64x16x16.F32.BF16 R192, gdesc[UR32].tnspA.tnspB, R192 ;  /* 0x6020000020c079f0 */ /* 0x000fe800087018c0 */
[----:B------:R-:W-:Y:S01]  /*72c0*/  HGMMA.64x16x16.F32.BF16 R208, gdesc[UR24].tnspA.tnspB, R208 ;  /* 0x6020000018d079f0 */ /* 0x000fe200087018d0 */
[----:B------:R-:W-:-:S05]  /*72d0*/  LOP3.LUT R22, R22, 0x3fff, RZ, 0xc0, !PT ;  /* 0x00003fff16167812 */ /* 0x000fca00078ec0ff */
[----:B------:R-:W-:-:S05]  /*72e0*/  IMAD R236, R3, 0x800, R22 ;  /* 0x0000080003ec7824 */ /* 0x000fca00078e0216 */
[----:B------:R-:W-:Y:S01]  /*72f0*/  R2UR UR52, R236 ;  /* 0x00000000ec3472ca */ /* 0x000fe200000e0000 */
[----:B------:R-:W-:Y:S04]  /*7300*/  HGMMA.64x16x16.F32.BF16 R144, gdesc[UR8].tnspA.tnspB, R144 ;  /* 0x60200000089079f0 */ /* 0x000fe80008701890 */
[----:B------:R-:W-:Y:S04]  /*7310*/  HGMMA.64x16x16.F32.BF16 R160, gdesc[UR16].tnspA.tnspB, R160 ;  /* 0x6020000010a079f0 */ /* 0x000fe800087018a0 */
[----:B------:R-:W-:Y:S04]  /*7320*/  HGMMA.64x16x16.F32.BF16 R176, gdesc[UR20].tnspA.tnspB, R176 ;  /* 0x6020000014b079f0 */ /* 0x000fe800087018b0 */
[----:B------:R-:W-:Y:S04]  /*7330*/  HGMMA.64x16x16.F32.BF16 R192, gdesc[UR12].tnspA.tnspB, R192 ;  /* 0x602000000cc079f0 */ /* 0x000fe800087018c0 */
[----:B------:R-:W-:Y:S03]  /*7340*/  HGMMA.64x16x16.F32.BF16 R208, gdesc[UR4].tnspA.tnspB, R208, gsb0 ;  /* 0x6020000004d079f0 */ /* 0x000fe600080018d0 */
[----:B------:R-:W-:-:S02]  /*7350*/  WARPGROUP.DEPBAR.LE gsb0, 0x1 ;  /* 0x00008000000079c5 */ /* 0x000fc40000010100 */
[----:B------:R0:W-:Y:S01]  /*7360*/  REDG.E.ADD.F32x4.FTZ.RN.STRONG.GPU desc[UR56][R8.64], R24 ;  /* 0x00000018080079a6 */ /* 0x0001e2000c10f7b8 */
[----:B------:R-:W-:Y:S01]  /*7370*/  WARPGROUP.ARRIVE ;  /* 0x00000000000079c5 */ /* 0x000fe20000000000 */
[----:B------:R-:W-:Y:S01]  /*7380*/  UMOV UR53, 0x40000040 ;  /* 0x4000004000357882 */ /* 0x000fe20000000000 */
[----:B0-----:R-:W-:Y:S01]  /*7390*/  LOP3.LUT R24, R216, 0x80000, RZ, 0xfc, !PT ;  /* 0x00080000d8187812 */ /* 0x001fe200078efcff */
[----:B------:R-:W-:Y:S01]  /*73a0*/  UMOV UR55, 0x40 ;  /* 0x0000004000377882 */ /* 0x000fe20000000000 */
[----:B------:R-:W-:Y:S01]  /*73b0*/  UMOV UR8, UR52 ;  /* 0x0000003400087c82 */ /* 0x000fe20008000000 */
[----:B------:R-:W-:Y:S01]  /*73c0*/  UMOV UR11, 0x40 ;  /* 0x00000040000b7882 */ /* 0x000fe20000000000 */
[----:B------:R-:W-:Y:S01]  /*73d0*/  VIADD R25, R236, 0x80 ;  /* 0x00000080ec197836 */ /* 0x000fe20000000000 */
[----:B------:R-:W-:Y:S01]  /*73e0*/  UMOV UR45, 0x40000040 ;  /* 0x40000040002d7882 */ /* 0x000fe20000000000 */
[C---:B------:R-:W-:Y:S01]  /*73f0*/  VIADD R22, R24.reuse, 0x80 ;  /* 0x0000008018167836 */ /* 0x040fe20000000000 */
[----:B------:R-:W-:Y:S01]  /*7400*/  UMOV UR47, 0x40 ;  /* 0x00000040002f7882 */ /* 0x000fe20000000000 */
[C---:B------:R-:W-:Y:S01]  /*7410*/  VIADD R23, R24.reuse, 0x100 ;  /* 0x0000010018177836 */ /* 0x040fe20000000000 */
[----:B------:R-:W-:Y:S01]  /*7420*/  R2UR UR54, R24 ;  /* 0x00000000183672ca */ /* 0x000fe200000e0000 */
[----:B------:R-:W-:Y:S01]  /*7430*/  UMOV UR51, 0x40 ;  /* 0x0000004000337882 */ /* 0x000fe20000000000 */
[----:B------:R-:W-:Y:S01]  /*7440*/  R2UR UR4, R22 ;  /* 0x00000000160472ca */ /* 0x000fe200000e0000 */
[C---:B------:R-:W-:Y:S01]  /*7450*/  VIADD R22, R24.reuse, 0x180 ;  /* 0x0000018018167836 */ /* 0x040fe20000000000 */
[----:B------:R-:W-:Y:S01]  /*7460*/  R2UR UR5, R23 ;  /* 0x00000000170572ca */ /* 0x000fe200000e0000 */
[----:B------:R-:W-:Y:S01]  /*7470*/  VIADD R23, R24, 0x200 ;  /* 0x0000020018177836 */ /* 0x000fe20000000000 */
[----:B------:R-:W-:Y:S01]  /*7480*/  UMOV UR25, 0x40000040 ;  /* 0x4000004000197882 */ /* 0x000fe20000000000 */
[----:B------:R-:W-:Y:S01]  /*7490*/  UMOV UR27, 0x40 ;  /* 0x00000040001b7882 */ /* 0x000fe20000000000 */
[----:B------:R-:W-:Y:S01]  /*74a0*/  R2UR UR6, R22 ;  /* 0x00000000160672ca */ /* 0x000fe200000e0000 */
[----:B------:R-:W-:Y:S01]  /*74b0*/  UMOV UR43, 0x40 ;  /* 0x00000040002b7882 */ /* 0x000fe20000000000 */
[----:B------:R-:W-:Y:S01]  /*74c0*/  R2UR UR7, R23 ;  /* 0x00000000170772ca */ /* 0x000fe200000e0000 */
[----:B------:R-:W-:Y:S01]  /*74d0*/  UMOV UR9, UR53 ;  /* 0x0000003500097c82 */ /* 0x000fe20008000000 */
[----:B------:R-:W-:Y:S01]  /*74e0*/  IMAD.U32 R23, RZ, RZ, UR11 ;  /* 0x0000000bff177e24 */ /* 0x000fe2000f8e00ff */
[----:B------:R-:W-:Y:S01]  /*74f0*/  HGMMA.64x16x16.F32.BF16 R56, gdesc[UR52].tnspA.tnspB, R56 ;  /* 0x60200000343879f0 */ /* 0x000fe20008701838 */
[----:B------:R-:W-:Y:S01]  /*7500*/  UMOV UR39, 0x40 ;  /* 0x0000004000277882 */ /* 0x000fe20000000000 */
[----:B------:R-:W-:Y:S01]  /*7510*/  UMOV UR10, UR4 ;  /* 0x00000004000a7c82 */ /* 0x000fe20008000000 */
[----:B------:R-:W-:Y:S01]  /*7520*/  UMOV UR35, 0x40 ;  /* 0x0000004000237882 */ /* 0x000fe20000000000 */
        /* <DEDUP_REMOVED lines=20> */
[----:B------:R-:W-:Y:S01]  /*7670*/  UMOV UR31, 0x40 ;  /* 0x00000040001f7882 */ /* 0x000fe20000000000 */
[----:B------:R-:W-:Y:S01]  /*7680*/  HGMMA.64x16x16.F32.BF16 R88, gdesc[UR8].tnspA.tnspB, R88 ;  /* 0x60200000085879f0 */ /* 0x000fe20008701858 */
[----:B------:R-:W-:Y:S01]  /*7690*/  VIADD R26, R24, 0x10 ;  /* 0x00000010181a7836 */ /* 0x000fe20000000000 */
[----:B------:R-:W-:Y:S01]  /*76a0*/  R2UR UR44, R25 ;  /* 0x00000000192c72ca */ /* 0x000fe200000e0000 */
[----:B------:R-:W-:Y:S01]  /*76b0*/  UMOV UR23, 0x40 ;  /* 0x0000004000177882 */ /* 0x000fe20000000000 */
[----:B------:R-:W-:Y:S01]  /*76c0*/  UMOV UR19, 0x40 ;  /* 0x0000004000137882 */ /* 0x000fe20000000000 */
[----:B------:R0:W-:Y:S01]  /*76d0*/  REDG.E.ADD.F32x4.FTZ.RN.STRONG.GPU desc[UR56][R8.64+0x800], R28 ;  /* 0x0008001c080079a6 */ /* 0x0001e2000c10f7b8 */
[----:B------:R-:W-:Y:S01]  /*76e0*/  R2UR UR46, R26 ;  /* 0x000000001a2e72ca */ /* 0x000fe200000e0000 */
[----:B------:R-:W-:-:S02]  /*76f0*/  VIADD R26, R24, 0x90 ;  /* 0x00000090181a7836 */ /* 0x000fc40000000000 */
[----:B------:R-:W-:Y:S01]  /*7700*/  VIADD R25, R24, 0x110 ;  /* 0x0000011018197836 */ /* 0x000fe20000000000 */
[----:B------:R-:W-:Y:S01]  /*7710*/  UMOV UR9, UR45 ;  /* 0x0000002d00097c82 */ /* 0x000fe20008000000 */
[----:B------:R-:W-:Y:S01]  /*7720*/  IMAD.U32 R220, RZ, RZ, UR10 ;  /* 0x0000000affdc7e24 */ /* 0x000fe2000f8e00ff */
[----:B------:R-:W-:Y:S01]  /*7730*/  R2UR UR4, R26 ;  /* 0x000000001a0472ca */ /* 0x000fe200000e0000 */
[C---:B------:R-:W-:Y:S01]  /*7740*/  VIADD R26, R24.reuse, 0x190 ;  /* 0x00000190181a7836 */ /* 0x040fe20000000000 */
[----:B------:R-:W-:Y:S01]  /*7750*/  R2UR UR5, R25 ;  /* 0x00000000190572ca */ /* 0x000fe200000e0000 */
[----:B------:R-:W-:Y:S01]  /*7760*/  VIADD R25, R24, 0x210 ;  /* 0x0000021018197836 */ /* 0x000fe20000000000 */
[----:B------:R-:W-:Y:S01]  /*7770*/  UMOV UR8, UR44 ;  /* 0x0000002c00087c82 */ /* 0x000fe20008000000 */
[----:B------:R-:W-:Y:S01]  /*7780*/  IMAD.U32 R221, RZ, RZ, UR11 ;  /* 0x0000000bffdd7e24 */ /* 0x000fe2000f8e00ff */
[----:B------:R-:W-:Y:S01]  /*7790*/  R2UR UR6, R26 ;  /* 0x000000001a0672ca */ /* 0x000fe200000e0000 */
[----:B------:R-:W-:Y:S01]  /*77a0*/  UMOV UR48, UR44 ;  /* 0x0000002c00307c82 */ /* 0x000fe20008000000 */
[----:B------:R-:W-:Y:S01]  /*77b0*/  R2UR UR50, R25 ;  /* 0x00000000193272ca */ /* 0x000fe200000e0000 */
[----:B------:R-:W-:Y:S01]  /*77c0*/  UMOV UR11, 0x40 ;  /* 0x00000040000b7882 */ /* 0x000fe20000000000 */
[----:B------:R-:W-:Y:S01]  /*77d0*/  UMOV UR49, UR45 ;  /* 0x0000002d00317c82 */ /* 0x000fe20008000000 */
[----:B------:R-:W-:Y:S01]  /*77e0*/  IMAD.U32 R223, RZ, RZ, UR11 ;  /* 0x0000000bffdf7e24 */ /* 0x000fe2000f8e00ff */
[----:B------:R-:W-:Y:S01]  /*77f0*/  UMOV UR41, UR25 ;  /* 0x0000001900297c82 */ /* 0x000fe20008000000 */
[----:B------:R-:W-:Y:S01]  /*7800*/  UMOV UR10, UR4 ;  /* 0x00000004000a7c82 */ /* 0x000fe20008000000 */
[----:B------:R-:W-:Y:S01]  /*7810*/  UMOV UR37, UR25 ;  /* 0x0000001900257c82 */ /* 0x000fe20008000000 */
[----:B------:R-:W-:Y:S01]  /*7820*/  HGMMA.64x16x16.F32.BF16 R56, gdesc[UR44].tnspA.tnspB, R56 ;  /* 0x602000002c3879f0 */ /* 0x000fe20008701838 */
[----:B------:R-:W-:Y:S01]  /*7830*/  IMAD.U32 R222, RZ, RZ, UR10 ;  /* 0x0000000affde7e24 */ /* 0x000fe2000f8e00ff */
        /* <DEDUP_REMOVED lines=17> */
[----:B------:R0:W-:Y:S01]  /*7950*/  REDG.E.ADD.F32x4.FTZ.RN.STRONG.GPU desc[UR56][R8.64+0x1000], R32 ;  /* 0x00100020080079a6 */ /* 0x0001e2000c10f7b8 */
[----:B------:R-:W-:-:S02]  /*7960*/  VIADD R26, R24, 0x20 ;  /* 0x00000020181a7836 */ /* 0x000fc40000000000 */
[----:B------:R-:W-:Y:S01]  /*7970*/  VIADD R25, R236, 0x100 ;  /* 0x00000100ec197836 */ /* 0x000fe20000000000 */
[----:B------:R-:W-:Y:S01]  /*7980*/  UMOV UR5, 0x40000040 ;  /* 0x4000004000057882 */ /* 0x000fe20000000000 */
[----:B------:R-:W-:Y:S01]  /*7990*/  IMAD.U32 R226, RZ, RZ, UR10 ;  /* 0x0000000affe27e24 */ /* 0x000fe2000f8e00ff */
[----:B------:R-:W-:Y:S01]  /*79a0*/  HGMMA.64x16x16.F32.BF16 R88, gdesc[UR48].tnspA.tnspB, R88 ;  /* 0x60200000305879f0 */ /* 0x000fe20008701858 */
[----:B------:R-:W-:Y:S01]  /*79b0*/  R2UR UR26, R26 ;  /* 0x000000001a1a72ca */ /* 0x000fe200000e0000 */
[C---:B------:R-:W-:Y:S01]  /*79c0*/  VIADD R26, R24.reuse, 0xa0 ;  /* 0x000000a0181a7836 */ /* 0x040fe20000000000 */
[----:B------:R-:W-:Y:S01]  /*79d0*/  R2UR UR24, R25 ;  /* 0x00000000191872ca */ /* 0x000fe200000e0000 */
[----:B------:R-:W-:Y:S01]  /*79e0*/  VIADD R25, R24, 0x120 ;  /* 0x0000012018197836 */ /* 0x000fe20000000000 */
[----:B------:R0:W-:Y:S02]  /*79f0*/  REDG.E.ADD.F32x4.FTZ.RN.STRONG.GPU desc[UR56][R8.64+0x1800], R36 ;  /* 0x00180024080079a6 */ /* 0x0001e4000c10f7b8 */
[----:B------:R-:W-:Y:S01]  /*7a00*/  R2UR UR42, R26 ;  /* 0x000000001a2a72ca */ /* 0x000fe200000e0000 */
[C---:B------:R-:W-:Y:S01]  /*7a10*/  VIADD R26, R24.reuse, 0x1a0 ;  /* 0x000001a0181a7836 */ /* 0x040fe20000000000 */
[----:B------:R-:W-:Y:S01]  /*7a20*/  R2UR UR38, R25 ;  /* 0x00000000192672ca */ /* 0x000fe200000e0000 */
[----:B------:R-:W-:Y:S01]  /*7a30*/  VIADD R25, R24, 0x220 ;  /* 0x0000022018197836 */ /* 0x000fe20000000000 */
[----:B------:R-:W-:Y:S01]  /*7a40*/  UMOV UR21, UR5 ;  /* 0x0000000500157c82 */ /* 0x000fe20008000000 */
[----:B------:R-:W-:Y:S01]  /*7a50*/  UMOV UR17, UR5 ;  /* 0x0000000500117c82 */ /* 0x000fe20008000000 */
[----:B------:R-:W-:Y:S01]  /*7a60*/  R2UR UR34, R26 ;  /* 0x000000001a2272ca */ /* 0x000fe200000e0000 */
[----:B------:R-:W-:Y:S01]  /*7a70*/  IMAD.U32 R227, RZ, RZ, UR11 ;  /* 0x0000000bffe37e24 */ /* 0x000fe2000f8e00ff */
[----:B------:R-:W-:Y:S01]  /*7a80*/  R2UR UR30, R25 ;  /* 0x00000000191e72ca */ /* 0x000fe200000e0000 */
[----:B------:R-:W-:Y:S01]  /*7a90*/  UMOV UR40, UR24 ;  /* 0x0000001800287c82 */ /* 0x000fe20008000000 */
[----:B------:R-:W-:Y:S01]  /*7aa0*/  UMOV UR36, UR24 ;  /* 0x0000001800247c82 */ /* 0x000fe20008000000 */
[----:B------:R-:W-:Y:S01]  /*7ab0*/  UMOV UR32, UR24 ;  /* 0x0000001800207c82 */ /* 0x000fe20008000000 */
[----:B------:R-:W-:Y:S01]  /*7ac0*/  UMOV UR28, UR24 ;  /* 0x00000018001c7c82 */ /* 0x000fe20008000000 */
[----:B------:R-:W-:Y:S01]  /*7ad0*/  HGMMA.64x16x16.F32.BF16 R56, gdesc[UR24].tnspA.tnspB, R56 ;  /* 0x60200000183879f0 */ /* 0x000fe20008701838 */
[----:B------:R-:W-:Y:S01]  /*7ae0*/  UMOV UR13, UR5 ;  /* 0x00000005000d7c82 */ /* 0x000fe20008000000 */
[----:B------:R-:W-:Y:S01]  /*7af0*/  UMOV UR9, UR5 ;  /* 0x0000000500097c82 */ /* 0x000fe20008000000 */
[----:B------:R0:W-:Y:S01]  /*7b00*/  REDG.E.ADD.F32x4.FTZ.RN.STRONG.GPU desc[UR56][R8.64+0x2000], R40 ;  /* 0x00200028080079a6 */ /* 0x0001e2000c10f7b8 */
[----:B------:R-:W-:Y:S01]  /*7b10*/  HGMMA.64x16x16.F32.BF16 R64, gdesc[UR40].tnspA.tnspB, R64 ;  /* 0x60200000284079f0 */ /* 0x000fe20008701840 */
[----:B------:R-:W-:Y:S01]  /*7b20*/  VIADD R26, R24, 0x30 ;  /* 0x00000030181a7836 */ /* 0x000fe20000000000 */
[----:B------:R-:W-:Y:S01]  /*7b30*/  UMOV UR11, 0x40 ;  /* 0x00000040000b7882 */ /* 0x000fe20000000000 */
[----:B------:R-:W-:Y:S01]  /*7b40*/  VIADD R25, R236, 0x180 ;  /* 0x00000180ec197836 */ /* 0x000fe20000000000 */
[----:B------:R0:W-:Y:S01]  /*7b50*/  REDG.E.ADD.F32x4.FTZ.RN.STRONG.GPU desc[UR56][R8.64+0x2800], R44 ;  /* 0x0028002c080079a6 */ /* 0x0001e2000c10f7b8 */
[----:B------:R-:W-:Y:S01]  /*7b60*/  HGMMA.64x16x16.F32.BF16 R72, gdesc[UR36].tnspA.tnspB, R72 ;  /* 0x60200000244879f0 */ /* 0x000fe20008701848 */
[----:B------:R-:W-:-:S02]  /*7b70*/  R2UR UR6, R26 ;  /* 0x000000001a0672ca */ /* 0x000fc400000e0000 */
[----:B------:R0:W-:Y:S01]  /*7b80*/  REDG.E.ADD.F32x4.FTZ.RN.STRONG.GPU desc[UR56][R8.64+0x3000], R48 ;  /* 0x00300030080079a6 */ /* 0x0001e2000c10f7b8 */
[----:B------:R-:W-:Y:S01]  /*7b90*/  HGMMA.64x16x16.F32.BF16 R80, gdesc[UR32].tnspA.tnspB, R80 ;  /* 0x60200000205079f0 */ /* 0x000fe20008701850 */
[C---:B------:R-:W-:Y:S01]  /*7ba0*/  VIADD R26, R24.reuse, 0xb0 ;  /* 0x000000b0181a7836 */ /* 0x040fe20000000000 */
[----:B------:R-:W-:Y:S01]  /*7bb0*/  R2UR UR4, R25 ;  /* 0x00000000190472ca */ /* 0x000fe200000e0000 */
[----:B------:R0:W-:Y:S01]  /*7bc0*/  REDG.E.ADD.F32x4.FTZ.RN.STRONG.GPU desc[UR56][R8.64+0x3800], R52 ;  /* 0x00380034080079a6 */ /* 0x0001e2000c10f7b8 */
[----:B------:R-:W-:Y:S02]  /*7bd0*/  VIADD R25, R24, 0x130 ;  /* 0x0000013018197836 */ /* 0x000fe40000000000 */
[----:B------:R-:W-:Y:S01]  /*7be0*/  R2UR UR22, R26 ;  /* 0x000000001a1672ca */ /* 0x000fe200000e0000 */
[----:B------:R-:W-:Y:S01]  /*7bf0*/  HGMMA.64x16x16.F32.BF16 R88, gdesc[UR28].tnspA.tnspB, R88 ;  /* 0x602000001c5879f0 */ /* 0x000fe20008701858 */
[C---:B------:R-:W-:Y:S01]  /*7c00*/  VIADD R26, R24.reuse, 0x1b0 ;  /* 0x000001b0181a7836 */ /* 0x040fe20000000000 */
[----:B------:R-:W-:Y:S01]  /*7c10*/  R2UR UR18, R25 ;  /* 0x00000000191272ca */ /* 0x000fe200000e0000 */
[----:B------:R-:W-:-:S03]  /*7c20*/  VIADD R24, R24, 0x230 ;  /* 0x0000023018187836 */ /* 0x000fc60000000000 */
[----:B------:R-:W-:Y:S02]  /*7c30*/  R2UR UR14, R26 ;  /* 0x000000001a0e72ca */ /* 0x000fe400000e0000 */
[----:B------:R-:W-:Y:S01]  /*7c40*/  R2UR UR10, R24 ;  /* 0x00000000180a72ca */ /* 0x000fe200000e0000 */
[----:B------:R-:W-:Y:S01]  /*7c50*/  UMOV UR20, UR4 ;  /* 0x0000000400147c82 */ /* 0x000fe20008000000 */
[----:B------:R-:W-:Y:S01]  /*7c60*/  UMOV UR16, UR4 ;  /* 0x0000000400107c82 */ /* 0x000fe20008000000 */
[----:B------:R-:W-:Y:S01]  /*7c70*/  UMOV UR12, UR4 ;  /* 0x00000004000c7c82 */ /* 0x000fe20008000000 */
[----:B------:R-:W-:Y:S01]  /*7c80*/  UMOV UR8, UR4 ;  /* 0x0000000400087c82 */ /* 0x000fe20008000000 */
[----:B------:R-:W-:Y:S04]  /*7c90*/  HGMMA.64x16x16.F32.BF16 R56, gdesc[UR4].tnspA.tnspB, R56 ;  /* 0x60200000043879f0 */ /* 0x000fe80008701838 */
[----:B------:R-:W-:Y:S04]  /*7ca0*/  HGMMA.64x16x16.F32.BF16 R64, gdesc[UR20].tnspA.tnspB, R64 ;  /* 0x60200000144079f0 */ /* 0x000fe80008701840 */
[----:B------:R-:W-:Y:S04]  /*7cb0*/  HGMMA.64x16x16.F32.BF16 R72, gdesc[UR16].tnspA.tnspB, R72 ;  /* 0x60200000104879f0 */ /* 0x000fe80008701848 */
[----:B------:R-:W-:Y:S04]  /*7cc0*/  HGMMA.64x16x16.F32.BF16 R80, gdesc[UR12].tnspA.tnspB, R80 ;  /* 0x602000000c5079f0 */ /* 0x000fe80008701850 */
[----:B------:R-:W-:Y:S03]  /*7cd0*/  HGMMA.64x16x16.F32.BF16 R88, gdesc[UR8].tnspA.tnspB, R88, gsb0 ;  /* 0x60200000085879f0 */ /* 0x000fe60008001858 */
[----:B------:R-:W-:-:S02]  /*7ce0*/  WARPGROUP.DEPBAR.LE gsb0, 0x1 ;  /* 0x00008000000079c5 */ /* 0x000fc40000010100 */
[----:B0-----:R-:W-:Y:S05]  /*7cf0*/  @!P0 BRA `(.L_x_132) ;  /* 0x0000000000048947 */ /* 0x001fea0003800000 */
[----:B------:R-:W-:Y:S01]  /*7d00*/  BPT.TRAP 0x1 ;  /* 0x000000040000795c */ /* 0x000fe20000300000 */
.L_x_132:
[----:B------:R-:W-:Y:S01]  /*7d10*/  VIADD R24, R5, 0x500 ;  /* 0x0000050005187836 */ /* 0x000fe20000000000 */
[----:B------:R-:W-:Y:S01]  /*7d20*/  R2UR UR58, R20 ;  /* 0x00000000143a72ca */ /* 0x000fe200000e0000 */
[----:B------:R-:W-:Y:S01]  /*7d30*/  UMOV UR57, 0x40000040 ;  /* 0x4000004000397882 */ /* 0x000fe20000000000 */
[----:B------:R-:W-:Y:S01]  /*7d40*/  R2UR UR59, R21 ;  /* 0x00000000153b72ca */ /* 0x000fe200000e0000 */
[----:B------:R-:W-:Y:S01]  /*7d50*/  VIADD R20, R5, 0x580 ;  /* 0x0000058005147836 */ /* 0x000fe20000000000 */
[----:B------:R-:W-:Y:S01]  /*7d60*/  R2UR UR56, R24 ;  /* 0x00000000183872ca */ /* 0x000fe200000e0000 */
[----:B------:R-:W-:Y:S01]  /*7d70*/  VIADD R24, R18, 0x31638 ;  /* 0x0003163812187836 */ /* 0x000fe20000000000 */
[----:B------:R-:W-:-:S04]  /*7d80*/  ULDC.64 UR4, c[0x0][0x208] ;  /* 0x0000820000047ab9 */ /* 0x000fc80000000a00 */
[----:B------:R-:W-:-:S04]  /*7d90*/  PRMT R24, RZ, 0x654, R24 ;  /* 0x00000654ff187816 */ /* 0x000fc80000000018 */
[----:B------:R0:W-:Y:S02]  /*7da0*/  SYNCS.ARRIVE.TRANS64.RED.A1T0 RZ, [R24+URZ], RZ ;  /* 0x000000ff18ff79a7 */ /* 0x0001e4000810043f */
[----:B0-----:R-:W-:-:S06]  /*7db0*/  WARPGROUP.ARRIVE ;  /* 0x00000000000079c5 */ /* 0x001fcc0000000000 */
        /* <DEDUP_REMOVED lines=34> */
[----:B------:R0:W-:Y:S02]  /*7fe0*/  REDG.E.ADD.F32x4.FTZ.RN.STRONG.GPU desc[UR4][R8.64+0x4000], R24 ;  /* 0x00400018080079a6 */ /* 0x0001e4000c10f784 */
[----:B------:R-:W-:Y:S01]  /*7ff0*/  HGMMA.64x16x16.F32.BF16 R96, gdesc[UR52].tnspA.tnspB, R96 ;  /* 0x60200000346079f0 */ /* 0x000fe20008701860 */
[----:B------:R-:W-:-:S02]  /*8000*/  R2UR UR54, R22 ;  /* 0x00000000163672ca */ /* 0x000fc400000e0000 */
[----:B------:R-:W-:Y:S01]  /*8010*/  R2UR UR24, R5 ;  /* 0x00000000051872ca */ /* 0x000fe200000e0000 */
[----:B------:R-:W-:Y:S01]  /*8020*/  UMOV UR41, UR25 ;  /* 0x0000001900297c82 */ /* 0x000fe20008000000 */
[----:B------:R-:W-:Y:S01]  /*8030*/  R2UR UR55, R23 ;  /* 0x00000000173772ca */ /* 0x000fe200000e0000 */
[----:B------:R-:W-:Y:S01]  /*8040*/  UMOV UR37, UR25 ;  /* 0x0000001900257c82 */ /* 0x000fe20008000000 */
[----:B------:R-:W-:Y:S01]  /*8050*/  UMOV UR33, UR25 ;  /* 0x0000001900217c82 */ /* 0x000fe20008000000 */
[----:B------:R0:W-:Y:S01]  /*8060*/  REDG.E.ADD.F32x4.FTZ.RN.STRONG.GPU desc[UR4][R8.64+0x4800], R28 ;  /* 0x0048001c080079a6 */ /* 0x0001e2000c10f784 */
[----:B------:R-:W-:-:S03]  /*8070*/  VIADD R236, R236, 0x580 ;  /* 0x00000580ecec7836 */ /* 0x000fc60000000000 */
[----:B------:R0:W-:Y:S04]  /*8080*/  REDG.E.ADD.F32x4.FTZ.RN.STRONG.GPU desc[UR4][R8.64+0x5000], R32 ;  /* 0x00500020080079a6 */ /* 0x0001e8000c10f784 */
[----:B------:R-:W-:Y:S01]  /*8090*/  UMOV UR40, UR24 ;  /* 0x0000001800287c82 */ /* 0x000fe20008000000 */
[----:B------:R-:W-:Y:S01]  /*80a0*/  UMOV UR36, UR24 ;  /* 0x0000001800247c82 */ /* 0x000fe20008000000 */
[----:B------:R-:W-:Y:S01]  /*80b0*/  HGMMA.64x16x16.F32.BF16 R104, gdesc[UR52].tnspA.tnspB, R104 ;  /* 0x60200000346879f0 */ /* 0x000fe20008701868 */
[----:B------:R-:W-:Y:S01]  /*80c0*/  R2UR UR54, R216 ;  /* 0x00000000d83672ca */ /* 0x000fe200000e0000 */
[----:B------:R-:W-:Y:S01]  /*80d0*/  UMOV UR32, UR24 ;  /* 0x0000001800207c82 */ /* 0x000fe20008000000 */
[----:B------:R-:W-:Y:S01]  /*80e0*/  R2UR UR55, R217 ;  /* 0x00000000d93772ca */ /* 0x000fe200000e0000 */
[----:B------:R0:W-:Y:S04]  /*80f0*/  REDG.E.ADD.F32x4.FTZ.RN.STRONG.GPU desc[UR4][R8.64+0x5800], R36 ;  /* 0x00580024080079a6 */ /* 0x0001e8000c10f784 */
[----:B------:R0:W-:Y:S04]  /*8100*/  REDG.E.ADD.F32x4.FTZ.RN.STRONG.GPU desc[UR4][R8.64+0x6000], R40 ;  /* 0x00600028080079a6 */ /* 0x0001e8000c10f784 */
[----:B------:R0:W-:Y:S04]  /*8110*/  REDG.E.ADD.F32x4.FTZ.RN.STRONG.GPU desc[UR4][R8.64+0x6800], R44 ;  /* 0x0068002c080079a6 */ /* 0x0001e8000c10f784 */
[----:B------:R-:W-:Y:S01]  /*8120*/  HGMMA.64x16x16.F32.BF16 R112, gdesc[UR52].tnspA.tnspB, R112 ;  /* 0x60200000347079f0 */ /* 0x000fe20008701870 */
[----:B------:R-:W-:Y:S01]  /*8130*/  R2UR UR54, R218 ;  /* 0x00000000da3672ca */ /* 0x000fe200000e0000 */
[----:B------:R0:W-:Y:S01]  /*8140*/  REDG.E.ADD.F32x4.FTZ.RN.STRONG.GPU desc[UR4][R8.64+0x7000], R48 ;  /* 0x00700030080079a6 */ /* 0x0001e2000c10f784 */
[----:B------:R-:W-:-:S03]  /*8150*/  R2UR UR55, R219 ;  /* 0x00000000db3772ca */ /* 0x000fc600000e0000 */
[----:B------:R0:W-:Y:S01]  /*8160*/  REDG.E.ADD.F32x4.FTZ.RN.STRONG.GPU desc[UR4][R8.64+0x7800], R52 ;  /* 0x00780034080079a6 */ /* 0x0001e2000c10f784 */
[----:B------:R-:W-:Y:S01]  /*8170*/  R2UR UR4, R236 ;  /* 0x00000000ec0472ca */ /* 0x000fe200000e0000 */
[----:B------:R-:W-:Y:S02]  /*8180*/  UMOV UR5, 0x40000040 ;  /* 0x4000004000057882 */ /* 0x000fe40000000000 */
[----:B------:R-:W-:Y:S01]  /*8190*/  UMOV UR21, UR5 ;  /* 0x0000000500157c82 */ /* 0x000fe20008000000 */
[----:B------:R-:W-:Y:S01]  /*81a0*/  UMOV UR17, UR5 ;  /* 0x0000000500117c82 */ /* 0x000fe20008000000 */
[----:B------:R-:W-:-:S04]  /*81b0*/  UMOV UR13, UR5 ;  /* 0x00000005000d7c82 */ /* 0x000fc80008000000 */
[----:B------:R-:W-:Y:S01]  /*81c0*/  HGMMA.64x16x16.F32.BF16 R120, gdesc[UR52].tnspA.tnspB, R120 ;  /* 0x60200000347879f0 */ /* 0x000fe20008701878 */
[----:B------:R-:W-:Y:S02]  /*81d0*/  R2UR UR54, R220 ;  /* 0x00000000dc3672ca */ /* 0x000fe400000e0000 */
[----:B------:R-:W-:Y:S01]  /*81e0*/  R2UR UR55, R221 ;  /* 0x00000000dd3772ca */ /* 0x000fe200000e0000 */
[----:B------:R-:W-:Y:S01]  /*81f0*/  UMOV UR20, UR4 ;  /* 0x0000000400147c82 */ /* 0x000fe20008000000 */
[----:B------:R-:W-:Y:S01]  /*8200*/  UMOV UR16, UR4 ;  /* 0x0000000400107c82 */ /* 0x000fe20008000000 */
[----:B------:R-:W-:-:S10]  /*8210*/  UMOV UR12, UR4 ;  /* 0x00000004000c7c82 */ /* 0x000fd40008000000 */
        /* <DEDUP_REMOVED lines=29> */
[----:B0-----:R-:W-:Y:S05]  /*83f0*/  @!P0 BRA `(.L_x_133) ;  /* 0x0000000000048947 */ /* 0x001fea0003800000 */
[----:B------:R-:W-:Y:S01]  /*8400*/  BPT.TRAP 0x1 ;  /* 0x000000040000795c */ /* 0x000fe20000300000 */
.L_x_133:
[----:B------:R-:W-:Y:S01]  /*8410*/  VIADD R16, R16, 0x1 ;  /* 0x0000000110107836 */ /* 0x000fe20000000000 */
[----:B------:R-:W-:Y:S01]  /*8420*/  LOP3.LUT R19, R19, 0x1, RZ, 0x3c, !PT ;  /* 0x0000000113137812 */ /* 0x000fe200078e3cff */
[----:B------:R-:W-:Y:S02]  /*8430*/  VIADD R3, R3, 0x1 ;  /* 0x0000000103037836 */ /* 0x000fe40000000000 */
[----:B------:R-:W-:Y:S01]  /*8440*/  VIADD R17, R17, 0x31620 ;  /* 0x0003162011117836 */ /* 0x000fe20000000000 */
[----:B------:R-:W-:Y:S02]  /*8450*/  ISETP.GE.AND P1, PT, R16, R235, PT ;  /* 0x000000eb1000720c */ /* 0x000fe40003f26270 */
[----:B------:R-:W-:Y:S02]  /*8460*/  ISETP.NE.AND P0, PT, R3, 0x2, PT ;  /* 0x000000020300780c */ /* 0x000fe40003f05270 */
[----:B------:R-:W-:Y:S02]  /*8470*/  PRMT R17, RZ, 0x654, R17 ;  /* 0x00000654ff117816 */ /* 0x000fe40000000011 */
[----:B------:R-:W-:-:S02]  /*8480*/  SEL R5, RZ, 0x1, P0 ;  /* 0x00000001ff057807 */ /* 0x000fc40000000000 */
[----:B------:R0:W-:Y:S01]  /*8490*/  SYNCS.ARRIVE.TRANS64.RED.A1T0 RZ, [R17+URZ], RZ ;  /* 0x000000ff11ff79a7 */ /* 0x0001e2000810043f */
[----:B------:R-:W-:Y:S02]  /*84a0*/  SEL R3, R3, RZ, P0 ;  /* 0x000000ff03037207 */ /* 0x000fe40000000000 */
[----:B------:R-:W-:Y:S02]  /*84b0*/  LOP3.LUT R228, R228, R5, RZ, 0x3c, !PT ;  /* 0x00000005e4e47212 */ /* 0x000fe400078e3cff */
[----:B------:R-:W-:Y:S05]  /*84c0*/  @!P1 BRA `(.L_x_134) ;  /* 0xffffff94002c9947 */ /* 0x000fea000383ffff */
[----:B------:R-:W-:Y:S01]  /*84d0*/  ULDC UR4, c[0x0][0x740] ;  /* 0x0001d00000047ab9 */ /* 0x000fe20000000800 */
[----:B------:R-:W-:Y:S01]  /*84e0*/  PLOP3.LUT P0, PT, PT, PT, PT, 0x8, 0x0 ;  /* 0x000000000000781c */ /* 0x000fe20003f0e170 */
        /* <DEDUP_REMOVED lines=79> */
[----:B------:R-:W-:-:S07]  /*89e0*/  FMUL.FTZ R135, R135, UR4 ;  /* 0x0000000487877c20 */ /* 0x000fce0008410000 */
.L_x_121:
[----:B------:R-:W-:Y:S05]  /*89f0*/  @P0 BRA `(.L_x_135) ;  /* 0x0000002400900947 */ /* 0x000fea0003800000 */
[----:B0-----:R-:W0:Y:S01]  /*8a00*/  S2R R2, SR_TID.X ;  /* 0x0000000000027919 */ /* 0x001e220000002100 */
[----:B------:R-:W1:Y:S01]  /*8a10*/  S2UR UR5, SR_CgaCtaId ;  /* 0x00000000000579c3 */ /* 0x000e620000008800 */
[----:B------:R-:W-:Y:S01]  /*8a20*/  UMOV UR4, 0x400 ;  /* 0x0000040000047882 */ /* 0x000fe20000000000 */
[----:B------:R-:W-:-:S06]  /*8a30*/  F2FP.BF16.F32.PACK_AB R136, R137, R136 ;  /* 0x000000888988723e */ /* 0x000fcc00000010ff */
[----:B------:R-:W-:Y:S01]  /*8a40*/  BAR.SYNC.DEFER_BLOCKING 0x1, 0x100 ;  /* 0x0044000000007b1d */ /* 0x000fe20000010000 */
[----:B------:R-:W-:Y:S02]  /*8a50*/  F2FP.BF16.F32.PACK_AB R137, R139, R138 ;  /* 0x0000008a8b89723e */ /* 0x000fe400000010ff */
[----:B------:R-:W-:Y:S02]  /*8a60*/  F2FP.BF16.F32.PACK_AB R144, R145, R144 ;  /* 0x000000909190723e */ /* 0x000fe400000010ff */
[----:B------:R-:W-:Y:S01]  /*8a70*/  F2FP.BF16.F32.PACK_AB R138, R141, R140 ;  /* 0x0000008c8d8a723e */ /* 0x000fe200000010ff */
[----:B------:R-:W-:Y:S01]  /*8a80*/  ULDC.64 UR8, c[0x0][0x208] ;  /* 0x0000820000087ab9 */ /* 0x000fe20000000a00 */
[----:B------:R-:W-:Y:S02]  /*8a90*/  F2FP.BF16.F32.PACK_AB R139, R143, R142 ;  /* 0x0000008e8f8b723e */ /* 0x000fe400000010ff */
[----:B------:R-:W-:Y:S02]  /*8aa0*/  F2FP.BF16.F32.PACK_AB R152, R153, R152 ;  /* 0x000000989998723e */ /* 0x000fe400000010ff */
[----:B------:R-:W-:-:S02]  /*8ab0*/  F2FP.BF16.F32.PACK_AB R160, R161, R160 ;  /* 0x000000a0a1a0723e */ /* 0x000fc400000010ff */
[----:B------:R-:W-:Y:S02]  /*8ac0*/  F2FP.BF16.F32.PACK_AB R168, R169, R168 ;  /* 0x000000a8a9a8723e */ /* 0x000fe400000010ff */
[----:B------:R-:W-:Y:S02]  /*8ad0*/  F2FP.BF16.F32.PACK_AB R176, R177, R176 ;  /* 0x000000b0b1b0723e */ /* 0x000fe400000010ff */
[----:B------:R-:W-:Y:S02]  /*8ae0*/  F2FP.BF16.F32.PACK_AB R184, R185, R184 ;  /* 0x000000b8b9b8723e */ /* 0x000fe400000010ff */
[----:B------:R-:W-:Y:S02]  /*8af0*/  F2FP.BF16.F32.PACK_AB R192, R193, R192 ;  /* 0x000000c0c1c0723e */ /* 0x000fe400000010ff */
[----:B------:R-:W-:Y:S01]  /*8b00*/  F2FP.BF16.F32.PACK_AB R200, R201, R200 ;  /* 0x000000c8c9c8723e */ /* 0x000fe200000010ff */
[----:B-1----:R-:W-:Y:S01]  /*8b10*/  ULEA UR4, UR5, UR4, 0x18 ;  /* 0x0000000405047291 */ /* 0x002fe2000f8ec03f */
[----:B------:R-:W-:-:S02]  /*8b20*/  F2FP.BF16.F32.PACK_AB R145, R147, R146 ;  /* 0x000000929391723e */ /* 0x000fc400000010ff */
[----:B------:R-:W-:Y:S02]  /*8b30*/  F2FP.BF16.F32.PACK_AB R208, R209, R208 ;  /* 0x000000d0d1d0723e */ /* 0x000fe400000010ff */
[----:B------:R-:W-:Y:S01]  /*8b40*/  F2FP.BF16.F32.PACK_AB R56, R57, R56 ;  /* 0x000000383938723e */ /* 0x000fe200000010ff */
[----:B0-----:R-:W-:Y:S01]  /*8b50*/  VIADD R2, R2, 0xffffff80 ;  /* 0xffffff8002027836 */ /* 0x001fe20000000000 */
[----:B------:R-:W-:Y:S02]  /*8b60*/  F2FP.BF16.F32.PACK_AB R146, R149, R148 ;  /* 0x000000949592723e */ /* 0x000fe400000010ff */
[----:B------:R-:W-:Y:S01]  /*8b70*/  F2FP.BF16.F32.PACK_AB R96, R97, R96 ;  /* 0x000000606160723e */ /* 0x000fe200000010ff */
[----:B------:R-:W-:Y:S01]  /*8b80*/  IMAD.SHL.U32 R3, R2, 0x40, RZ ;  /* 0x0000004002037824 */ /* 0x000fe200078e00ff */
[----:B------:R-:W-:Y:S02]  /*8b90*/  SHF.R.S32.HI R9, RZ, 0x1f, R2 ;  /* 0x0000001fff097819 */ /* 0x000fe40000011402 */
        /* <DEDUP_REMOVED lines=8> */
[----:B------:R-:W0:Y:S01]  /*8c20*/  S2R R39, SR_CTAID.X ;  /* 0x0000000000277919 */ /* 0x000e220000002500 */
[CC--:B------:R-:W-:Y:S01]  /*8c30*/  LEA.HI R11, R9.reuse, R2.reuse, RZ, 0x5 ;  /* 0x00000002090b7211 */ /* 0x0c0fe200078f28ff */
[----:B------:R-:W1:Y:S01]  /*8c40*/  LDC.64 R36, c[0x0][0x850] ;  /* 0x00021400ff247b82 */ /* 0x000e620000000a00 */
[----:B------:R-:W-:Y:S02]  /*8c50*/  LEA.HI R8, R9, R2, RZ, 0x4 ;  /* 0x0000000209087211 */ /* 0x000fe400078f20ff */
[----:B------:R-:W-:Y:S02]  /*8c60*/  SHF.R.S32.HI R0, RZ, 0x5, R11 ;  /* 0x00000005ff007819 */ /* 0x000fe4000001140b */
[----:B------:R-:W-:Y:S02]  /*8c70*/  SHF.R.S32.HI R7, RZ, 0x4, R8 ;  /* 0x00000004ff077819 */ /* 0x000fe40000011408 */
[----:B------:R-:W-:Y:S01]  /*8c80*/  LOP3.LUT R3, R3, 0x1c0, RZ, 0xc0, !PT ;  /* 0x000001c003037812 */ /* 0x000fe200078ec0ff */
[----:B------:R-:W-:Y:S01]  /*8c90*/  IMAD.SHL.U32 R6, R0, 0x10, RZ ;  /* 0x0000001000067824 */ /* 0x000fe200078e00ff */
[----:B------:R-:W-:-:S02]  /*8ca0*/  LEA.HI R8, R8, R7, RZ, 0x1 ;  /* 0x0000000708087211 */ /* 0x000fc400078f08ff */
[-C--:B------:R-:W-:Y:S02]  /*8cb0*/  LEA.HI R4, R9, R2.reuse, RZ, 0x3 ;  /* 0x0000000209047211 */ /* 0x080fe400078f18ff */
[----:B------:R-:W-:Y:S02]  /*8cc0*/  LOP3.LUT R5, R3, 0x30, R6, 0xf8, !PT ;  /* 0x0000003003057812 */ /* 0x000fe400078ef806 */
[----:B------:R-:W-:Y:S02]  /*8cd0*/  LOP3.LUT R8, R8, 0x7ffffe, RZ, 0xc0, !PT ;  /* 0x007ffffe08087812 */ /* 0x000fe400078ec0ff */
[----:B------:R-:W-:Y:S02]  /*8ce0*/  LEA.HI R9, R9, R2, RZ, 0x7 ;  /* 0x0000000209097211 */ /* 0x000fe400078f38ff */
[----:B------:R-:W-:Y:S01]  /*8cf0*/  LOP3.LUT R4, R5, 0x8, R4, 0xf8, !PT ;  /* 0x0000000805047812 */ /* 0x000fe200078ef804 */
[----:B------:R-:W-:Y:S01]  /*8d00*/  IMAD.IADD R8, R7, 0x1, -R8 ;  /* 0x0000000107087824 */ /* 0x000fe200078e0a08 */
[----:B------:R-:W-:Y:S01]  /*8d10*/  SHF.R.U32.HI R3, RZ, 0x3, R3 ;  /* 0x00000003ff037819 */ /* 0x000fe20000011603 */
[----:B------:R-:W2:Y:S01]  /*8d20*/  LDC.64 R6, c[0x0][0x870] ;  /* 0x00021c00ff067b82 */ /* 0x000ea20000000a00 */
[----:B------:R-:W-:-:S02]  /*8d30*/  SHF.R.S32.HI R9, RZ, 0x7, R9 ;  /* 0x00000007ff097819 */ /* 0x000fc40000011409 */
[----:B------:R-:W-:Y:S02]  /*8d40*/  LOP3.LUT R3, R4, R3, RZ, 0x3c, !PT ;  /* 0x0000000304037212 */ /* 0x000fe400078e3cff */
[----:B------:R-:W-:Y:S01]  /*8d50*/  F2FP.BF16.F32.PACK_AB R147, R151, R150 ;  /* 0x000000969793723e */ /* 0x000fe200000010ff */
[----:B------:R-:W-:Y:S01]  /*8d60*/  IMAD R8, R9, 0xa, R8 ;  /* 0x0000000a09087824 */ /* 0x000fe200078e0208 */
[----:B------:R-:W-:Y:S01]  /*8d70*/  F2FP.BF16.F32.PACK_AB R153, R155, R154 ;  /* 0x0000009a9b99723e */ /* 0x000fe200000010ff */
[----:B------:R-:W3:Y:S01]  /*8d80*/  LDC.64 R4, c[0x0][0x870] ;  /* 0x00021c00ff047b82 */ /* 0x000ee20000000a00 */
[----:B------:R-:W-:Y:S01]  /*8d90*/  F2FP.BF16.F32.PACK_AB R154, R157, R156 ;  /* 0x0000009c9d9a723e */ /* 0x000fe200000010ff */
[----:B------:R-:W-:Y:S01]  /*8da0*/  IMAD.U32 R3, R8, 0x200, R3 ;  /* 0x0000020008037824 */ /* 0x000fe200078e0003 */
[----:B------:R-:W-:Y:S02]  /*8db0*/  F2FP.BF16.F32.PACK_AB R155, R159, R158 ;  /* 0x0000009e9f9b723e */ /* 0x000fe400000010ff */
[----:B------:R-:W-:-:S02]  /*8dc0*/  F2FP.BF16.F32.PACK_AB R161, R163, R162 ;  /* 0x000000a2a3a1723e */ /* 0x000fc400000010ff */
[----:B------:R-:W-:Y:S02]  /*8dd0*/  LEA R3, R3, UR4, 0x1 ;  /* 0x0000000403037c11 */ /* 0x000fe4000f8e08ff */
[----:B------:R-:W-:Y:S02]  /*8de0*/  F2FP.BF16.F32.PACK_AB R162, R165, R164 ;  /* 0x000000a4a5a2723e */ /* 0x000fe400000010ff */
[----:B------:R-:W-:Y:S01]  /*8df0*/  F2FP.BF16.F32.PACK_AB R163, R167, R166 ;  /* 0x000000a6a7a3723e */ /* 0x000fe200000010ff */
[----:B------:R-:W-:Y:S01]  /*8e00*/  STSM.16.MT88.4 [R3+0xa000], R136 ;  /* 0x00a0008803007844 */ /* 0x000fe20000004200 */
[----:B------:R-:W-:Y:S02]  /*8e10*/  F2FP.BF16.F32.PACK_AB R169, R171, R170 ;  /* 0x000000aaaba9723e */ /* 0x000fe400000010ff */
[----:B------:R-:W-:Y:S01]  /*8e20*/  F2FP.BF16.F32.PACK_AB R170, R173, R172 ;  /* 0x000000acadaa723e */ /* 0x000fe200000010ff */
[----:B------:R-:W-:Y:S01]  /*8e30*/  STSM.16.MT88.4 [R3+0xf000], R144 ;  /* 0x00f0009003007844 */ /* 0x000fe20000004200 */
[----:B------:R-:W-:-:S02]  /*8e40*/  F2FP.BF16.F32.PACK_AB R171, R175, R174 ;  /* 0x000000aeafab723e */ /* 0x000fc400000010ff */
[----:B------:R-:W-:Y:S01]  /*8e50*/  F2FP.BF16.F32.PACK_AB R177, R179, R178 ;  /* 0x000000b2b3b1723e */ /* 0x000fe200000010ff */
[----:B------:R-:W-:Y:S01]  /*8e60*/  STSM.16.MT88.4 [R3+0xa800], R152 ;  /* 0x00a8009803007844 */ /* 0x000fe20000004200 */
        /* <DEDUP_REMOVED lines=16> */
[----:B------:R-:W-:Y:S02]  /*8f70*/  F2FP.BF16.F32.PACK_AB R209, R211, R210 ;  /* 0x000000d2d3d1723e */ /* 0x000fe400000010ff */
[----:B------:R-:W-:Y:S01]  /*8f80*/  F2FP.BF16.F32.PACK_AB R210, R213, R212 ;  /* 0x000000d4d5d2723e */ /* 0x000fe200000010ff */
[----:B------:R-:W-:Y:S01]  /*8f90*/  STSM.16.MT88.4 [R3+0xc000], R200 ;  /* 0x00c000c803007844 */ /* 0x000fe20000004200 */
[----:B------:R-:W-:Y:S02]  /*8fa0*/  F2FP.BF16.F32.PACK_AB R211, R215, R214 ;  /* 0x000000d6d7d3723e */ /* 0x000fe400000010ff */
[----:B------:R-:W-:Y:S02]  /*8fb0*/  F2FP.BF16.F32.PACK_AB R57, R59, R58 ;  /* 0x0000003a3b39723e */ /* 0x000fe400000010ff */
[----:B------:R-:W-:Y:S01]  /*8fc0*/  F2FP.BF16.F32.PACK_AB R58, R61, R60 ;  /* 0x0000003c3d3a723e */ /* 0x000fe200000010ff */
[----:B------:R-:W-:Y:S01]  /*8fd0*/  STSM.16.MT88.4 [R3+0x11000], R208 ;  /* 0x011000d003007844 */ /* 0x000fe20000004200 */
[----:B------:R-:W-:-:S02]  /*8fe0*/  F2FP.BF16.F32.PACK_AB R59, R63, R62 ;  /* 0x0000003e3f3b723e */ /* 0x000fc400000010ff */
[----:B------:R-:W-:Y:S02]  /*8ff0*/  F2FP.BF16.F32.PACK_AB R97, R99, R98 ;  /* 0x000000626361723e */ /* 0x000fe400000010ff */
[----:B------:R-:W-:Y:S01]  /*9000*/  F2FP.BF16.F32.PACK_AB R98, R101, R100 ;  /* 0x000000646562723e */ /* 0x000fe200000010ff */
[----:B------:R-:W-:Y:S01]  /*9010*/  STSM.16.MT88.4 [R3], R56 ;  /* 0x0000003803007844 */ /* 0x000fe20000004200 */
[----:B------:R-:W-:Y:S02]  /*9020*/  F2FP.BF16.F32.PACK_AB R99, R103, R102 ;  /* 0x000000666763723e */ /* 0x000fe400000010ff */
        /* <DEDUP_REMOVED lines=32> */
[----:B--2---:R-:W-:-:S03]  /*9230*/  ISETP.NE.U32.AND P0, PT, R6, RZ, PT ;  /* 0x000000ff0600720c */ /* 0x004fc60003f05070 */
[----:B------:R2:W-:Y:S01]  /*9240*/  STSM.16.MT88.4 [R3+0x7000], R128 ;  /* 0x0070008003007844 */ /* 0x0005e20000004200 */
[----:B------:R-:W-:Y:S01]  /*9250*/  BAR.SYNC.DEFER_BLOCKING 0x1, 0x100 ;  /* 0x0044000000007b1d */ /* 0x000fe20000010000 */
[----:B------:R-:W-:Y:S01]  /*9260*/  ISETP.NE.AND.EX P0, PT, R7, RZ, PT, P0 ;  /* 0x000000ff0700720c */ /* 0x000fe20003f05300 */
[----:B---3--:R-:W-:-:S06]  /*9270*/  IMAD.WIDE R6, R233, 0x4, R4 ;  /* 0x00000004e9067825 */ /* 0x008fcc00078e0204 */
[----:B------:R-:W3:Y:S06]  /*9280*/  LDC.64 R4, c[0x0][0x878] ;  /* 0x00021e00ff047b82 */ /* 0x000eec0000000a00 */
[----:B------:R-:W4:Y:S01]  /*9290*/  @P0 LDG.E R9, desc[UR8][R6.64] ;  /* 0x0000000806090981 */ /* 0x000f22000c1e1900 */
[----:B------:R-:W-:Y:S01]  /*92a0*/  LOP3.LUT R11, R11, 0xffffffe0, RZ, 0xc0, !PT ;  /* 0xffffffe00b0b7812 */ /* 0x000fe200078ec0ff */
[----:B------:R-:W-:Y:S01]  /*92b0*/  ULDC UR5, c[0x0][0x808] ;  /* 0x0002020000057ab9 */ /* 0x000fe20000000800 */
[----:B------:R-:W0:Y:S01]  /*92c0*/  S2UR UR7, SR_CTAID.Y ;  /* 0x00000000000779c3 */ /* 0x000e220000002600 */
[----:B------:R-:W-:Y:S01]  /*92d0*/  IMAD.U32 R8, RZ, RZ, UR5 ;  /* 0x00000005ff087e24 */ /* 0x000fe2000f8e00ff */
[----:B---3--:R-:W-:Y:S01]  /*92e0*/  ISETP.NE.U32.AND P1, PT, R4, RZ, PT ;  /* 0x000000ff0400720c */ /* 0x008fe20003f25070 */
[----:B------:R-:W-:-:S02]  /*92f0*/  IMAD.IADD R11, R2, 0x1, -R11 ;  /* 0x00000001020b7824 */ /* 0x000fc400078e0a0b */
[----:B------:R-:W-:Y:S01]  /*9300*/  IMAD.SHL.U32 R2, R0, 0x40, RZ ;  /* 0x0000004000027824 */ /* 0x000fe200078e00ff */
[----:B------:R-:W-:Y:S01]  /*9310*/  ISETP.NE.AND.EX P1, PT, R5, RZ, PT, P1 ;  /* 0x000000ff0500720c */ /* 0x000fe20003f25310 */
[----:B------:R-:W-:Y:S01]  /*9320*/  IMAD.SHL.U32 R28, R11, 0x8, RZ ;  /* 0x000000080b1c7824 */ /* 0x000fe200078e00ff */
[----:B------:R-:W-:Y:S02]  /*9330*/  SHF.R.S32.HI R10, RZ, 0x1f, R11 ;  /* 0x0000001fff0a7819 */ /* 0x000fe4000001140b */
[----:B--2---:R-:W-:Y:S02]  /*9340*/  LOP3.LUT R3, R2, 0x1c0, RZ, 0xc0, !PT ;  /* 0x000001c002037812 */ /* 0x004fe400078ec0ff */
[----:B------:R-:W-:Y:S02]  /*9350*/  LEA.HI R10, R10, R11, RZ, 0x3 ;  /* 0x0000000b0a0a7211 */ /* 0x000fe400078f18ff */
[----:B------:R-:W-:Y:S02]  /*9360*/  LOP3.LUT R2, R3, 0x38, R28, 0xf8, !PT ;  /* 0x0000003803027812 */ /* 0x000fe400078ef81c */
[----:B------:R-:W-:-:S03]  /*9370*/  SHF.R.U32.HI R3, RZ, 0x3, R3 ;  /* 0x00000003ff037819 */ /* 0x000fc60000011603 */
[----:B------:R-:W2:Y:S01]  /*9380*/  @P1 LDC.64 R4, c[0x0][0x878] ;  /* 0x00021e00ff041b82 */ /* 0x000ea20000000a00 */
[----:B------:R-:W-:Y:S02]  /*9390*/  LOP3.LUT R3, R2, R3, RZ, 0x3c, !PT ;  /* 0x0000000302037212 */ /* 0x000fe400078e3cff */
[----:B------:R-:W-:-:S05]  /*93a0*/  SHF.R.S32.HI R10, RZ, 0x3, R10 ;  /* 0x00000003ff0a7819 */ /* 0x000fca000001140a */
[----:B------:R-:W-:Y:S01]  /*93b0*/  IMAD R10, R10, 0x1400, R3 ;  /* 0x000014000a0a7824 */ /* 0x000fe200078e0203 */
[----:B------:R-:W-:Y:S01]  /*93c0*/  CS2R R2, SRZ ;  /* 0x0000000000027805 */ /* 0x000fe2000001ff00 */
[----:B--2---:R-:W-:-:S05]  /*93d0*/  @P1 IMAD.WIDE R4, R233, 0x4, R4 ;  /* 0x00000004e9041825 */ /* 0x004fca00078e0204 */
[----:B------:R2:W5:Y:S01]  /*93e0*/  @P1 LDG.E R8, desc[UR8][R4.64] ;  /* 0x0000000804081981 */ /* 0x000562000c1e1900 */
[----:B----4-:R-:W-:Y:S01]  /*93f0*/  @P0 SHF.R.S32.HI R12, RZ, 0x1f, R9 ;  /* 0x0000001fff0c0819 */ /* 0x010fe20000011409 */
[----:B012---:R-:W-:Y:S06]  /*9400*/  @P1 BRA `(.L_x_136) ;  /* 0x0000000000141947 */ /* 0x007fec0003800000 */
[----:B------:R-:W-:Y:S05]  /*9410*/  @!P0 BRA `(.L_x_136) ;  /* 0x0000000000108947 */ /* 0x000fea0003800000 */
[----:B------:R-:W-:Y:S02]  /*9420*/  ULDC.64 UR8, c[0x0][0x208] ;  /* 0x0000820000087ab9 */ /* 0x000fe40000000a00 */
[----:B------:R-:W2:Y:S04]  /*9430*/  LDG.E R5, desc[UR8][R6.64] ;  /* 0x0000000806057981 */ /* 0x000ea8000c1e1900 */
[----:B-----5:R-:W2:Y:S02]  /*9440*/  LDG.E R8, desc[UR8][R6.64+0x4] ;  /* 0x0000040806087981 */ /* 0x020ea4000c1e1900 */
[----:B--2---:R-:W-:-:S07]  /*9450*/  IMAD.IADD R8, R8, 0x1, -R5 ;  /* 0x0000000108087824 */ /* 0x004fce00078e0a05 */
.L_x_136:
[----:B-----5:R-:W-:Y:S01]  /*9460*/  IMAD R8, R39, -0x50, R8 ;  /* 0xffffffb027087824 */ /* 0x020fe200078e0208 */
[----:B------:R-:W-:Y:S01]  /*9470*/  LEA R30, R10, UR4, 0x1 ;  /* 0x000000040a1e7c11 */ /* 0x000fe2000f8e08ff */
[----:B------:R-:W-:Y:S01]  /*9480*/  @P0 IMAD.MOV.U32 R2, RZ, RZ, R9 ;  /* 0x000000ffff020224 */ /* 0x000fe200078e0009 */
[----:B------:R-:W-:Y:S01]  /*9490*/  USHF.R.S32.HI UR8, URZ, 0x1f, UR7 ;  /* 0x0000001f3f087899 */ /* 0x000fe20008011407 */
[----:B------:R-:W-:Y:S01]  /*94a0*/  @P0 IMAD.MOV.U32 R3, RZ, RZ, R12 ;  /* 0x000000ffff030224 */ /* 0x000fe200078e000c */
[----:B------:R-:W-:Y:S01]  /*94b0*/  VIMNMX R52, R8, 0x50, PT ;  /* 0x0000005008347848 */ /* 0x000fe20003fe0100 */
[----:B------:R0:W1:Y:S01]  /*94c0*/  LDS.128 R40, [R30+0xa400] ;  /* 0x00a400001e287984 */ /* 0x0000620000000c00 */
[C---:B------:R-:W-:Y:S01]  /*94d0*/  VIADD R32, R0.reuse, 0x18 ;  /* 0x0000001800207836 */ /* 0x040fe20000000000 */
[C---:B------:R-:W-:Y:S01]  /*94e0*/  IADD3 R2, P1, R0.reuse, R2, RZ ;  /* 0x0000000200027210 */ /* 0x040fe20007f3e0ff */
[C---:B------:R-:W-:Y:S01]  /*94f0*/  VIADD R29, R0.reuse, 0x8 ;  /* 0x00000008001d7836 */ /* 0x040fe20000000000 */
[----:B------:R0:W2:Y:S01]  /*9500*/  LDS.128 R4, [R30+0x1000] ;  /* 0x001000001e047984 */ /* 0x0000a20000000c00 */
[----:B------:R-:W-:Y:S01]  /*9510*/  VIADD R31, R0, 0x10 ;  /* 0x00000010001f7836 */ /* 0x000fe20000000000 */
[-C--:B------:R-:W-:Y:S01]  /*9520*/  ISETP.GE.AND P2, PT, R32, R52.reuse, PT ;  /* 0x000000342000720c */ /* 0x080fe20003f46270 */
[----:B------:R-:W-:Y:S01]  /*9530*/  IMAD R34, R36, UR8, RZ ;  /* 0x0000000824227c24 */ /* 0x000fe2000f8e02ff */
[----:B------:R0:W3:Y:S01]  /*9540*/  LDS.128 R8, [R30+0x1400] ;  /* 0x001400001e087984 */ /* 0x0000e20000000c00 */
[----:B------:R-:W4:Y:S01]  /*9550*/  LDC.64 R32, c[0x0][0x820] ;  /* 0x00020800ff207b82 */ /* 0x000f220000000a00 */
[CC--:B------:R-:W-:Y:S01]  /*9560*/  ISETP.GE.AND P4, PT, R0.reuse, R52.reuse, PT ;  /* 0x000000340000720c */ /* 0x0c0fe20003f86270 */
[----:B------:R-:W-:Y:S01]  /*9570*/  ULDC UR6, c[0x0][0x83c] ;  /* 0x00020f0000067ab9 */ /* 0x000fe20000000800 */
[----:B------:R0:W0:Y:S01]  /*9580*/  LDS.128 R12, [R30+0x1800] ;  /* 0x001800001e0c7984 */ /* 0x0000220000000c00 */
[-C--:B------:R-:W-:Y:S01]  /*9590*/  ISETP.GE.AND P6, PT, R29, R52.reuse, PT ;  /* 0x000000341d00720c */ /* 0x080fe20003fc6270 */
[----:B------:R-:W-:Y:S01]  /*95a0*/  IMAD R37, R37, UR7, R34 ;  /* 0x0000000725257c24 */ /* 0x000fe2000f8e0222 */
[--C-:B------:R-:W-:Y:S01]  /*95b0*/  SHF.R.S32.HI R29, RZ, 0x1f, R28.reuse ;  /* 0x0000001fff1d7819 */ /* 0x100fe2000001141c */
[----:B------:R0:W0:Y:S01]  /*95c0*/  LDS.128 R16, [R30+0x1c00] ;  /* 0x001c00001e107984 */ /* 0x0000220000000c00 */
[----:B------:R-:W-:Y:S01]  /*95d0*/  SHF.R.S32.HI R50, RZ, 0x1f, R233 ;  /* 0x0000001fff327819 */ /* 0x000fe200000114e9 */
[----:B------:R-:W-:Y:S01]  /*95e0*/  ULDC.64 UR4, c[0x0][0x858] ;  /* 0x0002160000047ab9 */ /* 0x000fe20000000a00 */
[C---:B------:R-:W-:Y:S01]  /*95f0*/  LEA.HI.X.SX32 R3, R0.reuse, R3, 0x1, P1 ;  /* 0x0000000300037211 */ /* 0x040fe200008f0eff */
[----:B------:R0:W0:Y:S01]  /*9600*/  LDS.128 R20, [R30+0x2000] ;  /* 0x002000001e147984 */ /* 0x0000220000000c00 */
[-C--:B------:R-:W-:Y:S01]  /*9610*/  ISETP.GE.AND P3, PT, R31, R52.reuse, PT ;  /* 0x000000341f00720c */ /* 0x080fe20003f66270 */
[----:B------:R-:W-:Y:S01]  /*9620*/  VIADD R31, R0, 0x20 ;  /* 0x00000020001f7836 */ /* 0x000fe20000000000 */
[----:B------:R-:W-:Y:S01]  /*9630*/  ISETP.GE.OR P1, PT, R28, UR6, P4 ;  /* 0x000000061c007c0c */ /* 0x000fe2000a726670 */
[----:B------:R0:W0:Y:S01]  /*9640*/  LDS.128 R24, [R30+0x2400] ;  /* 0x002400001e187984 */ /* 0x0000220000000c00 */
[----:B------:R-:W-:Y:S01]  /*9650*/  SEL R50, R50, RZ, !P0 ;  /* 0x000000ff32327207 */ /* 0x000fe20004000000 */
[----:B------:R-:W-:Y:S01]  /*9660*/  IMAD.WIDE.U32 R34, R36, UR7, R28 ;  /* 0x0000000724227c25 */ /* 0x000fe2000f8e001c */
[----:B------:R-:W-:Y:S01]  /*9670*/  ISETP.GE.AND P5, PT, R31, R52, PT ;  /* 0x000000341f00720c */ /* 0x000fe20003fa6270 */
[----:B------:R-:W-:Y:S01]  /*9680*/  BSSY B1, `(.L_x_137) ;  /* 0x0000019000017945 */ /* 0x000fe20003800000 */
[----:B------:R-:W-:Y:S01]  /*9690*/  SEL R233, R233, RZ, !P0 ;  /* 0x000000ffe9e97207 */ /* 0x000fe20004000000 */
[----:B------:R-:W-:Y:S01]  /*96a0*/  IMAD.IADD R35, R35, 0x1, R37 ;  /* 0x0000000123237824 */ /* 0x000fe200078e0225 */
[----:B------:R-:W-:Y:S01]  /*96b0*/  P2R R51, PR, RZ, 0x40 ;  /* 0x00000040ff337803 */ /* 0x000fe20000000000 */
[----:B------:R-:W-:Y:S01]  /*96c0*/  IMAD R31, R50, UR4, RZ ;  /* 0x00000004321f7c24 */ /* 0x000fe2000f8e02ff */
[----:B------:R-:W-:Y:S01]  /*96d0*/  P2R R53, PR, RZ, 0x8 ;  /* 0x00000008ff357803 */ /* 0x000fe20000000000 */
[----:B------:R-:W-:Y:S01]  /*96e0*/  IMAD.WIDE.U32 R34, R233, UR4, R34 ;  /* 0x00000004e9227c25 */ /* 0x000fe2000f8e0022 */
[----:B------:R-:W-:-:S02]  /*96f0*/  P2R R54, PR, RZ, 0x4 ;  /* 0x00000004ff367803 */ /* 0x000fc40000000000 */
[----:B------:R-:W-:Y:S01]  /*9700*/  ISETP.GE.OR P0, PT, R28, UR6, P6 ;  /* 0x000000061c007c0c */ /* 0x000fe2000b706670 */
[----:B------:R-:W-:Y:S02]  /*9710*/  IMAD R31, R233, UR5, R31 ;  /* 0x00000005e91f7c24 */ /* 0x000fe4000f8e021f */
[----:B------:R-:W-:-:S04]  /*9720*/  IMAD.WIDE R2, R39, 0x50, R2 ;  /* 0x0000005027027825 */ /* 0x000fc800078e0202 */
[----:B------:R-:W-:Y:S01]  /*9730*/  IMAD.IADD R37, R35, 0x1, R31 ;  /* 0x0000000123257824 */ /* 0x000fe200078e021f */
[----:B-12---:R-:W-:Y:S06]  /*9740*/  @P1 BRA `(.L_x_138) ;  /* 0x0000000000301947 */ /* 0x006fec0003800000 */
[----:B------:R-:W1:Y:S01]  /*9750*/  LDS.128 R44, [R30+0xa000] ;  /* 0x00a000001e2c7984 */ /* 0x000e620000000c00 */
[----:B------:R-:W-:Y:S01]  /*9760*/  ULDC.64 UR4, c[0x0][0x848] ;  /* 0x0002120000047ab9 */ /* 0x000fe20000000a00 */
[----:B------:R-:W-:Y:S01]  /*9770*/  IMAD.MOV.U32 R36, RZ, RZ, R34 ;  /* 0x000000ffff247224 */ /* 0x000fe200078e0022 */
[----:B------:R-:W-:Y:S01]  /*9780*/  ULDC.64 UR10, c[0x0][0x208] ;  /* 0x00008200000a7ab9 */ /* 0x000fe20000000a00 */
[----:B------:R-:W-:Y:S02]  /*9790*/  IMAD R31, R3, UR4, RZ ;  /* 0x00000004031f7c24 */ /* 0x000fe4000f8e02ff */
[----:B------:R-:W-:-:S04]  /*97a0*/  IMAD.WIDE.U32 R38, R2, UR4, R36 ;  /* 0x0000000402267c25 */ /* 0x000fc8000f8e0024 */
[----:B------:R-:W-:Y:S01]  /*97b0*/  IMAD R31, R2, UR5, R31 ;  /* 0x00000005021f7c24 */ /* 0x000fe2000f8e021f */
[----:B------:R-:W-:Y:S02]  /*97c0*/  ULDC.64 UR4, c[0x0][0x830] ;  /* 0x00020c0000047ab9 */ /* 0x000fe40000000a00 */
[----:B------:R-:W-:Y:S01]  /*97d0*/  LEA R48, P1, R38, UR4, 0x1 ;  /* 0x0000000426307c11 */ /* 0x000fe2000f8208ff */
[----:B------:R-:W-:-:S05]  /*97e0*/  IMAD.IADD R31, R39, 0x1, R31 ;  /* 0x00000001271f7824 */ /* 0x000fca00078e021f */
[----:B------:R-:W-:-:S05]  /*97f0*/  LEA.HI.X R49, R38, UR5, R31, 0x1, P1 ;  /* 0x0000000526317c11 */ /* 0x000fca00088f0c1f */
[----:B-1----:R1:W-:Y:S02]  /*9800*/  STG.E.128 desc[UR10][R48.64], R44 ;  /* 0x0000002c30007986 */ /* 0x0023e4000c101d0a */
.L_x_138:
[----:B------:R-:W-:Y:S05]  /*9810*/  BSYNC B1 ;  /* 0x0000000000017941 */ /* 0x000fea0003800000 */
.L_x_137:
[----:B------:R-:W-:Y:S04]  /*9820*/  BSSY B1, `(.L_x_139) ;  /* 0x0000010000017945 */ /* 0x000fe80003800000 */
[----:B------:R-:W-:Y:S05]  /*9830*/  @P0 BRA `(.L_x_140) ;  /* 0x0000000000380947 */ /* 0x000fea0003800000 */
[----:B------:R-:W-:Y:S01]  /*9840*/  IADD3 R31, P0, R2, 0x8, RZ ;  /* 0x00000008021f7810 */ /* 0x000fe20007f1e0ff */
[----:B------:R-:W-:Y:S01]  /*9850*/  ULDC.64 UR4, c[0x0][0x848] ;  /* 0x0002120000047ab9 */ /* 0x000fe20000000a00 */
[----:B------:R-:W-:Y:S01]  /*9860*/  IMAD.MOV.U32 R39, RZ, RZ, R37 ;  /* 0x000000ffff277224 */ /* 0x000fe200078e0025 */
[----:B------:R-:W-:Y:S02]  /*9870*/  ULDC.64 UR10, c[0x0][0x208] ;  /* 0x00008200000a7ab9 */ /* 0x000fe40000000a00 */
[----:B------:R-:W-:-:S04]  /*9880*/  IMAD.X R38, RZ, RZ, R3, P0 ;  /* 0x000000ffff267224 */ /* 0x000fc800000e0603 */
[----:B-1----:R-:W-:Y:S02]  /*9890*/  IMAD R44, R38, UR4, RZ ;  /* 0x00000004262c7c24 */ /* 0x002fe4000f8e02ff */
[----:B------:R-:W-:-:S04]  /*98a0*/  IMAD.MOV.U32 R38, RZ, RZ, R34 ;  /* 0x000000ffff267224 */ /* 0x000fc800078e0022 */
[----:B------:R-:W-:-:S04]  /*98b0*/  IMAD.WIDE.U32 R38, R31, UR4, R38 ;  /* 0x000000041f267c25 */ /* 0x000fc8000f8e0026 */
[----:B------:R-:W-:Y:S01]  /*98c0*/  IMAD R31, R31, UR5, R44 ;  /* 0x000000051f1f7c24 */ /* 0x000fe2000f8e022c */
[----:B------:R-:W-:Y:S02]  /*98d0*/  ULDC.64 UR4, c[0x0][0x830] ;  /* 0x00020c0000047ab9 */ /* 0x000fe40000000a00 */
[----:B------:R-:W-:Y:S01]  /*98e0*/  LEA R44, P0, R38, UR4, 0x1 ;  /* 0x00000004262c7c11 */ /* 0x000fe2000f8008ff */
[----:B------:R-:W-:-:S05]  /*98f0*/  IMAD.IADD R31, R39, 0x1, R31 ;  /* 0x00000001271f7824 */ /* 0x000fca00078e021f */
[----:B------:R-:W-:-:S05]  /*9900*/  LEA.HI.X R45, R38, UR5, R31, 0x1, P0 ;  /* 0x00000005262d7c11 */ /* 0x000fca00080f0c1f */
[----:B------:R2:W-:Y:S02]  /*9910*/  STG.E.128 desc[UR10][R44.64], R40 ;  /* 0x000000282c007986 */ /* 0x0005e4000c101d0a */
.L_x_140:
[----:B------:R-:W-:Y:S05]  /*9920*/  BSYNC B1 ;  /* 0x0000000000017941 */ /* 0x000fea0003800000 */
.L_x_139:
[----:B--2---:R2:W0:Y:S01]  /*9930*/  LDS.128 R40, [R30+0xa800] ;  /* 0x00a800001e287984 */ /* 0x0044220000000c00 */
[C---:B------:R-:W-:Y:S01]  /*9940*/  ISETP.GE.OR P1, PT, R28.reuse, UR6, P3 ;  /* 0x000000061c007c0c */ /* 0x040fe20009f26670 */
[----:B------:R-:W-:Y:S01]  /*9950*/  BSSY B1, `(.L_x_141) ;  /* 0x0000011000017945 */ /* 0x000fe20003800000 */
[----:B------:R-:W-:-:S11]  /*9960*/  ISETP.GE.OR P0, PT, R28, UR6, P2 ;  /* 0x000000061c007c0c */ /* 0x000fd60009706670 */
[----:B--2---:R-:W-:Y:S05]  /*9970*/  @P1 BRA `(.L_x_142) ;  /* 0x0000000000381947 */ /* 0x004fea0003800000 */
        /* <DEDUP_REMOVED lines=13> */
[----:B0-----:R2:W-:Y:S02]  /*9a50*/  STG.E.128 desc[UR10][R44.64], R40 ;  /* 0x000000282c007986 */ /* 0x0015e4000c101d0a */
.L_x_142:
[----:B------:R-:W-:Y:S05]  /*9a60*/  BSYNC B1 ;  /* 0x0000000000017941 */ /* 0x000fea0003800000 */
.L_x_141:
[----:B0-2---:R0:W2:Y:S01]  /*9a70*/  LDS.128 R40, [R30+0xac00] ;  /* 0x00ac00001e287984 */ /* 0x0050a20000000c00 */
[----:B------:R-:W-:Y:S01]  /*9a80*/  BSSY B1, `(.L_x_143) ;  /* 0x0000011000017945 */ /* 0x000fe20003800000 */
[----:B------:R-:W-:-:S03]  /*9a90*/  VIADD R31, R0, 0x28 ;  /* 0x00000028001f7836 */ /* 0x000fc60000000000 */
[----:B------:R-:W-:Y:S05]  /*9aa0*/  @P0 BRA `(.L_x_144) ;  /* 0x0000000000380947 */ /* 0x000fea0003800000 */
[----:B-1----:R-:W-:Y:S01]  /*9ab0*/  IADD3 R45, P0, R2, 0x18, RZ ;  /* 0x00000018022d7810 */ /* 0x002fe20007f1e0ff */
[----:B------:R-:W-:Y:S01]  /*9ac0*/  ULDC.64 UR4, c[0x0][0x848] ;  /* 0x0002120000047ab9 */ /* 0x000fe20000000a00 */
[----:B------:R-:W-:Y:S01]  /*9ad0*/  IMAD.MOV.U32 R39, RZ, RZ, R37 ;  /* 0x000000ffff277224 */ /* 0x000fe200078e0025 */
[----:B------:R-:W-:Y:S02]  /*9ae0*/  ULDC.64 UR10, c[0x0][0x208] ;  /* 0x00008200000a7ab9 */ /* 0x000fe40000000a00 */
[----:B------:R-:W-:-:S04]  /*9af0*/  IMAD.X R38, RZ, RZ, R3, P0 ;  /* 0x000000ffff267224 */ /* 0x000fc800000e0603 */
[----:B------:R-:W-:Y:S02]  /*9b00*/  IMAD R44, R38, UR4, RZ ;  /* 0x00000004262c7c24 */ /* 0x000fe4000f8e02ff */
[----:B------:R-:W-:-:S04]  /*9b10*/  IMAD.MOV.U32 R38, RZ, RZ, R34 ;  /* 0x000000ffff267224 */ /* 0x000fc800078e0022 */
[----:B------:R-:W-:-:S04]  /*9b20*/  IMAD.WIDE.U32 R38, R45, UR4, R38 ;  /* 0x000000042d267c25 */ /* 0x000fc8000f8e0026 */
[----:B------:R-:W-:Y:S01]  /*9b30*/  IMAD R45, R45, UR5, R44 ;  /* 0x000000052d2d7c24 */ /* 0x000fe2000f8e022c */
[----:B------:R-:W-:Y:S02]  /*9b40*/  ULDC.64 UR4, c[0x0][0x830] ;  /* 0x00020c0000047ab9 */ /* 0x000fe40000000a00 */
[----:B------:R-:W-:Y:S01]  /*9b50*/  LEA R44, P0, R38, UR4, 0x1 ;  /* 0x00000004262c7c11 */ /* 0x000fe2000f8008ff */
[----:B------:R-:W-:-:S05]  /*9b60*/  IMAD.IADD R39, R39, 0x1, R45 ;  /* 0x0000000127277824 */ /* 0x000fca00078e022d */
[----:B------:R-:W-:-:S05]  /*9b70*/  LEA.HI.X R45, R38, UR5, R39, 0x1, P0 ;  /* 0x00000005262d7c11 */ /* 0x000fca00080f0c27 */
[----:B--2---:R1:W-:Y:S02]  /*9b80*/  STG.E.128 desc[UR10][R44.64], R40 ;  /* 0x000000282c007986 */ /* 0x0043e4000c101d0a */
.L_x_144:
[----:B------:R-:W-:Y:S05]  /*9b90*/  BSYNC B1 ;  /* 0x0000000000017941 */ /* 0x000fea0003800000 */
.L_x_143:
[----:B-12---:R1:W2:Y:S01]  /*9ba0*/  LDS.128 R40, [R30+0xb000] ;  /* 0x00b000001e287984 */ /* 0x0062a20000000c00 */
[----:B------:R-:W-:Y:S01]  /*9bb0*/  ISETP.GE.OR P0, PT, R28, UR6, P5 ;  /* 0x000000061c007c0c */ /* 0x000fe2000af06670 */
[----:B------:R-:W-:Y:S01]  /*9bc0*/  BSSY B1, `(.L_x_145) ;  /* 0x0000011000017945 */ /* 0x000fe20003800000 */
[----:B------:R-:W-:-:S11]  /*9bd0*/  ISETP.GE.AND P3, PT, R31, R52, PT ;  /* 0x000000341f00720c */ /* 0x000fd60003f66270 */
[----:B-1----:R-:W-:Y:S05]  /*9be0*/  @P0 BRA `(.L_x_146) ;  /* 0x0000000000380947 */ /* 0x002fea0003800000 */
[----:B------:R-:W-:Y:S01]  /*9bf0*/  IADD3 R31, P0, R2, 0x20, RZ ;  /* 0x00000020021f7810 */ /* 0x000fe20007f1e0ff */
        /* <DEDUP_REMOVED lines=13> */
.L_x_146:
[----:B------:R-:W-:Y:S05]  /*9cd0*/  BSYNC B1 ;  /* 0x0000000000017941 */ /* 0x000fea0003800000 */
.L_x_145:
[----:B-12---:R1:W2:Y:S01]  /*9ce0*/  LDS.128 R40, [R30+0xb400] ;  /* 0x00b400001e287984 */ /* 0x0062a20000000c00 */
[----:B------:R-:W-:Y:S01]  /*9cf0*/  ISETP.GE.OR P0, PT, R28, UR6, P3 ;  /* 0x000000061c007c0c */ /* 0x000fe20009f06670 */
[----:B------:R-:W-:Y:S01]  /*9d00*/  BSSY B1, `(.L_x_147) ;  /* 0x0000011000017945 */ /* 0x000fe20003800000 */
[----:B------:R-:W-:-:S11]  /*9d10*/  VIADD R31, R0, 0x30 ;  /* 0x00000030001f7836 */ /* 0x000fd60000000000 */
        /* <DEDUP_REMOVED lines=15> */
.L_x_148:
[----:B------:R-:W-:Y:S05]  /*9e10*/  BSYNC B1 ;  /* 0x0000000000017941 */ /* 0x000fea0003800000 */
.L_x_147:
[----:B-12---:R1:W2:Y:S01]  /*9e20*/  LDS.128 R40, [R30+0xb800] ;  /* 0x00b800001e287984 */ /* 0x0062a20000000c00 */
[----:B------:R-:W-:Y:S01]  /*9e30*/  ISETP.GE.AND P2, PT, R31, R52, PT ;  /* 0x000000341f00720c */ /* 0x000fe20003f46270 */
[----:B------:R-:W-:Y:S01]  /*9e40*/  BSSY B1, `(.L_x_149) ;  /* 0x0000012000017945 */ /* 0x000fe20003800000 */
[----:B------:R-:W-:Y:S02]  /*9e50*/  VIADD R31, R0, 0x38 ;  /* 0x00000038001f7836 */ /* 0x000fe40000000000 */
[----:B------:R-:W-:-:S13]  /*9e60*/  ISETP.GE.OR P0, PT, R28, UR6, P2 ;  /* 0x000000061c007c0c */ /* 0x000fda0009706670 */
        /* <DEDUP_REMOVED lines=15> */
.L_x_150:
[----:B------:R-:W-:Y:S05]  /*9f60*/  BSYNC B1 ;  /* 0x0000000000017941 */ /* 0x000fea0003800000 */
.L_x_149:
        /* <DEDUP_REMOVED lines=20> */
.L_x_152:
[----:B------:R-:W-:Y:S05]  /*a0b0*/  BSYNC B1 ;  /* 0x0000000000017941 */ /* 0x000fea0003800000 */
.L_x_151:
[----:B-12---:R1:W2:Y:S01]  /*a0c0*/  LDS.128 R40, [R30+0xc000] ;  /* 0x00c000001e287984 */ /* 0x0062a20000000c00 */
[----:B------:R-:W-:Y:S01]  /*a0d0*/  ISETP.GE.AND P0, PT, R46, R52, PT ;  /* 0x000000342e00720c */ /* 0x000fe20003f06270 */
[----:B------:R-:W-:Y:S01]  /*a0e0*/  BSSY B1, `(.L_x_153) ;  /* 0x0000012000017945 */ /* 0x000fe20003800000 */
[----:B----4-:R-:W-:Y:S02]  /*a0f0*/  IMAD R48, R32, UR8, RZ ;  /* 0x0000000820307c24 */ /* 0x010fe4000f8e02ff */
        /* <DEDUP_REMOVED lines=16> */
.L_x_154:
[----:B------:R-:W-:Y:S05]  /*a200*/  BSYNC B1 ;  /* 0x0000000000017941 */ /* 0x000fea0003800000 */
.L_x_153:
[----:B-12---:R1:W2:Y:S01]  /*a210*/  LDS.128 R40, [R30+0xc400] ;  /* 0x00c400001e287984 */ /* 0x0062a20000000c00 */
[----:B------:R-:W-:Y:S01]  /*a220*/  VIADD R0, R0, 0x48 ;  /* 0x0000004800007836 */ /* 0x000fe20000000000 */
[----:B------:R-:W-:Y:S01]  /*a230*/  BSSY B1, `(.L_x_155) ;  /* 0x0000015000017945 */ /* 0x000fe20003800000 */
[----:B------:R-:W-:Y:S02]  /*a240*/  IMAD R45, R33, UR7, R48 ;  /* 0x00000007212d7c24 */ /* 0x000fe4000f8e0230 */
[----:B------:R-:W-:Y:S01]  /*a250*/  IMAD.WIDE.U32 R38, R32, UR7, R28 ;  /* 0x0000000720267c25 */ /* 0x000fe2000f8e001c */
[----:B------:R-:W-:-:S04]  /*a260*/  ISETP.GE.AND P6, PT, R0, R52, PT ;  /* 0x000000340000720c */ /* 0x000fc80003fc6270 */
[----:B------:R-:W-:Y:S02]  /*a270*/  P2R R44, PR, RZ, 0x40 ;  /* 0x00000040ff2c7803 */ /* 0x000fe40000000000 */
[----:B------:R-:W-:-:S13]  /*a280*/  ISETP.GE.OR P6, PT, R28, UR6, P6 ;  /* 0x000000061c007c0c */ /* 0x000fda000b7c6670 */
[----:B-1----:R-:W-:Y:S05]  /*a290*/  @P6 BRA `(.L_x_156) ;  /* 0x0000000000386947 */ /* 0x002fea0003800000 */
[----:B------:R-:W-:Y:S01]  /*a2a0*/  IADD3 R31, P6, R2, 0x48, RZ ;  /* 0x00000048021f7810 */ /* 0x000fe20007fde0ff */
[----:B------:R-:W-:Y:S01]  /*a2b0*/  ULDC.64 UR4, c[0x0][0x848] ;  /* 0x0002120000047ab9 */ /* 0x000fe20000000a00 */
[----:B------:R-:W-:Y:S01]  /*a2c0*/  IMAD.MOV.U32 R32, RZ, RZ, R34 ;  /* 0x000000ffff207224 */ /* 0x000fe200078e0022 */
[----:B------:R-:W-:Y:S01]  /*a2d0*/  ULDC.64 UR10, c[0x0][0x208] ;  /* 0x00008200000a7ab9 */ /* 0x000fe20000000a00 */
[----:B------:R-:W-:Y:S02]  /*a2e0*/  IMAD.MOV.U32 R33, RZ, RZ, R37 ;  /* 0x000000ffff217224 */ /* 0x000fe400078e0025 */
[----:B------:R-:W-:Y:S02]  /*a2f0*/  IMAD.X R0, RZ, RZ, R3, P6 ;  /* 0x000000ffff007224 */ /* 0x000fe400030e0603 */
[----:B------:R-:W-:-:S04]  /*a300*/  IMAD.WIDE.U32 R32, R31, UR4, R32 ;  /* 0x000000041f207c25 */ /* 0x000fc8000f8e0020 */
[----:B------:R-:W-:-:S04]  /*a310*/  IMAD R0, R0, UR4, RZ ;  /* 0x0000000400007c24 */ /* 0x000fc8000f8e02ff */
[----:B------:R-:W-:Y:S01]  /*a320*/  IMAD R31, R31, UR5, R0 ;  /* 0x000000051f1f7c24 */ /* 0x000fe2000f8e0200 */
[----:B------:R-:W-:Y:S02]  /*a330*/  ULDC.64 UR4, c[0x0][0x830] ;  /* 0x00020c0000047ab9 */ /* 0x000fe40000000a00 */
[----:B------:R-:W-:Y:S01]  /*a340*/  LEA R34, P6, R32, UR4, 0x1 ;  /* 0x0000000420227c11 */ /* 0x000fe2000f8c08ff */
[----:B------:R-:W-:-:S05]  /*a350*/  IMAD.IADD R31, R33, 0x1, R31 ;  /* 0x00000001211f7824 */ /* 0x000fca00078e021f */
[----:B------:R-:W-:-:S05]  /*a360*/  LEA.HI.X R35, R32, UR5, R31, 0x1, P6 ;  /* 0x0000000520237c11 */ /* 0x000fca000b0f0c1f */
[----:B--2---:R1:W-:Y:S02]  /*a370*/  STG.E.128 desc[UR10][R34.64], R40 ;  /* 0x0000002822007986 */ /* 0x0043e4000c101d0a */
.L_x_156:
[----:B------:R-:W-:Y:S05]  /*a380*/  BSYNC B1 ;  /* 0x0000000000017941 */ /* 0x000fea0003800000 */
.L_x_155:
[----:B-1----:R1:W4:Y:S01]  /*a390*/  LDS.128 R32, [R30] ;  /* 0x000000001e207984 */ /* 0x0023220000000c00 */
[----:B------:R-:W-:Y:S01]  /*a3a0*/  P2R R0, PR, RZ, 0x4 ;  /* 0x00000004ff007803 */ /* 0x000fe20000000000 */
[----:B------:R-:W-:Y:S01]  /*a3b0*/  ULDC UR6, c[0x0][0x80c] ;  /* 0x0002030000067ab9 */ /* 0x000fe20000000800 */
[----:B------:R-:W-:Y:S01]  /*a3c0*/  ISETP.NE.AND P2, PT, R51, RZ, PT ;  /* 0x000000ff3300720c */ /* 0x000fe20003f45270 */
[----:B------:R-:W-:Y:S01]  /*a3d0*/  ULDC.64 UR4, c[0x0][0x828] ;  /* 0x00020a0000047ab9 */ /* 0x000fe20000000a00 */
[C---:B------:R-:W-:Y:S01]  /*a3e0*/  ISETP.GE.OR P4, PT, R28.reuse, UR6, P4 ;  /* 0x000000061c007c0c */ /* 0x040fe2000a786670 */
[----:B------:R-:W-:Y:S01]  /*a3f0*/  IMAD.IADD R39, R39, 0x1, R45 ;  /* 0x0000000127277824 */ /* 0x000fe200078e022d */
[----:B------:R-:W-:Y:S01]  /*a400*/  P2R R29, PR, RZ, 0x2 ;  /* 0x00000002ff1d7803 */ /* 0x000fe20000000000 */
[----:B------:R-:W-:Y:S01]  /*a410*/  BSSY B1, `(.L_x_157) ;  /* 0x0000024000017945 */ /* 0x000fe20003800000 */
[----:B------:R-:W-:Y:S01]  /*a420*/  P2R R31, PR, RZ, 0x1 ;  /* 0x00000001ff1f7803 */ /* 0x000fe20000000000 */
[----:B--2---:R-:W-:Y:S01]  /*a430*/  IMAD.WIDE.U32 R40, R233, UR4, R38 ;  /* 0x00000004e9287c25 */ /* 0x004fe2000f8e0026 */
[----:B------:R-:W-:-:S02]  /*a440*/  ISETP.GE.OR P2, PT, R28, UR6, P2 ;  /* 0x000000061c007c0c */ /* 0x000fc40009746670 */
[----:B------:R-:W-:Y:S02]  /*a450*/  ISETP.NE.AND P1, PT, R53, RZ, PT ;  /* 0x000000ff3500720c */ /* 0x000fe40003f25270 */
[----:B------:R-:W-:Y:S02]  /*a460*/  ISETP.NE.AND P0, PT, R54, RZ, PT ;  /* 0x000000ff3600720c */ /* 0x000fe40003f05270 */
[----:B------:R-:W-:Y:S02]  /*a470*/  P2R R42, PR, RZ, 0x4 ;  /* 0x00000004ff2a7803 */ /* 0x000fe40000000000 */
[----:B------:R-:W-:Y:S01]  /*a480*/  ISETP.NE.AND P2, PT, R0, RZ, PT ;  /* 0x000000ff0000720c */ /* 0x000fe20003f45270 */
[----:B------:R-:W-:Y:S01]  /*a490*/  IMAD R0, R50, UR4, RZ ;  /* 0x0000000432007c24 */ /* 0x000fe2000f8e02ff */
[C---:B------:R-:W-:Y:S02]  /*a4a0*/  ISETP.GE.OR P1, PT, R28.reuse, UR6, P1 ;  /* 0x000000061c007c0c */ /* 0x040fe40008f26670 */
[----:B------:R-:W-:Y:S01]  /*a4b0*/  ISETP.GE.OR P0, PT, R28, UR6, P0 ;  /* 0x000000061c007c0c */ /* 0x000fe20008706670 */
[----:B------:R-:W-:Y:S01]  /*a4c0*/  IMAD R37, R233, UR5, R0 ;  /* 0x00000005e9257c24 */ /* 0x000fe2000f8e0200 */
[----:B------:R-:W-:-:S02]  /*a4d0*/  ISETP.NE.AND P6, PT, R44, RZ, PT ;  /* 0x000000ff2c00720c */ /* 0x000fc40003fc5270 */
[----:B------:R-:W-:Y:S01]  /*a4e0*/  P2R R43, PR, RZ, 0x2 ;  /* 0x00000002ff2b7803 */ /* 0x000fe20000000000 */
[----:B------:R-:W-:Y:S01]  /*a4f0*/  IMAD.IADD R37, R41, 0x1, R37 ;  /* 0x0000000129257824 */ /* 0x000fe200078e0225 */
[----:B------:R-:W-:Y:S02]  /*a500*/  P2R R44, PR, RZ, 0x1 ;  /* 0x00000001ff2c7803 */ /* 0x000fe40000000000 */
[----:B------:R-:W-:Y:S02]  /*a510*/  ISETP.NE.AND P1, PT, R29, RZ, PT ;  /* 0x000000ff1d00720c */ /* 0x000fe40003f25270 */
[----:B------:R-:W-:Y:S02]  /*a520*/  ISETP.NE.AND P0, PT, R31, RZ, PT ;  /* 0x000000ff1f00720c */ /* 0x000fe40003f05270 */
[C---:B------:R-:W-:Y:S02]  /*a530*/  ISETP.GE.OR P5, PT, R28.reuse, UR6, P5 ;  /* 0x000000061c007c0c */ /* 0x040fe4000afa6670 */
[----:B------:R-:W-:-:S02]  /*a540*/  ISETP.GE.OR P3, PT, R28, UR6, P3 ;  /* 0x000000061c007c0c */ /* 0x000fc40009f66670 */
[C---:B------:R-:W-:Y:S02]  /*a550*/  ISETP.GE.OR P2, PT, R28.reuse, UR6, P2 ;  /* 0x000000061c007c0c */ /* 0x040fe40009746670 */
[C---:B------:R-:W-:Y:S02]  /*a560*/  ISETP.GE.OR P1, PT, R28.reuse, UR6, P1 ;  /* 0x000000061c007c0c */ /* 0x040fe40008f26670 */
[C---:B------:R-:W-:Y:S02]  /*a570*/  ISETP.GE.OR P0, PT, R28.reuse, UR6, P0 ;  /* 0x000000061c007c0c */ /* 0x040fe40008706670 */
[----:B------:R-:W-:Y:S01]  /*a580*/  ISETP.GE.OR P6, PT, R28, UR6, P6 ;  /* 0x000000061c007c0c */ /* 0x000fe2000b7c6670 */
[----:B-1--4-:R-:W-:-:S12]  /*a590*/  @P4 BRA `(.L_x_158) ;  /* 0x00000000002c4947 */ /* 0x012fd80003800000 */
        /* <DEDUP_REMOVED lines=10> */
[----:B------:R1:W-:Y:S02]  /*a640*/  STG.E.128 desc[UR8][R38.64], R32 ;  /* 0x0000002026007986 */ /* 0x0003e4000c101d08 */
.L_x_158:
[----:B------:R-:W-:Y:S05]  /*a650*/  BSYNC B1 ;  /* 0x0000000000017941 */ /* 0x000fea0003800000 */
.L_x_157:
[----:B-1----:R1:W2:Y:S01]  /*a660*/  LDS.128 R32, [R30+0x400] ;  /* 0x000400001e207984 */ /* 0x0022a20000000c00 */
[----:B------:R-:W-:Y:S01]  /*a670*/  ISETP.NE.AND P4, PT, R42, RZ, PT ;  /* 0x000000ff2a00720c */ /* 0x000fe20003f85270 */
[----:B------:R-:W-:-:S12]  /*a680*/  BSSY B1, `(.L_x_159) ;  /* 0x0000010000017945 */ /* 0x000fd80003800000 */
        /* <DEDUP_REMOVED lines=15> */
.L_x_160:
[----:B------:R-:W-:Y:S05]  /*a780*/  BSYNC B1 ;  /* 0x0000000000017941 */ /* 0x000fea0003800000 */
.L_x_159:
[----:B-12---:R1:W2:Y:S01]  /*a790*/  LDS.128 R32, [R30+0x800] ;  /* 0x000800001e207984 */ /* 0x0062a20000000c00 */
        /* <DEDUP_REMOVED lines=17> */
.L_x_162:
[----:B------:R-:W-:Y:S05]  /*a8b0*/  BSYNC B1 ;  /* 0x0000000000017941 */ /* 0x000fea0003800000 */
.L_x_161:
[----:B0-----:R-:W0:Y:S01]  /*a8c0*/  LDS.128 R28, [R30+0xc00] ;  /* 0x000c00001e1c7984 */ /* 0x001e220000000c00 */
[----:B------:R-:W-:Y:S01]  /*a8d0*/  ISETP.NE.AND P4, PT, R44, RZ, PT ;  /* 0x000000ff2c00720c */ /* 0x000fe20003f85270 */
[----:B------:R-:W-:-:S12]  /*a8e0*/  BSSY B1, `(.L_x_163) ;  /* 0x0000010000017945 */ /* 0x000fd80003800000 */
[----:B------:R-:W-:Y:S05]  /*a8f0*/  @P4 BRA `(.L_x_164) ;  /* 0x0000000000384947 */ /* 0x000fea0003800000 */
[----:B-12---:R-:W-:Y:S01]  /*a900*/  IADD3 R35, P4, R2, 0x18, RZ ;  /* 0x0000001802237810 */ /* 0x006fe20007f9e0ff */
        /* <DEDUP_REMOVED lines=12> */
[----:B0-----:R4:W-:Y:S02]  /*a9d0*/  STG.E.128 desc[UR8][R34.64], R28 ;  /* 0x0000001c22007986 */ /* 0x0019e4000c101d08 */
.L_x_164:
[----:B------:R-:W-:Y:S05]  /*a9e0*/  BSYNC B1 ;  /* 0x0000000000017941 */ /* 0x000fea0003800000 */
.L_x_163:
[----:B------:R-:W-:Y:S04]  /*a9f0*/  BSSY B1, `(.L_x_165) ;  /* 0x0000010000017945 */ /* 0x000fe80003800000 */
[----:B------:R-:W-:Y:S05]  /*aa00*/  @P5 BRA `(.L_x_166) ;  /* 0x0000000000385947 */ /* 0x000fea0003800000 */
[----:B0---4-:R-:W-:Y:S01]  /*aa10*/  IADD3 R31, P4, R2, 0x20, RZ ;  /* 0x00000020021f7810 */ /* 0x011fe20007f9e0ff */
        /* <DEDUP_REMOVED lines=12> */
[----:B------:R0:W-:Y:S02]  /*aae0*/  STG.E.128 desc[UR8][R30.64], R4 ;  /* 0x000000041e007986 */ /* 0x0001e4000c101d08 */
.L_x_166:
[----:B------:R-:W-:Y:S05]  /*aaf0*/  BSYNC B1 ;  /* 0x0000000000017941 */ /* 0x000fea0003800000 */
.L_x_165:
[----:B------:R-:W-:Y:S04]  /*ab00*/  BSSY B1, `(.L_x_167) ;  /* 0x0000010000017945 */ /* 0x000fe80003800000 */
[----:B------:R-:W-:Y:S05]  /*ab10*/  @P3 BRA `(.L_x_168) ;  /* 0x0000000000383947 */ /* 0x000fea0003800000 */
[----:B0-----:R-:W-:Y:S01]  /*ab20*/  IADD3 R7, P3, R2, 0x28, RZ ;  /* 0x0000002802077810 */ /* 0x001fe20007f7e0ff */
        /* <DEDUP_REMOVED lines=12> */
[----:B---3--:R0:W-:Y:S02]  /*abf0*/  STG.E.128 desc[UR8][R6.64], R8 ;  /* 0x0000000806007986 */ /* 0x0081e4000c101d08 */
.L_x_168:
[----:B------:R-:W-:Y:S05]  /*ac00*/  BSYNC B1 ;  /* 0x0000000000017941 */ /* 0x000fea0003800000 */
.L_x_167:
        /* <DEDUP_REMOVED lines=16> */
.L_x_170:
[----:B------:R-:W-:Y:S05]  /*ad10*/  BSYNC B1 ;  /* 0x0000000000017941 */ /* 0x000fea0003800000 */
.L_x_169:
        /* <DEDUP_REMOVED lines=16> */
.L_x_172:
[----:B------:R-:W-:Y:S05]  /*ae20*/  BSYNC B1 ;  /* 0x0000000000017941 */ /* 0x000fea0003800000 */
.L_x_171:
        /* <DEDUP_REMOVED lines=16> */
.L_x_174:
[----:B------:R-:W-:Y:S05]  /*af30*/  BSYNC B1 ;  /* 0x0000000000017941 */ /* 0x000fea0003800000 */
.L_x_173:
[----:B------:R-:W-:Y:S05]  /*af40*/  @P6 BRA `(.L_x_117) ;  /* 0x0000003c00486947 */ /* 0x000fea0003800000 */
[----:B0-----:R-:W-:Y:S01]  /*af50*/  IADD3 R5, P0, R2, 0x48, RZ ;  /* 0x0000004802057810 */ /* 0x001fe20007f1e0ff */
[----:B------:R-:W-:Y:S01]  /*af60*/  ULDC.64 UR4, c[0x0][0x818] ;  /* 0x0002060000047ab9 */ /* 0x000fe20000000a00 */
[----:B------:R-:W-:Y:S01]  /*af70*/  IMAD.MOV.U32 R2, RZ, RZ, R40 ;  /* 0x000000ffff027224 */ /* 0x000fe200078e0028 */
[----:B------:R-:W-:Y:S02]  /*af80*/  ULDC.64 UR6, c[0x0][0x208] ;  /* 0x0000820000067ab9 */ /* 0x000fe40000000a00 */
[----:B------:R-:W-:Y:S02]  /*af90*/  IMAD.X R0, RZ, RZ, R3, P0 ;  /* 0x000000ffff007224 */ /* 0x000fe400000e0603 */
[----:B------:R-:W-:Y:S02]  /*afa0*/  IMAD.MOV.U32 R3, RZ, RZ, R37 ;  /* 0x000000ffff037224 */ /* 0x000fe400078e0025 */
[----:B------:R-:W-:Y:S02]  /*afb0*/  IMAD R0, R0, UR4, RZ ;  /* 0x0000000400007c24 */ /* 0x000fe4000f8e02ff */
[----:B------:R-:W-:-:S04]  /*afc0*/  IMAD.WIDE.U32 R2, R5, UR4, R2 ;  /* 0x0000000405027c25 */ /* 0x000fc8000f8e0002 */
[----:B------:R-:W-:Y:S01]  /*afd0*/  IMAD R5, R5, UR5, R0 ;  /* 0x0000000505057c24 */ /* 0x000fe2000f8e0200 */
[----:B------:R-:W-:Y:S02]  /*afe0*/  ULDC.64 UR4, c[0x0][0x800] ;  /* 0x0002000000047ab9 */ /* 0x000fe40000000a00 */
[----:B------:R-:W-:Y:S01]  /*aff0*/  LEA R4, P0, R2, UR4, 0x1 ;  /* 0x0000000402047c11 */ /* 0x000fe2000f8008ff */
[----:B------:R-:W-:-:S05]  /*b000*/  IMAD.IADD R3, R3, 0x1, R5 ;  /* 0x0000000103037824 */ /* 0x000fca00078e0205 */
[----:B------:R-:W-:-:S05]  /*b010*/  LEA.HI.X R5, R2, UR5, R3, 0x1, P0 ;  /* 0x0000000502057c11 */ /* 0x000fca00080f0c03 */
[----:B------:R0:W-:Y:S01]  /*b020*/  STG.E.128 desc[UR6][R4.64], R24 ;  /* 0x0000001804007986 */ /* 0x0001e2000c101d06 */
[----:B------:R-:W-:Y:S05]  /*b030*/  BRA `(.L_x_117) ;  /* 0x0000003c000c7947 */ /* 0x000fea0003800000 */
.L_x_135:
[----:B------:R-:W1:Y:S01]  /*b040*/  LDC.64 R4, c[0x0][0x870] ;  /* 0x00021c00ff047b82 */ /* 0x000e620000000a00 */
[----:B------:R-:W-:-:S07]  /*b050*/  ULDC.64 UR6, c[0x0][0x208] ;  /* 0x0000820000067ab9 */ /* 0x000fce0000000a00 */
[----:B0-----:R-:W0:Y:S01]  /*b060*/  LDC.64 R2, c[0x0][0x870] ;  /* 0x00021c00ff027b82 */ /* 0x001e220000000a00 */
[----:B------:R-:W2:Y:S01]  /*b070*/  S2R R8, SR_TID.X ;  /* 0x0000000000087919 */ /* 0x000ea20000002100 */
[----:B------:R-:W3:Y:S06]  /*b080*/  S2R R13, SR_CTAID.X ;  /* 0x00000000000d7919 */ /* 0x000eec0000002500 */
[----:B------:R-:W4:Y:S01]  /*b090*/  LDC.64 R16, c[0x0][0x820] ;  /* 0x00020800ff107b82 */ /* 0x000f220000000a00 */
[----:B-1----:R-:W-:-:S04]  /*b0a0*/  ISETP.NE.U32.AND P1, PT, R4, RZ, PT ;  /* 0x000000ff0400720c */ /* 0x002fc80003f25070 */
[----:B------:R-:W-:Y:S01]  /*b0b0*/  ISETP.NE.AND.EX P1, PT, R5, RZ, PT, P1 ;  /* 0x000000ff0500720c */ /* 0x000fe20003f25310 */
[----:B0-----:R-:W-:Y:S02]  /*b0c0*/  IMAD.WIDE R4, R233, 0x4, R2 ;  /* 0x00000004e9047825 */ /* 0x001fe400078e0202 */
[----:B------:R-:W0:Y:S10]  /*b0d0*/  LDC.64 R2, c[0x0][0x878] ;  /* 0x00021e00ff027b82 */ /* 0x000e340000000a00 */
[----:B------:R-:W3:Y:S01]  /*b0e0*/  @P1 LDG.E R9, desc[UR6][R4.64] ;  /* 0x0000000604091981 */ /* 0x000ee2000c1e1900 */
[----:B------:R-:W-:Y:S01]  /*b0f0*/  ULDC UR4, c[0x0][0x808] ;  /* 0x0002020000047ab9 */ /* 0x000fe20000000800 */
[----:B--2---:R-:W-:Y:S01]  /*b100*/  VIADD R11, R8, 0xffffff80 ;  /* 0xffffff80080b7836 */ /* 0x004fe20000000000 */
[----:B------:R-:W1:Y:S01]  /*b110*/  S2UR UR5, SR_CTAID.Y ;  /* 0x00000000000579c3 */ /* 0x000e620000002600 */
[----:B------:R-:W-:Y:S01]  /*b120*/  IMAD.U32 R0, RZ, RZ, UR4 ;  /* 0x00000004ff007e24 */ /* 0x000fe2000f8e00ff */
[----:B0-----:R-:W-:-:S04]  /*b130*/  ISETP.NE.U32.AND P0, PT, R2, RZ, PT ;  /* 0x000000ff0200720c */ /* 0x001fc80003f05070 */
[----:B------:R-:W-:-:S13]  /*b140*/  ISETP.NE.AND.EX P0, PT, R3, RZ, PT, P0 ;  /* 0x000000ff0300720c */ /* 0x000fda0003f05300 */
[----:B------:R-:W0:Y:S01]  /*b150*/  @P0 LDC.64 R2, c[0x0][0x878] ;  /* 0x00021e00ff020b82 */ /* 0x000e220000000a00 */
[----:B------:R-:W-:-:S04]  /*b160*/  SHF.R.S32.HI R8, RZ, 0x1f, R11 ;  /* 0x0000001fff087819 */ /* 0x000fc8000001140b */
[----:B------:R-:W-:-:S04]  /*b170*/  LEA.HI R8, R8, R11, RZ, 0x5 ;  /* 0x0000000b08087211 */ /* 0x000fc800078f28ff */
[----:B------:R-:W-:Y:S01]  /*b180*/  SHF.R.S32.HI R15, RZ, 0x5, R8 ;  /* 0x00000005ff0f7819 */ /* 0x000fe20000011408 */
[----:B0-----:R-:W-:Y:S01]  /*b190*/  @P0 IMAD.WIDE R6, R233, 0x4, R2 ;  /* 0x00000004e9060825 */ /* 0x001fe200078e0202 */
[----:B------:R-:W-:-:S04]  /*b1a0*/  CS2R R2, SRZ ;  /* 0x0000000000027805 */ /* 0x000fc8000001ff00 */
[----:B------:R0:W5:Y:S01]  /*b1b0*/  @P0 LDG.E R0, desc[UR6][R6.64] ;  /* 0x0000000606000981 */ /* 0x000162000c1e1900 */
[--C-:B---3--:R-:W-:Y:S01]  /*b1c0*/  @P1 SHF.R.S32.HI R3, RZ, 0x1f, R9.reuse ;  /* 0x0000001fff031819 */ /* 0x108fe20000011409 */
[----:B------:R-:W-:Y:S01]  /*b1d0*/  @P1 IMAD.MOV.U32 R2, RZ, RZ, R9 ;  /* 0x000000ffff021224 */ /* 0x000fe200078e0009 */
[----:B01--4-:R-:W-:Y:S06]  /*b1e0*/  @P0 BRA `(.L_x_175) ;  /* 0x0000000000140947 */ /* 0x013fec0003800000 */
[----:B------:R-:W-:Y:S05]  /*b1f0*/  @!P1 BRA `(.L_x_175) ;  /* 0x0000000000109947 */ /* 0x000fea0003800000 */
[----:B------:R-:W-:Y:S02]  /*b200*/  ULDC.64 UR6, c[0x0][0x208] ;  /* 0x0000820000067ab9 */ /* 0x000fe40000000a00 */
[----:B------:R-:W2:Y:S04]  /*b210*/  LDG.E R7, desc[UR6][R4.64] ;  /* 0x0000000604077981 */ /* 0x000ea8000c1e1900 */
[----:B-----5:R-:W2:Y:S02]  /*b220*/  LDG.E R0, desc[UR6][R4.64+0x4] ;  /* 0x0000040604007981 */ /* 0x020ea4000c1e1900 */
[----:B--2---:R-:W-:-:S07]  /*b230*/  IMAD.IADD R0, R0, 0x1, -R7 ;  /* 0x0000000100007824 */ /* 0x004fce00078e0a07 */
.L_x_175:
[----:B------:R-:W-:Y:S01]  /*b240*/  LOP3.LUT R4, R8, 0x1fffffe0, RZ, 0xc0, !PT ;  /* 0x1fffffe008047812 */ /* 0x000fe200078ec0ff */
[----:B------:R-:W-:Y:S01]  /*b250*/  USHF.R.S32.HI UR6, URZ, 0x1f, UR5 ;  /* 0x0000001f3f067899 */ /* 0x000fe20008011405 */
[----:B------:R-:W-:Y:S01]  /*b260*/  IADD3 R2, P0, R15, R2, RZ ;  /* 0x000000020f027210 */ /* 0x000fe20007f1e0ff */
[----:B-----5:R-:W-:Y:S01]  /*b270*/  IMAD R12, R13, -0x50, R0 ;  /* 0xffffffb00d0c7824 */ /* 0x020fe200078e0200 */
[----:B------:R-:W0:Y:S01]  /*b280*/  LDC.64 R18, c[0x0][0x850] ;  /* 0x00021400ff127b82 */ /* 0x000e220000000a00 */
[----:B------:R-:W-:Y:S01]  /*b290*/  IMAD.IADD R4, R11, 0x1, -R4 ;  /* 0x000000010b047824 */ /* 0x000fe200078e0a04 */
[C---:B------:R-:W-:Y:S01]  /*b2a0*/  LEA.HI.X.SX32 R3, R15.reuse, R3, 0x1, P0 ;  /* 0x000000030f037211 */ /* 0x040fe200000f0eff */
[C---:B------:R-:W-:Y:S01]  /*b2b0*/  VIADD R5, R15.reuse, 0x8 ;  /* 0x000000080f057836 */ /* 0x040fe20000000000 */
[-C--:B------:R-:W-:Y:S01]  /*b2c0*/  ISETP.GE.AND P0, PT, R15, R12.reuse, PT ;  /* 0x0000000c0f00720c */ /* 0x080fe20003f06270 */
[----:B------:R-:W-:Y:S01]  /*b2d0*/  IMAD.SHL.U32 R4, R4, 0x8, RZ ;  /* 0x0000000804047824 */ /* 0x000fe200078e00ff */
[----:B------:R-:W-:Y:S01]  /*b2e0*/  ULDC UR7, c[0x0][0x80c] ;  /* 0x0002030000077ab9 */ /* 0x000fe20000000800 */
[----:B------:R-:W-:Y:S01]  /*b2f0*/  IMAD R0, R16, UR6, RZ ;  /* 0x0000000610007c24 */ /* 0x000fe2000f8e02ff */
[-C--:B------:R-:W-:Y:S01]  /*b300*/  ISETP.GE.AND P6, PT, R5, R12.reuse, PT ;  /* 0x0000000c0500720c */ /* 0x080fe20003fc6270 */
[----:B------:R-:W-:Y:S01]  /*b310*/  VIADD R7, R15, 0x10 ;  /* 0x000000100f077836 */ /* 0x000fe20000000000 */
[----:B------:R-:W-:Y:S01]  /*b320*/  SHF.R.S32.HI R5, RZ, 0x1f, R4 ;  /* 0x0000001fff057819 */ /* 0x000fe20000011404 */
[----:B------:R-:W-:Y:S01]  /*b330*/  IMAD R17, R17, UR5, R0 ;  /* 0x0000000511117c24 */ /* 0x000fe2000f8e0200 */
[----:B------:R-:W-:Y:S01]  /*b340*/  SHF.R.S32.HI R0, RZ, 0x1f, R233 ;  /* 0x0000001fff007819 */ /* 0x000fe200000114e9 */
[----:B------:R-:W-:Y:S01]  /*b350*/  VIADD R9, R15, 0x18 ;  /* 0x000000180f097836 */ /* 0x000fe20000000000 */
[----:B------:R-:W-:Y:S01]  /*b360*/  ISETP.GE.OR P2, PT, R4, UR7, P0 ;  /* 0x0000000704007c0c */ /* 0x000fe20008746670 */
[----:B------:R-:W-:Y:S01]  /*b370*/  ULDC.64 UR8, c[0x0][0x828] ;  /* 0x00020a0000087ab9 */ /* 0x000fe20000000a00 */
[-C--:B------:R-:W-:Y:S01]  /*b380*/  ISETP.GE.AND P5, PT, R7, R12.reuse, PT ;  /* 0x0000000c0700720c */ /* 0x080fe20003fa6270 */
[----:B------:R-:W-:Y:S01]  /*b390*/  IMAD.WIDE.U32 R6, R16, UR5, R4 ;  /* 0x0000000510067c25 */ /* 0x000fe2000f8e0004 */
[----:B------:R-:W-:Y:S01]  /*b3a0*/  SEL R14, R0, RZ, !P1 ;  /* 0x000000ff000e7207 */ /* 0x000fe20004800000 */
[----:B------:R-:W-:Y:S01]  /*b3b0*/  BSSY B1, `(.L_x_176) ;  /* 0x000001c000017945 */ /* 0x000fe20003800000 */
[-C--:B------:R-:W-:Y:S01]  /*b3c0*/  ISETP.GE.AND P4, PT, R9, R12.reuse, PT ;  /* 0x0000000c0900720c */ /* 0x080fe20003f86270 */
[----:B------:R-:W-:Y:S01]  /*b3d0*/  VIADD R9, R15, 0x20 ;  /* 0x000000200f097836 */ /* 0x000fe20000000000 */
[----:B------:R-:W-:Y:S01]  /*b3e0*/  SEL R233, R233, RZ, !P1 ;  /* 0x000000ffe9e97207 */ /* 0x000fe20004800000 */
[----:B------:R-:W-:Y:S01]  /*b3f0*/  IMAD.IADD R7, R17, 0x1, R7 ;  /* 0x0000000111077824 */ /* 0x000fe200078e0207 */
[----:B------:R-:W-:Y:S01]  /*b400*/  P2R R20, PR, RZ, 0x40 ;  /* 0x00000040ff147803 */ /* 0x000fe20000000000 */
[----:B------:R-:W-:Y:S01]  /*b410*/  IMAD R0, R14, UR8, RZ ;  /* 0x000000080e007c24 */ /* 0x000fe2000f8e02ff */
[----:B------:R-:W-:Y:S01]  /*b420*/  ISETP.GE.AND P3, PT, R9, R12, PT ;  /* 0x0000000c0900720c */ /* 0x000fe20003f66270 */
[----:B------:R-:W-:Y:S01]  /*b430*/  IMAD.WIDE.U32 R10, R233, UR8, R6 ;  /* 0x00000008e90a7c25 */ /* 0x000fe2000f8e0006 */
[----:B------:R-:W-:-:S02]  /*b440*/  P2R R22, PR, RZ, 0x20 ;  /* 0x00000020ff167803 */ /* 0x000fc40000000000 */
[----:B------:R-:W-:Y:S01]  /*b450*/  P2R R16, PR, RZ, 0x10 ;  /* 0x00000010ff107803 */ /* 0x000fe20000000000 */
[----:B------:R-:W-:Y:S01]  /*b460*/  IMAD R9, R233, UR9, R0 ;  /* 0x00000009e9097c24 */ /* 0x000fe2000f8e0200 */
[----:B------:R-:W-:Y:S01]  /*b470*/  P2R R23, PR, RZ, 0x8 ;  /* 0x00000008ff177803 */ /* 0x000fe20000000000 */
[----:B------:R-:W-:Y:S01]  /*b480*/  IMAD.WIDE R2, R13, 0x50, R2 ;  /* 0x000000500d027825 */ /* 0x000fe200078e0202 */
[----:B------:R-:W-:-:S03]  /*b490*/  ISETP.GE.OR P1, PT, R4, UR7, P6 ;  /* 0x0000000704007c0c */ /* 0x000fc6000b726670 */
[----:B------:R-:W-:Y:S01]  /*b4a0*/  IMAD.IADD R9, R11, 0x1, R9 ;  /* 0x000000010b097824 */ /* 0x000fe200078e0209 */
[----:B------:R-:W-:Y:S09]  /*b4b0*/  @P2 BRA `(.L_x_177) ;  /* 0x00000000002c2947 */ /* 0x000ff20003800000 */
        /* <DEDUP_REMOVED lines=10> */
[----:B------:R1:W-:Y:S02]  /*b560*/  STG.E.128 desc[UR10][R24.64], RZ ;  /* 0x000000ff18007986 */ /* 0x0003e4000c101d0a */
.L_x_177:
[----:B------:R-:W-:Y:S05]  /*b570*/  BSYNC B1 ;  /* 0x0000000000017941 */ /* 0x000fea0003800000 */
.L_x_176:
[----:B------:R-:W-:Y:S01]  /*b580*/  BSSY B1, `(.L_x_178) ;  /* 0x0000011000017945 */ /* 0x000fe20003800000 */
[----:B------:R-:W-:-:S03]  /*b590*/  ISETP.GE.OR P2, PT, R4, UR7, P5 ;  /* 0x0000000704007c0c */ /* 0x000fc6000af46670 */
[----:B------:R-:W-:Y:S10]  /*b5a0*/  @P1 BRA `(.L_x_179) ;  /* 0x0000000000381947 */ /* 0x000ff40003800000 */
        /* <DEDUP_REMOVED lines=10> */
[----:B-1----:R-:W-:Y:S01]  /*b650*/  LEA R24, P1, R6, UR8, 0x1 ;  /* 0x0000000806187c11 */ /* 0x002fe2000f8208ff */
[----:B------:R-:W-:-:S05]  /*b660*/  IMAD.IADD R7, R7, 0x1, R13 ;  /* 0x0000000107077824 */ /* 0x000fca00078e020d */
[----:B------:R-:W-:-:S05]  /*b670*/  LEA.HI.X R25, R6, UR9, R7, 0x1, P1 ;  /* 0x0000000906197c11 */ /* 0x000fca00088f0c07 */
[----:B------:R2:W-:Y:S02]  /*b680*/  STG.E.128 desc[UR10][R24.64], RZ ;  /* 0x000000ff18007986 */ /* 0x0005e4000c101d0a */
.L_x_179:
[----:B------:R-:W-:Y:S05]  /*b690*/  BSYNC B1 ;  /* 0x0000000000017941 */ /* 0x000fea0003800000 */
.L_x_178:
        /* <DEDUP_REMOVED lines=13> */
[----:B-12---:R-:W-:Y:S01]  /*b770*/  LEA R24, P2, R6, UR8, 0x1 ;  /* 0x0000000806187c11 */ /* 0x006fe2000f8408ff */
[----:B------:R-:W-:-:S05]  /*b780*/  IMAD.IADD R7, R7, 0x1, R13 ;  /* 0x0000000107077824 */ /* 0x000fca00078e020d */
[----:B------:R-:W-:-:S05]  /*b790*/  LEA.HI.X R25, R6, UR9, R7, 0x1, P2 ;  /* 0x0000000906197c11 */ /* 0x000fca00090f0c07 */
[----:B------:R3:W-:Y:S02]  /*b7a0*/  STG.E.128 desc[UR10][R24.64], RZ ;  /* 0x000000ff18007986 */ /* 0x0007e4000c101d0a */
.L_x_181:
[----:B------:R-:W-:Y:S05]  /*b7b0*/  BSYNC B1 ;  /* 0x0000000000017941 */ /* 0x000fea0003800000 */
.L_x_180:
[----:B------:R-:W-:Y:S01]  /*b7c0*/  BSSY B1, `(.L_x_182) ;  /* 0x0000012000017945 */ /* 0x000fe20003800000 */
[----:B------:R-:W-:Y:S01]  /*b7d0*/  ISETP.GE.OR P2, PT, R4, UR7, P3 ;  /* 0x0000000704007c0c */ /* 0x000fe20009f46670 */
[----:B------:R-:W-:Y:S02]  /*b7e0*/  VIADD R17, R15, 0x28 ;  /* 0x000000280f117836 */ /* 0x000fe40000000000 */
        /* <DEDUP_REMOVED lines=11> */
[----:B-123--:R-:W-:Y:S01]  /*b8a0*/  LEA R24, P1, R6, UR8, 0x1 ;  /* 0x0000000806187c11 */ /* 0x00efe2000f8208ff */
[----:B------:R-:W-:-:S05]  /*b8b0*/  IMAD.IADD R7, R7, 0x1, R13 ;  /* 0x0000000107077824 */ /* 0x000fca00078e020d */
[----:B------:R-:W-:-:S05]  /*b8c0*/  LEA.HI.X R25, R6, UR9, R7, 0x1, P1 ;  /* 0x0000000906197c11 */ /* 0x000fca00088f0c07 */
[----:B------:R4:W-:Y:S02]  /*b8d0*/  STG.E.128 desc[UR10][R24.64], RZ ;  /* 0x000000ff18007986 */ /* 0x0009e4000c101d0a */
.L_x_183:
[----:B------:R-:W-:Y:S05]  /*b8e0*/  BSYNC B1 ;  /* 0x0000000000017941 */ /* 0x000fea0003800000 */
.L_x_182:
[----:B------:R-:W-:Y:S01]  /*b8f0*/  BSSY B1, `(.L_x_184) ;  /* 0x0000011000017945 */ /* 0x000fe20003800000 */
[----:B------:R-:W-:-:S03]  /*b900*/  ISETP.GE.AND P1, PT, R17, R12, PT ;  /* 0x0000000c1100720c */ /* 0x000fc60003f26270 */
        /* <DEDUP_REMOVED lines=11> */
[----:B-1234-:R-:W-:Y:S01]  /*b9c0*/  LEA R24, P2, R6, UR8, 0x1 ;  /* 0x0000000806187c11 */ /* 0x01efe2000f8408ff */
[----:B------:R-:W-:-:S05]  /*b9d0*/  IMAD.IADD R7, R7, 0x1, R13 ;  /* 0x0000000107077824 */ /* 0x000fca00078e020d */
[----:B------:R-:W-:-:S05]  /*b9e0*/  LEA.HI.X R25, R6, UR9, R7, 0x1, P2 ;  /* 0x0000000906197c11 */ /* 0x000fca00090f0c07 */
[----:B------:R1:W-:Y:S02]  /*b9f0*/  STG.E.128 desc[UR10][R24.64], RZ ;  /* 0x000000ff18007986 */ /* 0x0003e4000c101d0a */
.L_x_185:
[----:B------:R-:W-:Y:S05]  /*ba00*/  BSYNC B1 ;  /* 0x0000000000017941 */ /* 0x000fea0003800000 */
.L_x_184:
[----:B------:R-:W-:Y:S01]  /*ba10*/  ISETP.GE.OR P2, PT, R4, UR7, P1 ;  /* 0x0000000704007c0c */ /* 0x000fe20008f46670 */
[----:B0-----:R-:W-:Y:S01]  /*ba20*/  IMAD R0, R18, UR6, RZ ;  /* 0x0000000612007c24 */ /* 0x001fe2000f8e02ff */
[----:B------:R-:W-:Y:S01]  /*ba30*/  BSSY B1, `(.L_x_186) ;  /* 0x0000012000017945 */ /* 0x000fe20003800000 */
[----:B------:R-:W-:Y:S02]  /*ba40*/  VIADD R17, R15, 0x30 ;  /* 0x000000300f117836 */ /* 0x000fe40000000000 */
[----:B------:R-:W-:-:S08]  /*ba50*/  IMAD R21, R19, UR5, R0 ;  /* 0x0000000513157c24 */ /* 0x000fd0000f8e0200 */
[----:B------:R-:W-:Y:S05]  /*ba60*/  @P2 BRA `(.L_x_187) ;  /* 0x0000000000382947 */ /* 0x000fea0003800000 */
        /* <DEDUP_REMOVED lines=14> */
.L_x_187:
[----:B------:R-:W-:Y:S05]  /*bb50*/  BSYNC B1 ;  /* 0x0000000000017941 */ /* 0x000fea0003800000 */
.L_x_186:
[----:B------:R-:W-:Y:S01]  /*bb60*/  ISETP.GE.AND P2, PT, R17, R12, PT ;  /* 0x0000000c1100720c */ /* 0x000fe20003f46270 */
[----:B------:R-:W-:Y:S01]  /*bb70*/  ULDC UR4, c[0x0][0x83c] ;  /* 0x00020f0000047ab9 */ /* 0x000fe20000000800 */
[----:B------:R-:W-:Y:S01]  /*bb80*/  BSSY B1, `(.L_x_188) ;  /* 0x0000014000017945 */ /* 0x000fe20003800000 */
[C---:B------:R-:W-:Y:S01]  /*bb90*/  VIADD R17, R15.reuse, 0x38 ;  /* 0x000000380f117836 */ /* 0x040fe20000000000 */
[----:B------:R-:W-:Y:S01]  /*bba0*/  ISETP.GE.OR P3, PT, R4, UR7, P2 ;  /* 0x0000000704007c0c */ /* 0x000fe20009766670 */
[C---:B------:R-:W-:Y:S02]  /*bbb0*/  VIADD R19, R15.reuse, 0x40 ;  /* 0x000000400f137836 */ /* 0x040fe40000000000 */
[----:B------:R-:W-:-:S10]  /*bbc0*/  VIADD R15, R15, 0x48 ;  /* 0x000000480f0f7836 */ /* 0x000fd40000000000 */
        /* <DEDUP_REMOVED lines=11> */
[----:B01234-:R-:W-:Y:S01]  /*bc80*/  LEA R24, P3, R6, UR8, 0x1 ;  /* 0x0000000806187c11 */ /* 0x01ffe2000f8608ff */
[----:B------:R-:W-:-:S05]  /*bc90*/  IMAD.IADD R7, R7, 0x1, R13 ;  /* 0x0000000107077824 */ /* 0x000fca00078e020d */
[----:B------:R-:W-:-:S05]  /*bca0*/  LEA.HI.X R25, R6, UR9, R7, 0x1, P3 ;  /* 0x0000000906197c11 */ /* 0x000fca00098f0c07 */
[----:B------:R0:W-:Y:S02]  /*bcb0*/  STG.E.128 desc[UR10][R24.64], RZ ;  /* 0x000000ff18007986 */ /* 0x0001e4000c101d0a */
.L_x_189:
[----:B------:R-:W-:Y:S05]  /*bcc0*/  BSYNC B1 ;  /* 0x0000000000017941 */ /* 0x000fea0003800000 */
.L_x_188:
[----:B------:R-:W-:Y:S01]  /*bcd0*/  ISETP.GE.AND P3, PT, R17, R12, PT ;  /* 0x0000000c1100720c */ /* 0x000fe20003f66270 */
[----:B------:R-:W-:Y:S03]  /*bce0*/  BSSY B1, `(.L_x_190) ;  /* 0x0000011000017945 */ /* 0x000fe60003800000 */
[----:B------:R-:W-:-:S13]  /*bcf0*/  ISETP.GE.OR P4, PT, R4, UR7, P3 ;  /* 0x0000000704007c0c */ /* 0x000fda0009f86670 */
        /* <DEDUP_REMOVED lines=15> */
.L_x_191:
[----:B------:R-:W-:Y:S05]  /*bdf0*/  BSYNC B1 ;  /* 0x0000000000017941 */ /* 0x000fea0003800000 */
.L_x_190:
        /* <DEDUP_REMOVED lines=18> */
.L_x_193:
[----:B------:R-:W-:Y:S05]  /*bf20*/  BSYNC B1 ;  /* 0x0000000000017941 */ /* 0x000fea0003800000 */
.L_x_192:
        /* <DEDUP_REMOVED lines=17> */
[----:B------:R0:W-:Y:S02]  /*c040*/  STG.E.128 desc[UR10][R8.64], RZ ;  /* 0x000000ff08007986 */ /* 0x0001e4000c101d0a */
.L_x_195:
[----:B------:R-:W-:Y:S05]  /*c050*/  BSYNC B1 ;  /* 0x0000000000017941 */ /* 0x000fea0003800000 */
.L_x_194:
[----:B------:R-:W-:Y:S01]  /*c060*/  P2R R0, PR, RZ, 0x8 ;  /* 0x00000008ff007803 */ /* 0x000fe20000000000 */
[----:B------:R-:W-:Y:S01]  /*c070*/  IMAD.WIDE.U32 R6, R18, UR5, R4 ;  /* 0x0000000512067c25 */ /* 0x000fe2000f8e0004 */
[----:B------:R-:W-:Y:S01]  /*c080*/  ISETP.NE.AND P3, PT, R20, RZ, PT ;  /* 0x000000ff1400720c */ /* 0x000fe20003f65270 */
[----:B------:R-:W-:Y:S01]  /*c090*/  ULDC.64 UR6, c[0x0][0x858] ;  /* 0x0002160000067ab9 */ /* 0x000fe20000000a00 */
[----:B0-----:R-:W-:Y:S01]  /*c0a0*/  P2R R8, PR, RZ, 0x10 ;  /* 0x00000010ff087803 */ /* 0x001fe20000000000 */
[----:B------:R-:W-:Y:S01]  /*c0b0*/  IMAD.IADD R7, R21, 0x1, R7 ;  /* 0x0000000115077824 */ /* 0x000fe200078e0207 */
[----:B------:R-:W-:Y:S01]  /*c0c0*/  P2R R9, PR, RZ, 0x20 ;  /* 0x00000020ff097803 */ /* 0x000fe20000000000 */
[----:B------:R-:W-:Y:S01]  /*c0d0*/  BSSY B1, `(.L_x_196) ;  /* 0x0000024000017945 */ /* 0x000fe20003800000 */
[----:B------:R-:W-:Y:S02]  /*c0e0*/  ISETP.GE.OR P0, PT, R4, UR4, P0 ;  /* 0x0000000404007c0c */ /* 0x000fe40008706670 */
[----:B------:R-:W-:-:S02]  /*c0f0*/  ISETP.NE.AND P4, PT, R22, RZ, PT ;  /* 0x000000ff1600720c */ /* 0x000fc40003f85270 */
[----:B------:R-:W-:Y:S02]  /*c100*/  ISETP.NE.AND P5, PT, R16, RZ, PT ;  /* 0x000000ff1000720c */ /* 0x000fe40003fa5270 */
[C---:B------:R-:W-:Y:S02]  /*c110*/  ISETP.GE.OR P3, PT, R4.reuse, UR4, P3 ;  /* 0x0000000404007c0c */ /* 0x040fe40009f66670 */
[C---:B------:R-:W-:Y:S02]  /*c120*/  ISETP.GE.OR P4, PT, R4.reuse, UR4, P4 ;  /* 0x0000000404007c0c */ /* 0x040fe4000a786670 */
[----:B------:R-:W-:Y:S02]  /*c130*/  P2R R10, PR, RZ, 0x8 ;  /* 0x00000008ff0a7803 */ /* 0x000fe40000000000 */
[----:B------:R-:W-:Y:S02]  /*c140*/  ISETP.GE.OR P5, PT, R4, UR4, P5 ;  /* 0x0000000404007c0c */ /* 0x000fe4000afa6670 */
[----:B------:R-:W-:Y:S01]  /*c150*/  ISETP.NE.AND P3, PT, R0, RZ, PT ;  /* 0x000000ff0000720c */ /* 0x000fe20003f65270 */
[----:B------:R-:W-:Y:S01]  /*c160*/  IMAD R0, R14, UR6, RZ ;  /* 0x000000060e007c24 */ /* 0x000fe2000f8e02ff */
[----:B------:R-:W-:-:S02]  /*c170*/  P2R R12, PR, RZ, 0x10 ;  /* 0x00000010ff0c7803 */ /* 0x000fc40000000000 */
[----:B------:R-:W-:Y:S01]  /*c180*/  P2R R13, PR, RZ, 0x20 ;  /* 0x00000020ff0d7803 */ /* 0x000fe20000000000 */
[----:B------:R-:W-:Y:S01]  /*c190*/  IMAD R5, R233, UR7, R0 ;  /* 0x00000007e9057c24 */ /* 0x000fe2000f8e0200 */
[----:B------:R-:W-:Y:S02]  /*c1a0*/  ISETP.NE.AND P4, PT, R8, RZ, PT ;  /* 0x000000ff0800720c */ /* 0x000fe40003f85270 */
[----:B------:R-:W-:Y:S01]  /*c1b0*/  ISETP.NE.AND P5, PT, R9, RZ, PT ;  /* 0x000000ff0900720c */ /* 0x000fe20003fa5270 */
[----:B------:R-:W-:Y:S01]  /*c1c0*/  IMAD.WIDE.U32 R8, R233, UR6, R6 ;  /* 0x00000006e9087c25 */ /* 0x000fe2000f8e0006 */
[----:B------:R-:W-:Y:S02]  /*c1d0*/  ISETP.NE.AND P6, PT, R23, RZ, PT ;  /* 0x000000ff1700720c */ /* 0x000fe40003fc5270 */
[C---:B------:R-:W-:Y:S01]  /*c1e0*/  ISETP.GE.OR P1, PT, R4.reuse, UR4, P1 ;  /* 0x0000000404007c0c */ /* 0x040fe20008f26670 */
[----:B------:R-:W-:Y:S01]  /*c1f0*/  IMAD.IADD R7, R9, 0x1, R5 ;  /* 0x0000000109077824 */ /* 0x000fe200078e0205 */
[----:B------:R-:W-:-:S02]  /*c200*/  ISETP.GE.OR P6, PT, R4, UR4, P6 ;  /* 0x0000000404007c0c */ /* 0x000fc4000b7c6670 */
[C---:B------:R-:W-:Y:S02]  /*c210*/  ISETP.GE.OR P2, PT, R4.reuse, UR4, P2 ;  /* 0x0000000404007c0c */ /* 0x040fe40009746670 */
[C---:B------:R-:W-:Y:S02]  /*c220*/  ISETP.GE.OR P3, PT, R4.reuse, UR4, P3 ;  /* 0x0000000404007c0c */ /* 0x040fe40009f66670 */
[C---:B------:R-:W-:Y:S02]  /*c230*/  ISETP.GE.OR P4, PT, R4.reuse, UR4, P4 ;  /* 0x0000000404007c0c */ /* 0x040fe4000a786670 */
[----:B------:R-:W-:Y:S01]  /*c240*/  ISETP.GE.OR P5, PT, R4, UR4, P5 ;  /* 0x0000000404007c0c */ /* 0x000fe2000afa6670 */
[----:B------:R-:W-:-:S12]  /*c250*/  @P0 BRA `(.L_x_197) ;  /* 0x00000000002c0947 */ /* 0x000fd80003800000 */
        /* <DEDUP_REMOVED lines=11> */
.L_x_197:
[----:B------:R-:W-:Y:S05]  /*c310*/  BSYNC B1 ;  /* 0x0000000000017941 */ /* 0x000fea0003800000 */
.L_x_196:
[----:B------:R-:W-:Y:S01]  /*c320*/  ISETP.NE.AND P0, PT, R10, RZ, PT ;  /* 0x000000ff0a00720c */ /* 0x000fe20003f05270 */
[----:B------:R-:W-:-:S12]  /*c330*/  BSSY B1, `(.L_x_198) ;  /* 0x0000010000017945 */ /* 0x000fd80003800000 */
        /* <DEDUP_REMOVED lines=15> */
.L_x_199:
[----:B------:R-:W-:Y:S05]  /*c430*/  BSYNC B1 ;  /* 0x0000000000017941 */ /* 0x000fea0003800000 */
.L_x_198:
[----:B------:R-:W-:Y:S01]  /*c440*/  ISETP.NE.AND P0, PT, R12, RZ, PT ;  /* 0x000000ff0c00720c */ /* 0x000fe20003f05270 */
[----:B------:R-:W-:-:S12]  /*c450*/  BSSY B1, `(.L_x_200) ;  /* 0x0000010000017945 */ /* 0x000fd80003800000 */
        /* <DEDUP_REMOVED lines=15> */
.L_x_201:
[----:B------:R-:W-:Y:S05]  /*c550*/  BSYNC B1 ;  /* 0x0000000000017941 */ /* 0x000fea0003800000 */
.L_x_200:
        /* <DEDUP_REMOVED lines=17> */
.L_x_203:
[----:B------:R-:W-:Y:S05]  /*c670*/  BSYNC B1 ;  /* 0x0000000000017941 */ /* 0x000fea0003800000 */
.L_x_202:
        /* <DEDUP_REMOVED lines=16> */
.L_x_205:
[----:B------:R-:W-:Y:S05]  /*c780*/  BSYNC B1 ;  /* 0x0000000000017941 */ /* 0x000fea0003800000 */
.L_x_204:
        /* <DEDUP_REMOVED lines=16> */
.L_x_207:
[----:B------:R-:W-:Y:S05]  /*c890*/  BSYNC B1 ;  /* 0x0000000000017941 */ /* 0x000fea0003800000 */
.L_x_206:
        /* <DEDUP_REMOVED lines=16> */
.L_x_209:
[----:B------:R-:W-:Y:S05]  /*c9a0*/  BSYNC B1 ;  /* 0x0000000000017941 */ /* 0x000fea0003800000 */
.L_x_208:
        /* <DEDUP_REMOVED lines=16> */
.L_x_211:
[----:B------:R-:W-:Y:S05]  /*cab0*/  BSYNC B1 ;  /* 0x0000000000017941 */ /* 0x000fea0003800000 */
.L_x_210:
        /* <DEDUP_REMOVED lines=16> */
.L_x_213:
[----:B------:R-:W-:Y:S05]  /*cbc0*/  BSYNC B1 ;  /* 0x0000000000017941 */ /* 0x000fea0003800000 */
.L_x_212:
[----:B------:R-:W-:Y:S05]  /*cbd0*/  @P5 BRA `(.L_x_117) ;  /* 0x0000002000245947 */ /* 0x000fea0003800000 */
[----:B------:R-:W-:Y:S01]  /*cbe0*/  IADD3 R5, P0, R2, 0x48, RZ ;  /* 0x0000004802057810 */ /* 0x000fe20007f1e0ff */
        /* <DEDUP_REMOVED lines=12> */
[----:B------:R0:W-:Y:S01]  /*ccb0*/  STG.E.128 desc[UR6][R4.64], RZ ;  /* 0x000000ff04007986 */ /* 0x0001e2000c101d06 */
[----:B------:R-:W-:Y:S05]  /*ccc0*/  BRA `(.L_x_117) ;  /* 0x0000001c00e87947 */ /* 0x000fea0003800000 */
.L_x_112:
[----:B------:R-:W-:-:S08]  /*ccd0*/  NOP ;  /* 0x0000000000007918 */ /* 0x000fd00000000000 */
[----:B------:R-:W0:-:S00]  /*cce0*/  USETMAXREG.DEALLOC.CTAPOOL 0x18 ;  /* 0x00000018000079c8 */ /* 0x000e0000080e0500 */
[----:B0-----:R-:W-:-:S06]  /*ccf0*/  LOP3.LUT R0, R0, 0x3, RZ, 0xc0, !PT ;  /* 0x0000000300007812 */ /* 0x001fcc00078ec0ff */
[----:B------:R-:W0:Y:S02]  /*cd00*/  SHFL.IDX PT, R0, R0, RZ, 0x1f ;  /* 0x00001fff00007589 */ /* 0x000e2400000e0000 */
[----:B0-----:R-:W-:-:S13]  /*cd10*/  ISETP.NE.AND P0, PT, R0, RZ, PT ;  /* 0x000000ff0000720c */ /* 0x001fda0003f05270 */
[----:B------:R-:W-:Y:S05]  /*cd20*/  @P0 BRA `(.L_x_117) ;  /* 0x0000001c00d00947 */ /* 0x000fea0003800000 */
[----:B------:R-:W-:Y:S01]  /*cd30*/  ULDC.64 UR4, c[0x0][0x8d8] ;  /* 0x0002360000047ab9 */ /* 0x000fe20000000a00 */
[----:B------:R-:W0:Y:S01]  /*cd40*/  S2R R9, SR_CTAID.Z ;  /* 0x0000000000097919 */ /* 0x000e220000002700 */
[----:B------:R-:W-:Y:S01]  /*cd50*/  ISETP.NE.U32.AND P0, PT, RZ, UR4, PT ;  /* 0x00000004ff007c0c */ /* 0x000fe2000bf05070 */
[----:B------:R-:W1:Y:S03]  /*cd60*/  S2UR UR20, SR_CTAID.Y ;  /* 0x00000000001479c3 */ /* 0x000e660000002600 */
[----:B------:R-:W-:-:S13]  /*cd70*/  ISETP.NE.AND.EX P0, PT, RZ, UR5, PT, P0 ;  /* 0x00000005ff007c0c */ /* 0x000fda000bf05300 */
[----:B------:R-:W-:Y:S05]  /*cd80*/  @!P0 BRA `(.L_x_214) ;  /* 0x0000000000148947 */ /* 0x000fea0003800000 */
[----:B------:R-:W0:Y:S01]  /*cd90*/  LDC.64 R2, c[0x0][0x8d8] ;  /* 0x00023600ff027b82 */ /* 0x000e220000000a00 */
[----:B------:R-:W-:Y:S01]  /*cda0*/  ULDC.64 UR4, c[0x0][0x208] ;  /* 0x0000820000047ab9 */ /* 0x000fe20000000a00 */
[----:B0-----:R-:W-:-:S05]  /*cdb0*/  IMAD.WIDE R2, R9, 0x4, R2 ;  /* 0x0000000409027825 */ /* 0x001fca00078e0202 */
[----:B------:R0:W5:Y:S01]  /*cdc0*/  LDG.E R5, desc[UR4][R2.64] ;  /* 0x0000000402057981 */ /* 0x000162000c1e1900 */
[----:B------:R-:W-:Y:S05]  /*cdd0*/  BRA `(.L_x_215) ;  /* 0x0000000000307947 */ /* 0x000fea0003800000 */
.L_x_214:
        /* <DEDUP_REMOVED lines=9> */
[----:B--2---:R-:W-:Y:S01]  /*ce70*/  IMAD.IADD R5, R0, 0x1, -R5 ;  /* 0x0000000100057824 */ /* 0x004fe200078e0a05 */
[----:B------:R-:W-:Y:S06]  /*ce80*/  BRA `(.L_x_215) ;  /* 0x0000000000047947 */ /* 0x000fec0003800000 */
.L_x_216:
[----:B------:R-:W2:Y:S02]  /*ce90*/  LDC R5, c[0x0][0x8bc] ;  /* 0x00022f00ff057b82 */ /* 0x000ea40000000800 */
.L_x_215:
[----:B------:R-:W3:Y:S01]  /*cea0*/  S2R R12, SR_CTAID.X ;  /* 0x00000000000c7919 */ /* 0x000ee20000002500 */
[----:B------:R-:W-:Y:S02]  /*ceb0*/  IMAD.MOV.U32 R0, RZ, RZ, 0x1 ;  /* 0x00000001ff007424 */ /* 0x000fe400078e00ff */
[----:B------:R-:W-:Y:S02]  /*cec0*/  IMAD.MOV.U32 R4, RZ, RZ, 0x1 ;  /* 0x00000001ff047424 */ /* 0x000fe400078e00ff */
[----:B---3--:R-:W-:-:S05]  /*ced0*/  IMAD R12, R12, 0x50, RZ ;  /* 0x000000500c0c7824 */ /* 0x008fca00078e02ff */
[----:B--2--5:R-:W-:Y:S01]  /*cee0*/  ISETP.GE.AND P0, PT, R12, R5, PT ;  /* 0x000000050c00720c */ /* 0x024fe20003f06270 */
[----:B------:R-:W-:-:S03]  /*cef0*/  IMAD.MOV.U32 R5, RZ, RZ, RZ ;  /* 0x000000ffff057224 */ /* 0x000fc600078e00ff */
[----:B0-----:R-:W-:-:S04]  /*cf00*/  SEL R9, R9, 0xffffffff, !P0 ;  /* 0xffffffff09097807 */ /* 0x001fc80004000000 */
[----:B------:R-:W-:-:S13]  /*cf10*/  ISETP.GE.AND P0, PT, R9, RZ, PT ;  /* 0x000000ff0900720c */ /* 0x000fda0003f06270 */
[----:B------:R-:W-:Y:S05]  /*cf20*/  @!P0 BRA `(.L_x_217) ;  /* 0x0000001800d48947 */ /* 0x000fea0003800000 */
[----:B------:R-:W0:Y:S01]  /*cf30*/  LDC.64 R10, c[0x0][0x770] ;  /* 0x0001dc00ff0a7b82 */ /* 0x000e220000000a00 */
[----:B------:R-:W-:-:S07]  /*cf40*/  ULDC.64 UR6, c[0x0][0x208] ;  /* 0x0000820000067ab9 */ /* 0x000fce0000000a00 */
[----:B------:R-:W2:Y:S08]  /*cf50*/  LDC.64 R4, c[0x0][0x770] ;  /* 0x0001dc00ff047b82 */ /* 0x000eb00000000a00 */
[----:B------:R-:W3:Y:S01]  /*cf60*/  LDC.64 R6, c[0x0][0x778] ;  /* 0x0001de00ff067b82 */ /* 0x000ee20000000a00 */
[----:B0-----:R-:W-:-:S07]  /*cf70*/  ISETP.NE.U32.AND P1, PT, R10, RZ, PT ;  /* 0x000000ff0a00720c */ /* 0x001fce0003f25070 */
[----:B------:R-:W0:Y:S01]  /*cf80*/  LDC.64 R2, c[0x0][0x780] ;  /* 0x0001e000ff027b82 */ /* 0x000e220000000a00 */
[----:B------:R-:W-:Y:S01]  /*cf90*/  ISETP.NE.AND.EX P1, PT, R11, RZ, PT, P1 ;  /* 0x000000ff0b00720c */ /* 0x000fe20003f25310 */
[----:B--2---:R-:W-:Y:S01]  /*cfa0*/  IMAD.WIDE R4, R9, 0x4, R4 ;  /* 0x0000000409047825 */ /* 0x004fe200078e0204 */
[----:B---3--:R-:W-:-:S11]  /*cfb0*/  ISETP.NE.U32.AND P0, PT, R6, RZ, PT ;  /* 0x000000ff0600720c */ /* 0x008fd60003f05070 */
[----:B------:R-:W2:Y:S01]  /*cfc0*/  @P1 LDG.E R14, desc[UR6][R4.64] ;  /* 0x00000006040e1981 */ /* 0x000ea2000c1e1900 */
[----:B------:R-:W-:-:S03]  /*cfd0*/  ISETP.NE.AND.EX P0, PT, R7, RZ, PT, P0 ;  /* 0x000000ff0700720c */ /* 0x000fc60003f05300 */
[----:B------:R-:W3:Y:S01]  /*cfe0*/  @P1 LDG.E R15, desc[UR6][R4.64] ;  /* 0x00000006040f1981 */ /* 0x000ee2000c1e1900 */
[----:B0-----:R-:W-:-:S04]  /*cff0*/  ISETP.NE.U32.AND P2, PT, R2, RZ, PT ;  /* 0x000000ff0200720c */ /* 0x001fc80003f45070 */
[----:B------:R-:W-:-:S05]  /*d000*/  ISETP.NE.AND.EX P2, PT, R3, RZ, PT, P2 ;  /* 0x000000ff0300720c */ /* 0x000fca0003f45320 */
[----:B------:R-:W0:Y:S08]  /*d010*/  @P0 LDC.64 R2, c[0x0][0x778] ;  /* 0x0001de00ff020b82 */ /* 0x000e300000000a00 */
[----:B------:R-:W4:Y:S01]  /*d020*/  @P2 LDC.64 R6, c[0x0][0x780] ;  /* 0x0001e000ff062b82 */ /* 0x000f220000000a00 */
[----:B------:R-:W-:Y:S01]  /*d030*/  IMAD.MOV.U32 R13, RZ, RZ, RZ ;  /* 0x000000ffff0d7224 */ /* 0x000fe200078e00ff */
[----:B------:R-:W-:Y:S01]  /*d040*/  ULDC UR4, c[0x0][0x280] ;  /* 0x0000a00000047ab9 */ /* 0x000fe20000000800 */
[----:B0-----:R-:W-:-:S05]  /*d050*/  @P0 IMAD.WIDE R2, R9, 0x4, R2 ;  /* 0x0000000409020825 */ /* 0x001fca00078e0202 */
[----:B------:R4:W5:Y:S01]  /*d060*/  @P0 LDG.E R13, desc[UR6][R2.64] ;  /* 0x00000006020d0981 */ /* 0x000962000c1e1900 */
[----:B------:R-:W-:Y:S02]  /*d070*/  IMAD.U32 R8, RZ, RZ, UR4 ;  /* 0x00000004ff087e24 */ /* 0x000fe4000f8e00ff */
[----:B----4-:R-:W-:Y:S01]  /*d080*/  @P2 IMAD.WIDE R2, R9, 0x4, R6 ;  /* 0x0000000409022825 */ /* 0x010fe200078e0206 */
[----:B------:R-:W-:-:S04]  /*d090*/  VOTEU.ANY UP0, P1 ;  /* 0x00000000003f7886 */ /* 0x000fc80000800100 */
[----:B------:R0:W5:Y:S02]  /*d0a0*/  @P2 LDG.E R8, desc[UR6][R2.64] ;  /* 0x0000000602082981 */ /* 0x000164000c1e1900 */
[----:B0-----:R-:W-:Y:S01]  /*d0b0*/  CS2R R2, SRZ ;  /* 0x0000000000027805 */ /* 0x001fe2000001ff00 */
[----:B--2---:R-:W-:-:S05]  /*d0c0*/  @P1 IMAD R14, R9, 0x40, R14 ;  /* 0x00000040090e1824 */ /* 0x004fca00078e020e */
[----:B------:R-:W-:-:S04]  /*d0d0*/  @P1 SHF.R.S32.HI R7, RZ, 0x1f, R14 ;  /* 0x0000001fff071819 */ /* 0x000fc8000001140e */
[----:B------:R-:W-:-:S04]  /*d0e0*/  @P1 LEA.HI R7, R7, R14, RZ, 0x6 ;  /* 0x0000000e07071211 */ /* 0x000fc800078f30ff */
[----:B------:R-:W-:Y:S02]  /*d0f0*/  @P1 LOP3.LUT R7, R7, 0xffffffc0, RZ, 0xc0, !PT ;  /* 0xffffffc007071812 */ /* 0x000fe400078ec0ff */
[----:B---3--:R-:W-:Y:S02]  /*d100*/  @P1 R2UR UR4, R15 ;  /* 0x000000000f0412ca */ /* 0x008fe400000e0000 */
[--C-:B------:R-:W-:Y:S01]  /*d110*/  @P1 SHF.R.S32.HI R6, RZ, 0x1f, R7.reuse ;  /* 0x0000001fff061819 */ /* 0x100fe20000011407 */
[----:B------:R-:W-:-:S04]  /*d120*/  @P1 IMAD.MOV.U32 R2, RZ, RZ, R7 ;  /* 0x000000ffff021224 */ /* 0x000fc800078e0007 */
[----:B------:R-:W-:Y:S01]  /*d130*/  @P1 IMAD.MOV.U32 R3, RZ, RZ, R6 ;  /* 0x000000ffff031224 */ /* 0x000fe200078e0006 */
[----:B------:R-:W-:Y:S07]  /*d140*/  @P2 BRA `(.L_x_218) ;  /* 0x0000000000142947 */ /* 0x000fee0003800000 */
[----:B------:R-:W-:Y:S05]  /*d150*/  @!P1 BRA `(.L_x_218) ;  /* 0x0000000000109947 */ /* 0x000fea0003800000 */
[----:B------:R-:W-:Y:S02]  /*d160*/  ULDC.64 UR6, c[0x0][0x208] ;  /* 0x0000820000067ab9 */ /* 0x000fe40000000a00 */
[----:B------:R-:W2:Y:S04]  /*d170*/  LDG.E R7, desc[UR6][R4.64] ;  /* 0x0000000604077981 */ /* 0x000ea8000c1e1900 */
[----:B-----5:R-:W2:Y:S02]  /*d180*/  LDG.E R8, desc[UR6][R4.64+0x4] ;  /* 0x0000040604087981 */ /* 0x020ea4000c1e1900 */
[----:B--2---:R-:W-:-:S07]  /*d190*/  IMAD.IADD R8, R8, 0x1, -R7 ;  /* 0x0000000108087824 */ /* 0x004fce00078e0a07 */
.L_x_218:
[----:B-----5:R-:W-:Y:S01]  /*d1a0*/  ISETP.GE.AND P1, PT, R8, 0x1, PT ;  /* 0x000000010800780c */ /* 0x020fe20003f26270 */
[----:B------:R-:W-:Y:S01]  /*d1b0*/  UMOV UR51, URZ ;  /* 0x0000003f00337c82 */ /* 0x000fe20008000000 */
[----:B------:R-:W-:Y:S01]  /*d1c0*/  @UP0 UMOV UR51, UR4 ;  /* 0x0000000400330c82 */ /* 0x000fe20008000000 */
[----:B------:R-:W-:Y:S02]  /*d1d0*/  IMAD.MOV.U32 R5, RZ, RZ, RZ ;  /* 0x000000ffff057224 */ /* 0x000fe400078e00ff */
[----:B------:R-:W-:-:S08]  /*d1e0*/  IMAD.MOV.U32 R4, RZ, RZ, 0x1 ;  /* 0x00000001ff047424 */ /* 0x000fd000078e00ff */
[----:B------:R-:W-:Y:S05]  /*d1f0*/  @!P1 BRA `(.L_x_217) ;  /* 0x0000001800209947 */ /* 0x000fea0003800000 */
[----:B------:R-:W-:Y:S01]  /*d200*/  R2UR UR11, R12 ;  /* 0x000000000c0b72ca */ /* 0x000fe200000e0000 */
[----:B------:R-:W-:Y:S01]  /*d210*/  ULDC UR5, c[0x0][0x2e8] ;  /* 0x0000ba0000057ab9 */ /* 0x000fe20000000800 */
[----:B------:R-:W-:Y:S01]  /*d220*/  R2UR UR4, R13 ;  /* 0x000000000d0472ca */ /* 0x000fe200000e0000 */
[----:B------:R-:W-:Y:S01]  /*d230*/  UISETP.NE.AND UP0, UPT, UR5, 0x1, UPT ;  /* 0x000000010500788c */ /* 0x000fe2000bf05270 */
[----:B------:R-:W0:Y:S01]  /*d240*/  LDC.64 R12, c[0x0][0x720] ;  /* 0x0001c800ff0c7b82 */ /* 0x000e220000000a00 */
[----:B------:R-:W-:Y:S01]  /*d250*/  ISETP.NE.U32.AND P1, PT, R10, RZ, PT ;  /* 0x000000ff0a00720c */ /* 0x000fe20003f25070 */
[----:B------:R-:W-:Y:S01]  /*d260*/  VOTEU.ANY UP1, P0 ;  /* 0x00000000003f7886 */ /* 0x000fe20000020100 */
[----:B------:R-:W-:Y:S02]  /*d270*/  R2UR UR21, R9 ;  /* 0x00000000091572ca */ /* 0x000fe400000e0000 */
[----:B------:R-:W-:Y:S02]  /*d280*/  ELECT P0, URZ, PT ;  /* 0x00000000003f782f */ /* 0x000fe40003800000 */
[----:B------:R-:W-:Y:S01]  /*d290*/  ISETP.NE.AND.EX P1, PT, R11, RZ, PT, P1 ;  /* 0x000000ff0b00720c */ /* 0x000fe20003f25310 */
[----:B-1----:R-:W-:Y:S01]  /*d2a0*/  UMOV UR12, UR20 ;  /* 0x00000014000c7c82 */ /* 0x002fe20008000000 */
[----:B------:R-:W-:Y:S01]  /*d2b0*/  SHF.R.S32.HI R15, RZ, 0x1f, R9 ;  /* 0x0000001fff0f7819 */ /* 0x000fe20000011409 */
[----:B------:R-:W-:Y:S01]  /*d2c0*/  IMAD.MOV.U32 R5, RZ, RZ, RZ ;  /* 0x000000ffff057224 */ /* 0x000fe200078e00ff */
[----:B------:R-:W-:Y:S01]  /*d2d0*/  @UP0 ULDC UR6, c[0x0][0x2f0] ;  /* 0x0000bc0000060ab9 */ /* 0x000fe20000000800 */
[----:B------:R-:W-:Y:S01]  /*d2e0*/  UIADD3 UR11, UR11, UR4, URZ ;  /* 0x000000040b0b7290 */ /* 0x000fe2000fffe03f */
[----:B------:R-:W-:Y:S01]  /*d2f0*/  SEL R15, R15, RZ, !P1 ;  /* 0x000000ff0f0f7207 */ /* 0x000fe20004800000 */
[----:B------:R-:W-:Y:S01]  /*d300*/  IMAD.MOV.U32 R4, RZ, RZ, 0x1 ;  /* 0x00000001ff047424 */ /* 0x000fe200078e00ff */
[----:B------:R-:W-:Y:S01]  /*d310*/  @UP0 ULDC UR4, c[0x0][0x2ec] ;  /* 0x0000bb0000040ab9 */ /* 0x000fe20000000800 */
[----:B------:R-:W-:-:S02]  /*d320*/  USEL UR13, UR21, URZ, !UP1 ;  /* 0x0000003f150d7287 */ /* 0x000fc4000c800000 */
[----:B------:R-:W-:Y:S02]  /*d330*/  UIMAD.WIDE.U32 UR4, UR20, UR4, URZ ;  /* 0x00000004140472a5 */ /* 0x000fe4000f8e003f */
[----:B------:R-:W-:Y:S01]  /*d340*/  VOTEU.ANY UP1, P1 ;  /* 0x00000000003f7886 */ /* 0x000fe20000820100 */
[----:B------:R-:W-:Y:S02]  /*d350*/  USEL UR21, UR21, URZ, !UP1 ;  /* 0x0000003f15157287 */ /* 0x000fe4000c800000 */
[----:B------:R-:W-:Y:S01]  /*d360*/  @UP0 USHF.R.U32.HI UR12, URZ, UR6, UR5 ;  /* 0x000000063f0c0299 */ /* 0x000fe20008011605 */
[----:B0-----:R-:W-:-:S04]  /*d370*/  IMAD R14, R15, R12, RZ ;  /* 0x0000000c0f0e7224 */ /* 0x001fc800078e02ff */
[----:B------:R-:W-:Y:S01]  /*d380*/  IMAD R14, R13, UR21, R14 ;  /* 0x000000150d0e7c24 */ /* 0x000fe2000f8e020e */
[----:B------:R-:W-:Y:S06]  /*d390*/  @!P0 BRA `(.L_x_217) ;  /* 0x0000001400b88947 */ /* 0x000fec0003800000 */
[----:B------:R-:W0:Y:S01]  /*d3a0*/  S2R R5, SR_CgaCtaId ;  /* 0x0000000000057919 */ /* 0x000e220000008800 */
[----:B------:R-:W-:Y:S01]  /*d3b0*/  MOV R0, 0x400 ;  /* 0x0000040000007802 */ /* 0x000fe20000000f00 */
[----:B------:R-:W1:Y:S03]  /*d3c0*/  S2R R4, SR_CTAID.Y ;  /* 0x0000000000047919 */ /* 0x000e660000002600 */
[----:B0-----:R-:W-:Y:S01]  /*d3d0*/  LEA R0, R5, R0, 0x18 ;  /* 0x0000000005007211 */ /* 0x001fe200078ec0ff */
[----:B------:R-:W-:-:S05]  /*d3e0*/  IMAD.MOV.U32 R5, RZ, RZ, 0x1 ;  /* 0x00000001ff057424 */ /* 0x000fca00078e00ff */
[----:B------:R-:W-:-:S04]  /*d3f0*/  SHF.L.U32 R5, R5, 0x1f, RZ ;  /* 0x0000001f05057819 */ /* 0x000fc800000006ff */
[----:B------:R-:W0:Y:S02]  /*d400*/  SYNCS.PHASECHK.TRANS64.TRYWAIT P0, [R0+URZ+0x31620], R5 ;  /* 0x03162005000075a7 */ /* 0x000e24000800017f */
[----:B01----:R-:W-:Y:S05]  /*d410*/  @!P0 BRA `(.L_x_219) ;  /* 0x0000001800588947 */ /* 0x003fea0003800000 */
.L_x_234:
[----:B------:R-:W1:Y:S01]  /*d420*/  S2R R6, SR_TID.X ;  /* 0x0000000000067919 */ /* 0x000e620000002100 */
[----:B------:R-:W-:Y:S01]  /*d430*/  IMAD.WIDE.U32 R18, R12, UR21, RZ ;  /* 0x000000150c127c25 */ /* 0x000fe2000f8e00ff */
[----:B------:R-:W-:-:S03]  /*d440*/  SHF.R.S32.HI R4, RZ, 0x1f, R4 ;  /* 0x0000001fff047819 */ /* 0x000fc60000011404 */
[----:B------:R-:W-:Y:S01]  /*d450*/  IMAD.IADD R7, R19, 0x1, R14 ;  /* 0x0000000113077824 */ /* 0x000fe200078e020e */
[----:B-1----:R-:W-:-:S04]  /*d460*/  LOP3.LUT R6, R6, 0x7f, RZ, 0xc0, !PT ;  /* 0x0000007f06067812 */ /* 0x002fc800078ec0ff */
[----:B------:R-:W-:Y:S01]  /*d470*/  ISETP.NE.AND P0, PT, R6, RZ, PT ;  /* 0x000000ff0600720c */ /* 0x000fe20003f05270 */
[----:B------:R-:W-:-:S12]  /*d480*/  IMAD.MOV.U32 R6, RZ, RZ, 0x1 ;  /* 0x00000001ff067424 */ /* 0x000fd800078e00ff */
[----:B------:R-:W-:Y:S05]  /*d490*/  @P0 BRA `(.L_x_220) ;  /* 0x0000000000180947 */ /* 0x000fea0003800000 */
[----:B------:R-:W1:Y:S01]  /*d4a0*/  S2R R9, SR_TID.X ;  /* 0x0000000000097919 */ /* 0x000e620000002100 */
[----:B0-----:R-:W-:-:S04]  /*d4b0*/  IMAD.MOV.U32 R5, RZ, RZ, 0x8100 ;  /* 0x00008100ff057424 */ /* 0x001fc800078e00ff */
[----:B------:R2:W-:Y:S01]  /*d4c0*/  SYNCS.ARRIVE.TRANS64 RZ, [R0+URZ+0x31610], R5 ;  /* 0x0316100500ff79a7 */ /* 0x0005e2000800003f */
[----:B-1----:R-:W-:-:S13]  /*d4d0*/  LOP3.LUT P1, RZ, R9, 0x1f, RZ, 0xc0, !PT ;  /* 0x0000001f09ff7812 */ /* 0x002fda000782c0ff */
[----:B--2---:R-:W-:Y:S05]  /*d4e0*/  @!P1 BRA `(.L_x_220) ;  /* 0x0000000000049947 */ /* 0x004fea0003800000 */
[----:B------:R-:W-:Y:S01]  /*d4f0*/  BPT.TRAP 0x1 ;  /* 0x000000040000795c */ /* 0x000fe20000300000 */
.L_x_220:
[----:B------:R-:W1:Y:S01]  /*d500*/  LDC.64 R16, c[0x0][0x198] ;  /* 0x00006600ff107b82 */ /* 0x000e620000000a00 */
[----:B------:R-:W-:Y:S01]  /*d510*/  R2UR UR8, R0 ;  /* 0x00000000000872ca */ /* 0x000fe200000e0000 */
[----:B------:R-:W-:Y:S01]  /*d520*/  UMOV UR6, 0x0 ;  /* 0x0000000000067882 */ /* 0x000fe20000000000 */
[----:B------:R-:W-:Y:S01]  /*d530*/  UMOV UR7, 0x14f00000 ;  /* 0x14f0000000077882 */ /* 0x000fe20000000000 */
[----:B------:R-:W-:Y:S01]  /*d540*/  UMOV UR50, URZ ;  /* 0x0000003f00327c82 */ /* 0x000fe20008000000 */
[----:B------:R-:W-:Y:S01]  /*d550*/  UMOV UR52, UR20 ;  /* 0x0000001400347c82 */ /* 0x000fe20008000000 */
[----:B------:R-:W-:Y:S01]  /*d560*/  UMOV UR53, UR21 ;  /* 0x0000001500357c82 */ /* 0x000fe20008000000 */
[----:B------:R-:W-:Y:S01]  /*d570*/  UMOV UR34, 0x40 ;  /* 0x0000004000227882 */ /* 0x000fe20000000000 */
[----:B------:R-:W2:Y:S01]  /*d580*/  LDC.64 R10, c[0x0][0x718] ;  /* 0x0001c600ff0a7b82 */ /* 0x000ea20000000a00 */
[----:B------:R-:W-:Y:S01]  /*d590*/  UMOV UR35, UR51 ;  /* 0x0000003300237c82 */ /* 0x000fe20008000000 */
[----:B------:R-:W-:Y:S01]  /*d5a0*/  UMOV UR36, UR20 ;  /* 0x0000001400247c82 */ /* 0x000fe20008000000 */
[----:B------:R-:W-:Y:S01]  /*d5b0*/  UMOV UR37, UR21 ;  /* 0x0000001500257c82 */ /* 0x000fe20008000000 */
[----:B------:R-:W-:Y:S01]  /*d5c0*/  UMOV UR26, 0x80 ;  /* 0x00000080001a7882 */ /* 0x000fe20000000000 */
[----:B------:R-:W-:Y:S01]  /*d5d0*/  UMOV UR27, UR51 ;  /* 0x00000033001b7c82 */ /* 0x000fe20008000000 */
[----:B------:R-:W-:-:S02]  /*d5e0*/  UIADD3 UR48, UR8, 0x14100, URZ ;  /* 0x0001410008307890 */ /* 0x000fc4000fffe03f */
[----:B------:R-:W-:Y:S02]  /*d5f0*/  UIADD3 UR49, UR8, 0x31610, URZ ;  /* 0x0003161008317890 */ /* 0x000fe4000fffe03f */
[----:B------:R-:W-:Y:S02]  /*d600*/  UIADD3 UR32, UR8, 0x16100, URZ ;  /* 0x0001610008207890 */ /* 0x000fe4000fffe03f */
[----:B------:R-:W-:Y:S02]  /*d610*/  UIADD3 UR24, UR8, 0x18100, URZ ;  /* 0x0001810008187890 */ /* 0x000fe4000fffe03f */
[----:B------:R-:W-:Y:S01]  /*d620*/  UIADD3 UR16, UR8, 0x1a100, URZ ;  /* 0x0001a10008107890 */ /* 0x000fe2000fffe03f */
[----:B-1----:R-:W-:Y:S01]  /*d630*/  IMAD.MOV.U32 R9, RZ, RZ, R16 ;  /* 0x000000ffff097224 */ /* 0x002fe200078e0010 */
[----:B------:R-:W-:Y:S01]  /*d640*/  UIADD3 UR30, UR8, 0x2c100, URZ ;  /* 0x0002c100081e7890 */ /* 0x000fe2000fffe03f */
[----:B------:R-:W-:Y:S01]  /*d650*/  UMOV UR33, UR49 ;  /* 0x0000003100217c82 */ /* 0x000fe20008000000 */
[----:B------:R-:W-:Y:S01]  /*d660*/  UMOV UR28, UR20 ;  /* 0x00000014001c7c82 */ /* 0x000fe20008000000 */
[----:B------:R-:W-:Y:S01]  /*d670*/  UMOV UR29, UR21 ;  /* 0x00000015001d7c82 */ /* 0x000fe20008000000 */
[----:B------:R-:W-:Y:S01]  /*d680*/  UMOV UR25, UR49 ;  /* 0x0000003100197c82 */ /* 0x000fe20008000000 */
[----:B------:R-:W-:Y:S01]  /*d690*/  UMOV UR18, 0xc0 ;  /* 0x000000c000127882 */ /* 0x000fe20000000000 */
[----:B--2---:R-:W-:Y:S01]  /*d6a0*/  IMAD R20, R4, R10, RZ ;  /* 0x0000000a04147224 */ /* 0x004fe200078e02ff */
[----:B------:R-:W-:Y:S01]  /*d6b0*/  IADD3 R4, P1, R9, 0xf0, RZ ;  /* 0x000000f009047810 */ /* 0x000fe20007f3e0ff */
[----:B------:R-:W-:Y:S01]  /*d6c0*/  UMOV UR19, UR51 ;  /* 0x0000003300137c82 */ /* 0x000fe20008000000 */
[----:B------:R-:W-:Y:S01]  /*d6d0*/  UMOV UR17, UR49 ;  /* 0x0000003100117c82 */ /* 0x000fe20008000000 */
[----:B------:R-:W-:Y:S01]  /*d6e0*/  IMAD R20, R11, UR20, R20 ;  /* 0x000000140b147c24 */ /* 0x000fe2000f8e0214 */
[----:B------:R-:W-:Y:S01]  /*d6f0*/  R2UR UR4, R4 ;  /* 0x00000000040472ca */ /* 0x000fe200000e0000 */
[----:B------:R-:W-:Y:S01]  /*d700*/  IMAD.MOV.U32 R11, RZ, RZ, R17 ;  /* 0x000000ffff0b7224 */ /* 0x000fe200078e0011 */
[----:B------:R-:W-:Y:S01]  /*d710*/  UMOV UR9, 0x10 ;  /* 0x0000001000097882 */ /* 0x000fe20000000000 */
[----:B------:R-:W-:Y:S01]  /*d720*/  UMOV UR31, UR49 ;  /* 0x00000031001f7c82 */ /* 0x000fe20008000000 */
[----:B------:R-:W-:Y:S01]  /*d730*/  UIADD3 UR40, UR8, 0x5000, URZ ;  /* 0x0000500008287890 */ /* 0x000fe2000fffe03f */
[----:B------:R-:W-:Y:S01]  /*d740*/  IMAD.X R4, RZ, RZ, R11, P1 ;  /* 0x000000ffff047224 */ /* 0x000fe200008e060b */
[----:B------:R-:W-:Y:S01]  /*d750*/  UMOV UR43, UR11 ;  /* 0x0000000b002b7c82 */ /* 0x000fe20008000000 */
[----:B------:R-:W-:Y:S01]  /*d760*/  UMOV UR44, UR12 ;  /* 0x0000000c002c7c82 */ /* 0x000fe20008000000 */
[----:B------:R-:W-:Y:S01]  /*d770*/  UMOV UR45, UR13 ;  /* 0x0000000d002d7c82 */ /* 0x000fe20008000000 */
[----:B------:R-:W-:Y:S01]  /*d780*/  UMOV UR10, UR50 ;  /* 0x00000032000a7c82 */ /* 0x000fe20008000000 */
[----:B------:R-:W-:Y:S01]  /*d790*/  R2UR UR5, R4 ;  /* 0x00000000040572ca */ /* 0x000fe200000e0000 */
[----:B0-----:R-:W-:Y:S01]  /*d7a0*/  IMAD.WIDE.U32 R4, R10, UR20, R2 ;  /* 0x000000140a047c25 */ /* 0x001fe2000f8e0002 */
[----:B------:R-:W-:Y:S01]  /*d7b0*/  UMOV UR42, 0x80 ;  /* 0x00000080002a7882 */ /* 0x000fe20000000000 */
[----:B------:R-:W-:-:S02]  /*d7c0*/  UIADD3 UR56, UR8, 0x7800, URZ ;  /* 0x0000780008387890 */ /* 0x000fc4000fffe03f */
[----:B------:R-:W-:Y:S01]  /*d7d0*/  IMAD.IADD R5, R5, 0x1, R20 ;  /* 0x0000000105057824 */ /* 0x000fe200078e0214 */
[----:B------:R-:W-:Y:S01]  /*d7e0*/  UMOV UR58, 0xc0 ;  /* 0x000000c0003a7882 */ /* 0x000fe20000000000 */
[----:B------:R-:W-:Y:S01]  /*d7f0*/  UMOV UR59, UR11 ;  /* 0x0000000b003b7c82 */ /* 0x000fe20008000000 */
[----:B------:R-:W-:Y:S01]  /*d800*/  UMOV UR60, UR12 ;  /* 0x0000000c003c7c82 */ /* 0x000fe20008000000 */
[----:B------:R-:W-:Y:S01]  /*d810*/  IMAD.WIDE.U32 R4, R12, UR21, R4 ;  /* 0x000000150c047c25 */ /* 0x000fe2000f8e0004 */
[----:B------:R-:W-:Y:S01]  /*d820*/  UMOV UR61, UR13 ;  /* 0x0000000d003d7c82 */ /* 0x000fe20008000000 */
[----:B------:R-:W0:Y:S02]  /*d830*/  LDC.64 R12, c[0x0][0x700] ;  /* 0x0001c000ff0c7b82 */ /* 0x000e240000000a00 */
[----:B------:R-:W-:Y:S01]  /*d840*/  IMAD.IADD R14, R14, 0x1, R5 ;  /* 0x000000010e0e7824 */ /* 0x000fe200078e0205 */
[----:B------:R-:W-:Y:S01]  /*d850*/  UTMALDG.4D [UR48], [UR4], desc[UR6] ;  /* 0x00000630040075b4 */ /* 0x000fe20008019000 */
[----:B------:R1:W-:Y:S01]  /*d860*/  UTMALDG.4D [UR32], [UR4], desc[UR6] ;  /* 0x00000620040075b4 */ /* 0x0003e20008019000 */
[----:B------:R2:W-:Y:S01]  /*d870*/  UTMALDG.4D [UR24], [UR4], desc[UR6] ;  /* 0x00000618040075b4 */ /* 0x0005e20008019000 */
[C---:B0-----:R-:W-:Y:S01]  /*d880*/  LEA R5, P1, R4.reuse, R12, 0x2 ;  /* 0x0000000c04057211 */ /* 0x041fe200078210ff */
[----:B------:R0:W-:Y:S03]  /*d890*/  UTMALDG.4D [UR16], [UR4], desc[UR6] ;  /* 0x00000610040075b4 */ /* 0x0001e60008019000 */
[----:B------:R-:W-:-:S02]  /*d8a0*/  LEA.HI.X R14, R4, R13, R14, 0x2, P1 ;  /* 0x0000000d040e7211 */ /* 0x000fc400008f140e */
[----:B------:R-:W-:Y:S01]  /*d8b0*/  R2UR UR14, R5 ;  /* 0x00000000050e72ca */ /* 0x000fe200000e0000 */
[----:B------:R-:W-:Y:S01]  /*d8c0*/  IMAD.MOV.U32 R5, RZ, RZ, 0x14000 ;  /* 0x00014000ff057424 */ /* 0x000fe200078e00ff */
[----:B------:R-:W-:Y:S02]  /*d8d0*/  R2UR UR15, R14 ;  /* 0x000000000e0f72ca */ /* 0x000fe400000e0000 */
[----:B------:R-:W-:Y:S02]  /*d8e0*/  IADD3 R4, P1, R9, 0x2f0, RZ ;  /* 0x000002f009047810 */ /* 0x000fe40007f3e0ff */
[----:B------:R-:W-:Y:S01]  /*d8f0*/  MOV R14, UR45 ;  /* 0x0000002d000e7c02 */ /* 0x000fe20008000f00 */
[----:B-1----:R-:W-:Y:S01]  /*d900*/  UIADD3 UR32, UR8, 0xc800, URZ ;  /* 0x0000c80008207890 */ /* 0x002fe2000fffe03f */
[----:B------:R-:W-:Y:S01]  /*d910*/  R2UR UR22, R4 ;  /* 0x00000000041672ca */ /* 0x000fe200000e0000 */
[----:B------:R-:W-:Y:S01]  /*d920*/  IMAD.X R4, RZ, RZ, R11, P1 ;  /* 0x000000ffff047224 */ /* 0x000fe200008e060b */
[----:B------:R-:W-:Y:S01]  /*d930*/  UMOV UR35, UR11 ;  /* 0x0000000b00237c82 */ /* 0x000fe20008000000 */
[----:B------:R-:W-:Y:S01]  /*d940*/  UMOV UR36, UR12 ;  /* 0x0000000c00247c82 */ /* 0x000fe20008000000 */
[----:B------:R-:W-:-:S02]  /*d950*/  UMOV UR37, UR13 ;  /* 0x0000000d00257c82 */ /* 0x000fc40008000000 */
[----:B------:R-:W-:Y:S01]  /*d960*/  R2UR UR23, R4 ;  /* 0x00000000041772ca */ /* 0x000fe200000e0000 */
[----:B------:R1:W-:Y:S01]  /*d970*/  UBLKCP.S.G [UR30], [UR14], UR9 ;  /* 0x0000001e0e0073ba */ /* 0x0003e20008000209 */
[----:B------:R-:W-:Y:S01]  /*d980*/  IADD3 R4, P1, R9, 0x3f0, RZ ;  /* 0x000003f009047810 */ /* 0x000fe20007f3e0ff */
[----:B--2---:R-:W-:Y:S01]  /*d990*/  UIADD3 UR24, UR8, 0x2800, URZ ;  /* 0x0000280008187890 */ /* 0x004fe2000fffe03f */
[----:B------:R2:W-:Y:S01]  /*d9a0*/  SYNCS.ARRIVE.TRANS64 RZ, [R0+URZ+0x31600], R5 ;  /* 0x0316000500ff79a7 */ /* 0x0005e2000800003f */
[----:B------:R-:W-:Y:S01]  /*d9b0*/  UMOV UR26, 0x40 ;  /* 0x00000040001a7882 */ /* 0x000fe20000000000 */
[----:B------:R-:W-:Y:S01]  /*d9c0*/  UMOV UR27, UR11 ;  /* 0x0000000b001b7c82 */ /* 0x000fe20008000000 */
[----:B------:R-:W-:Y:S01]  /*d9d0*/  UMOV UR28, UR12 ;  /* 0x0000000c001c7c82 */ /* 0x000fe20008000000 */
[----:B------:R-:W-:Y:S01]  /*d9e0*/  UMOV UR29, UR13 ;  /* 0x0000000d001d7c82 */ /* 0x000fe20008000000 */
[----:B0-----:R-:W-:Y:S01]  /*d9f0*/  R2UR UR4, R4 ;  /* 0x00000000040472ca */ /* 0x001fe200000e0000 */
[----:B------:R-:W-:Y:S01]  /*da00*/  IMAD.X R4, RZ, RZ, R11, P1 ;  /* 0x000000ffff047224 */ /* 0x000fe200008e060b */
[----:B------:R-:W-:Y:S01]  /*da10*/  UMOV UR7, 0x10000000 ;  /* 0x1000000000077882 */ /* 0x000fe20000000000 */
[----:B------:R-:W-:-:S02]  /*da20*/  ISETP.GE.AND P1, PT, R8, 0x41, PT ;  /* 0x000000410800780c */ /* 0x000fc40003f26270 */
[----:B--2---:R-:W-:Y:S02]  /*da30*/  MOV R5, UR43 ;  /* 0x0000002b00057c02 */ /* 0x004fe40008000f00 */
[----:B------:R-:W-:Y:S01]  /*da40*/  R2UR UR5, R4 ;  /* 0x00000000040572ca */ /* 0x000fe200000e0000 */
[----:B-1----:R-:W-:Y:S01]  /*da50*/  UIADD3 UR9, UR8, 0x31600, URZ ;  /* 0x0003160008097890 */ /* 0x002fe2000fffe03f */
[----:B------:R-:W-:-:S06]  /*da60*/  MOV R4, UR44 ;  /* 0x0000002c00047c02 */ /* 0x000fcc0008000f00 */
[----:B------:R-:W-:Y:S01]  /*da70*/  UMOV UR25, UR9 ;  /* 0x0000000900197c82 */ /* 0x000fe20008000000 */
[----:B------:R-:W-:Y:S01]  /*da80*/  UMOV UR41, UR9 ;  /* 0x0000000900297c82 */ /* 0x000fe20008000000 */
[----:B------:R0:W-:Y:S01]  /*da90*/  UTMALDG.4D [UR8], [UR22], desc[UR6] ;  /* 0x00000608160075b4 */ /* 0x0001e20008019000 */
[----:B------:R-:W-:Y:S01]  /*daa0*/  UMOV UR57, UR9 ;  /* 0x0000000900397c82 */ /* 0x000fe20008000000 */
[----:B------:R-:W-:Y:S01]  /*dab0*/  UMOV UR33, UR9 ;  /* 0x0000000900217c82 */ /* 0x000fe20008000000 */
[----:B------:R1:W-:Y:S01]  /*dac0*/  UTMALDG.4D [UR24], [UR22], desc[UR6] ;  /* 0x00000618160075b4 */ /* 0x0003e20008019000 */
[----:B------:R2:W-:Y:S01]  /*dad0*/  UTMALDG.4D [UR40], [UR22], desc[UR6] ;  /* 0x00000628160075b4 */ /* 0x0005e20008019000 */
[----:B------:R3:W-:Y:S01]  /*dae0*/  UTMALDG.4D [UR56], [UR22], desc[UR6] ;  /* 0x00000638160075b4 */ /* 0x0007e20008019000 */
[----:B0-----:R-:W-:Y:S01]  /*daf0*/  UMOV UR10, 0xc0 ;  /* 0x000000c0000a7882 */ /* 0x001fe20000000000 */
[----:B-1----:R-:W-:Y:S01]  /*db00*/  UIADD3 UR24, UR8, 0xf000, URZ ;  /* 0x0000f00008187890 */ /* 0x002fe2000fffe03f */
[----:B------:R-:W-:Y:S01]  /*db10*/  UMOV UR26, 0x80 ;  /* 0x00000080001a7882 */ /* 0x000fe20000000000 */
[----:B--2---:R-:W-:Y:S01]  /*db20*/  R2UR UR45, R14 ;  /* 0x000000000e2d72ca */ /* 0x004fe200000e0000 */
[----:B------:R-:W-:Y:S01]  /*db30*/  UIADD3 UR40, UR8, 0xa000, URZ ;  /* 0x0000a00008287890 */ /* 0x000fe2000fffe03f */
[----:B------:R-:W-:Y:S01]  /*db40*/  R2UR UR44, R4 ;  /* 0x00000000042c72ca */ /* 0x000fe200000e0000 */
[----:B------:R-:W-:Y:S01]  /*db50*/  UIADD3 UR8, UR8, 0x11800, URZ ;  /* 0x0001180008087890 */ /* 0x000fe2000fffe03f */
[----:B------:R-:W-:Y:S01]  /*db60*/  R2UR UR43, R5 ;  /* 0x00000000052b72ca */ /* 0x000fe200000e0000 */
[----:B------:R-:W-:Y:S01]  /*db70*/  UMOV UR42, UR50 ;  /* 0x00000032002a7c82 */ /* 0x000fe20008000000 */
[----:B------:R-:W-:-:S02]  /*db80*/  IMAD.MOV.U32 R4, RZ, RZ, RZ ;  /* 0x000000ffff047224 */ /* 0x000fc400078e00ff */
[----:B------:R-:W-:Y:S02]  /*db90*/  IMAD.MOV.U32 R5, RZ, RZ, 0x1 ;  /* 0x00000001ff057424 */ /* 0x000fe400078e00ff */
[----:B------:R-:W-:-:S07]  /*dba0*/  IMAD.MOV.U32 R14, RZ, RZ, 0x1 ;  /* 0x00000001ff0e7424 */ /* 0x000fce00078e00ff */
[----:B------:R3:W-:Y:S01]  /*dbb0*/  UTMALDG.4D [UR40], [UR4], desc[UR6] ;  /* 0x00000628040075b4 */ /* 0x0007e20008019000 */
[----:B------:R3:W-:Y:S01]  /*dbc0*/  UTMALDG.4D [UR32], [UR4], desc[UR6] ;  /* 0x00000620040075b4 */ /* 0x0007e20008019000 */
[----:B------:R3:W-:Y:S01]  /*dbd0*/  UTMALDG.4D [UR24], [UR4], desc[UR6] ;  /* 0x00000618040075b4 */ /* 0x0007e20008019000 */
[----:B------:R3:W-:Y:S02]  /*dbe0*/  UTMALDG.4D [UR8], [UR4], desc[UR6] ;  /* 0x00000608040075b4 */ /* 0x0007e40008019000 */
[----:B---3--:R-:W-:Y:S05]  /*dbf0*/  @!P1 BRA `(.L_x_221) ;  /* 0x00000008007c9947 */ /* 0x008fea0003800000 */
[----:B------:R-:W0:Y:S01]  /*dc00*/  LDC.64 R16, c[0x0][0x738] ;  /* 0x0001ce00ff107b82 */ /* 0x000e220000000a00 */
[----:B------:R-:W1:Y:S01]  /*dc10*/  S2R R14, SR_CTAID.Y ;  /* 0x00000000000e7919 */ /* 0x000e620000002600 */
[----:B------:R-:W-:Y:S02]  /*dc20*/  VIADD R8, R8, 0x3f ;  /* 0x0000003f08087836 */ /* 0x000fe40000000000 */
[----:B0-----:R-:W-:-:S04]  /*dc30*/  IMAD.WIDE.U32 R4, R16, UR21, R2 ;  /* 0x0000001510047c25 */ /* 0x001fc8000f8e0002 */
[----:B------:R-:W-:-:S04]  /*dc40*/  IMAD R16, R15, R16, RZ ;  /* 0x000000100f107224 */ /* 0x000fc800078e02ff */
[----:B------:R-:W-:Y:S01]  /*dc50*/  IMAD R16, R17, UR21, R16 ;  /* 0x0000001511107c24 */ /* 0x000fe2000f8e0210 */
[----:B-1----:R-:W-:-:S03]  /*dc60*/  SHF.R.S32.HI R14, RZ, 0x1f, R14 ;  /* 0x0000001fff0e7819 */ /* 0x002fc6000001140e */
[----:B------:R-:W-:Y:S02]  /*dc70*/  IMAD.IADD R5, R5, 0x1, R16 ;  /* 0x0000000105057824 */ /* 0x000fe400078e0210 */
[----:B------:R-:W0:Y:S02]  /*dc80*/  LDC.64 R16, c[0x0][0x730] ;  /* 0x0001cc00ff107b82 */ /* 0x000e240000000a00 */
[----:B0-----:R-:W-:Y:S02]  /*dc90*/  IMAD R6, R14, R16, RZ ;  /* 0x000000100e067224 */ /* 0x001fe400078e02ff */
[----:B------:R-:W-:Y:S01]  /*dca0*/  IMAD.WIDE.U32 R4, R16, UR20, R4 ;  /* 0x0000001410047c25 */ /* 0x000fe2000f8e0004 */
[----:B------:R-:W0:Y:S03]  /*dcb0*/  S2R R14, SR_TID.X ;  /* 0x00000000000e7919 */ /* 0x000e260000002100 */
[----:B------:R-:W-:-:S02]  /*dcc0*/  IMAD R6, R17, UR20, R6 ;  /* 0x0000001411067c24 */ /* 0x000fc4000f8e0206 */
[----:B------:R-:W1:Y:S02]  /*dcd0*/  LDC.64 R16, c[0x0][0x728] ;  /* 0x0001ca00ff107b82 */ /* 0x000e640000000a00 */
[----:B------:R-:W-:Y:S01]  /*dce0*/  IMAD.IADD R6, R5, 0x1, R6 ;  /* 0x0000000105067824 */ /* 0x000fe200078e0206 */
[----:B-1----:R-:W-:Y:S01]  /*dcf0*/  LEA R5, P1, R4, R16, 0x2 ;  /* 0x0000001004057211 */ /* 0x002fe200078210ff */
[----:B------:R-:W-:-:S03]  /*dd00*/  IMAD.MOV.U32 R16, RZ, RZ, RZ ;  /* 0x000000ffff107224 */ /* 0x000fc600078e00ff */
[----:B------:R-:W-:Y:S01]  /*dd10*/  LEA.HI.X R17, R4, R17, R6, 0x2, P1 ;  /* 0x0000001104117211 */ /* 0x000fe200008f1406 */
[----:B------:R-:W-:Y:S02]  /*dd20*/  IMAD.MOV.U32 R6, RZ, RZ, R18 ;  /* 0x000000ffff067224 */ /* 0x000fe400078e0012 */
[----:B------:R-:W-:Y:S02]  /*dd30*/  IMAD.MOV.U32 R4, RZ, RZ, RZ ;  /* 0x000000ffff047224 */ /* 0x000fe400078e00ff */
[----:B------:R-:W-:-:S04]  /*dd40*/  IMAD.WIDE.U32 R6, R10, UR20, R6 ;  /* 0x000000140a067c25 */ /* 0x000fc8000f8e0006 */
[----:B------:R-:W-:Y:S01]  /*dd50*/  IMAD.MOV.U32 R18, RZ, RZ, RZ ;  /* 0x000000ffff127224 */ /* 0x000fe200078e00ff */
[----:B------:R-:W-:-:S04]  /*dd60*/  IADD3 R10, P1, R2, R6, RZ ;  /* 0x00000006020a7210 */ /* 0x000fc80007f3e0ff */
[----:B------:R-:W-:Y:S02]  /*dd70*/  IADD3.X R6, R3, R20, R7, P1, !PT ;  /* 0x0000001403067210 */ /* 0x000fe40000ffe407 */
[C---:B------:R-:W-:Y:S02]  /*dd80*/  LEA R12, P1, R10.reuse, R12, 0x2 ;  /* 0x0000000c0a0c7211 */ /* 0x040fe400078210ff */
[----:B------:R-:W-:Y:S02]  /*dd90*/  SHF.R.S32.HI R7, RZ, 0x1f, R8 ;  /* 0x0000001fff077819 */ /* 0x000fe40000011408 */
[----:B------:R-:W-:Y:S01]  /*dda0*/  LEA.HI.X R10, R10, R13, R6, 0x2, P1 ;  /* 0x0000000d0a0a7211 */ /* 0x000fe200008f1406 */
[----:B------:R-:W-:Y:S01]  /*ddb0*/  IMAD.U32 R13, RZ, RZ, UR51 ;  /* 0x00000033ff0d7e24 */ /* 0x000fe2000f8e00ff */
[----:B------:R-:W-:Y:S01]  /*ddc0*/  LEA.HI R8, R7, R8, RZ, 0x6 ;  /* 0x0000000807087211 */ /* 0x000fe200078f30ff */
[----:B------:R-:W-:Y:S01]  /*ddd0*/  IMAD.MOV.U32 R6, RZ, RZ, 0x1 ;  /* 0x00000001ff067424 */ /* 0x000fe200078e00ff */
[----:B------:R-:W-:-:S02]  /*dde0*/  IADD3 R7, P1, R12, 0x100, RZ ;  /* 0x000001000c077810 */ /* 0x000fc40007f3e0ff */
[----:B0-----:R-:W-:Y:S01]  /*ddf0*/  LOP3.LUT R12, R14, 0x1f, RZ, 0xc0, !PT ;  /* 0x0000001f0e0c7812 */ /* 0x001fe200078ec0ff */
[----:B------:R-:W-:Y:S01]  /*de00*/  IMAD.MOV.U32 R14, RZ, RZ, 0x1 ;  /* 0x00000001ff0e7424 */ /* 0x000fe200078e00ff */
[----:B------:R-:W-:Y:S01]  /*de10*/  LEA.HI.SX32 R8, R8, 0xffffffff, 0x1a ;  /* 0xffffffff08087811 */ /* 0x000fe200078fd2ff */
[----:B------:R-:W-:-:S08]  /*de20*/  IMAD.X R10, RZ, RZ, R10, P1 ;  /* 0x000000ffff0a7224 */ /* 0x000fd000008e060a */
.L_x_226:
[----:B------:R-:W-:-:S04]  /*de30*/  SHF.L.U32 R9, R14, 0x1f, RZ ;  /* 0x0000001f0e097819 */ /* 0x000fc800000006ff */
[----:B0-----:R-:W0:Y:S02]  /*de40*/  SYNCS.PHASECHK.TRANS64.TRYWAIT P1, [R0+URZ+0x31638], R9 ;  /* 0x03163809000075a7 */ /* 0x001e24000802017f */
[----:B01---5:R-:W-:Y:S05]  /*de50*/  @!P1 BRA `(.L_x_222) ;  /* 0x0000000c00dc9947 */ /* 0x023fea0003800000 */
.L_x_235:
[----:B------:R-:W-:Y:S05]  /*de60*/  @P0 BRA `(.L_x_223) ;  /* 0x0000000000140947 */ /* 0x000fea0003800000 */
[----:B------:R-:W-:Y:S01]  /*de70*/  ISETP.NE.AND P1, PT, R12, RZ, PT ;  /* 0x000000ff0c00720c */ /* 0x000fe20003f25270 */
[----:B0-----:R-:W-:-:S04]  /*de80*/  IMAD.MOV.U32 R9, RZ, RZ, 0x8100 ;  /* 0x00008100ff097424 */ /* 0x001fc800078e00ff */
[----:B------:R1:W-:Y:S08]  /*de90*/  SYNCS.ARRIVE.TRANS64 RZ, [R0+URZ+0x31630], R9 ;  /* 0x0316300900ff79a7 */ /* 0x0003f0000800003f */
[----:B------:R-:W-:Y:S05]  /*dea0*/  @!P1 BRA `(.L_x_223) ;  /* 0x0000000000049947 */ /* 0x000fea0003800000 */
[----:B------:R-:W-:Y:S01]  /*deb0*/  BPT.TRAP 0x1 ;  /* 0x000000040000795c */ /* 0x000fe20000300000 */
.L_x_223:
[----:B------:R2:W-:Y:S02]  /*dec0*/  STL.64 [R1], R2 ;  /* 0x0000000201007387 */ /* 0x0005e40000100a00 */
[----:B--2---:R-:W0:Y:S02]  /*ded0*/  LDC.64 R2, c[0x0][0x198] ;  /* 0x00006600ff027b82 */ /* 0x004e240000000a00 */
[----:B01----:R-:W-:-:S05]  /*dee0*/  IMAD.MOV.U32 R9, RZ, RZ, R2 ;  /* 0x000000ffff097224 */ /* 0x003fca00078e0002 */
[----:B------:R-:W-:-:S04]  /*def0*/  IADD3 R11, P1, R9, 0x1f0, RZ ;  /* 0x000001f0090b7810 */ /* 0x000fc80007f3e0ff */
[----:B------:R-:W-:Y:S01]  /*df00*/  R2UR UR6, R11 ;  /* 0x000000000b0672ca */ /* 0x000fe200000e0000 */
[----:B------:R-:W-:Y:S02]  /*df10*/  IMAD.MOV.U32 R11, RZ, RZ, R3 ;  /* 0x000000ffff0b7224 */ /* 0x000fe400078e0003 */
[----:B------:R0:W5:Y:S01]  /*df20*/  LDL.LU.64 R2, [R1] ;  /* 0x0000000001027983 */ /* 0x0001620000300a00 */
[----:B------:R-:W-:Y:S01]  /*df30*/  R2UR UR14, R0 ;  /* 0x00000000000e72ca */ /* 0x000fe200000e0000 */
[----:B------:R-:W-:Y:S01]  /*df40*/  IMAD.X R19, RZ, RZ, R11, P1 ;  /* 0x000000ffff137224 */ /* 0x000fe200008e060b */
[----:B------:R-:W-:Y:S01]  /*df50*/  R2UR UR19, R13 ;  /* 0x000000000d1372ca */ /* 0x000fe200000e0000 */
[----:B------:R-:W1:Y:S01]  /*df60*/  S2R R12, SR_TID.X ;  /* 0x00000000000c7919 */ /* 0x000e620000002100 */
[----:B------:R-:W-:Y:S01]  /*df70*/  VIADD R16, R16, 0x1 ;  /* 0x0000000110107836 */ /* 0x000fe20000000000 */
[----:B------:R-:W-:Y:S01]  /*df80*/  UMOV UR8, 0x0 ;  /* 0x0000000000087882 */ /* 0x000fe20000000000 */
[----:B------:R-:W-:Y:S01]  /*df90*/  R2UR UR7, R19 ;  /* 0x00000000130772ca */ /* 0x000fe200000e0000 */
[----:B------:R-:W-:Y:S01]  /*dfa0*/  UMOV UR9, 0x14f00000 ;  /* 0x14f0000000097882 */ /* 0x000fe20000000000 */
[----:B------:R-:W-:Y:S01]  /*dfb0*/  UMOV UR18, URZ ;  /* 0x0000003f00127c82 */ /* 0x000fe20008000000 */
[C---:B------:R-:W-:Y:S01]  /*dfc0*/  ISETP.NE.AND P1, PT, R16.reuse, 0x2, PT ;  /* 0x000000021000780c */ /* 0x040fe20003f25270 */
[----:B------:R-:W-:Y:S01]  /*dfd0*/  UMOV UR34, 0x40 ;  /* 0x0000004000227882 */ /* 0x000fe20000000000 */
[----:B------:R-:W-:Y:S01]  /*dfe0*/  R2UR UR4, R5 ;  /* 0x00000000050472ca */ /* 0x000fe200000e0000 */
[----:B------:R-:W-:Y:S01]  /*dff0*/  UMOV UR36, UR20 ;  /* 0x0000001400247c82 */ /* 0x000fe20008000000 */
[----:B------:R-:W-:Y:S01]  /*e000*/  UIADD3 UR16, UR14, 0x24100, URZ ;  /* 0x000241000e107890 */ /* 0x000fe2000fffe03f */
[----:B------:R-:W-:Y:S01]  /*e010*/  R2UR UR5, R17 ;  /* 0x00000000110572ca */ /* 0x000fe200000e0000 */
[----:B------:R-:W-:Y:S01]  /*e020*/  UIADD3 UR17, UR14, 0x31630, URZ ;  /* 0x000316300e117890 */ /* 0x000fe2000fffe03f */
[----:B------:R-:W-:Y:S01]  /*e030*/  SEL R19, RZ, 0x1, P1 ;  /* 0x00000001ff137807 */ /* 0x000fe20000800000 */
[----:B------:R-:W-:Y:S01]  /*e040*/  UIADD3 UR32, UR14, 0x26100, URZ ;  /* 0x000261000e207890 */ /* 0x000fe2000fffe03f */
[----:B------:R-:W-:Y:S01]  /*e050*/  SEL R16, R16, RZ, P1 ;  /* 0x000000ff10107207 */ /* 0x000fe20000800000 */
[----:B------:R-:W-:Y:S01]  /*e060*/  UIADD3 UR24, UR14, 0x28100, URZ ;  /* 0x000281000e187890 */ /* 0x000fe2000fffe03f */
[----:B------:R-:W-:Y:S01]  /*e070*/  LOP3.LUT R6, R6, R19, RZ, 0x3c, !PT ;  /* 0x0000001306067212 */ /* 0x000fe200078e3cff */
        /* <DEDUP_REMOVED lines=14> */
[----:B-1----:R-:W-:-:S04]  /*e160*/  LOP3.LUT R12, R12, 0x7f, RZ, 0xc0, !PT ;  /* 0x0000007f0c0c7812 */ /* 0x002fc800078ec0ff */
[----:B------:R-:W-:Y:S01]  /*e170*/  ISETP.NE.AND P2, PT, R12, RZ, PT ;  /* 0x000000ff0c00720c */ /* 0x000fe20003f45270 */
[----:B------:R0:W-:Y:S01]  /*e180*/  UTMALDG.4D [UR24], [UR6], desc[UR8] ;  /* 0x00000818060075b4 */ /* 0x0001e20008019000 */
[----:B------:R-:W1:Y:S01]  /*e190*/  S2R R12, SR_TID.X ;  /* 0x00000000000c7919 */ /* 0x000e620000002100 */
[----:B--2---:R-:W-:Y:S02]  /*e1a0*/  UIADD3 UR16, UR14, 0x2a100, URZ ;  /* 0x0002a1000e107890 */ /* 0x004fe4000fffe03f */
[----:B------:R-:W-:Y:S01]  /*e1b0*/  UIADD3 UR14, UR14, 0x2c300, URZ ;  /* 0x0002c3000e0e7890 */ /* 0x000fe2000fffe03f */
[----:B------:R-:W-:-:S06]  /*e1c0*/  UMOV UR18, 0xc0 ;  /* 0x000000c000127882 */ /* 0x000fcc0000000000 */
[----:B------:R0:W-:Y:S02]  /*e1d0*/  UTMALDG.4D [UR16], [UR6], desc[UR8] ;  /* 0x00000810060075b4 */ /* 0x0001e40008019000 */
[----:B------:R0:W-:Y:S01]  /*e1e0*/  UBLKCP.S.G [UR14], [UR4], UR10 ;  /* 0x0000000e040073ba */ /* 0x0001e2000800020a */
[----:B------:R-:W2:Y:S01]  /*e1f0*/  SYNCS.PHASECHK.TRANS64.TRYWAIT P1, [R19+URZ+0x31620], R20 ;  /* 0x03162014130075a7 */ /* 0x000ea2000802017f */
[----:B-1----:R-:W-:Y:S01]  /*e200*/  LOP3.LUT R12, R12, 0x1f, RZ, 0xc0, !PT ;  /* 0x0000001f0c0c7812 */ /* 0x002fe200078ec0ff */
[----:B0-2---:R-:W-:Y:S06]  /*e210*/  @!P1 BRA `(.L_x_224) ;  /* 0x0000000c00009947 */ /* 0x005fec0003800000 */
.L_x_237:
[----:B------:R-:W-:Y:S01]  /*e220*/  LOP3.LUT R14, R14, 0x1, RZ, 0x3c, !PT ;  /* 0x000000010e0e7812 */ /* 0x000fe200078e3cff */
[----:B------:R-:W-:Y:S06]  /*e230*/  @P2 BRA `(.L_x_225) ;  /* 0x0000000000142947 */ /* 0x000fec0003800000 */
[----:B------:R-:W-:Y:S01]  /*e240*/  ISETP.NE.AND P1, PT, R12, RZ, PT ;  /* 0x000000ff0c00720c */ /* 0x000fe20003f25270 */
[----:B0-----:R-:W-:-:S04]  /*e250*/  IMAD.MOV.U32 R20, RZ, RZ, 0x8100 ;  /* 0x00008100ff147424 */ /* 0x001fc800078e00ff */
[----:B------:R1:W-:Y:S08]  /*e260*/  SYNCS.ARRIVE.TRANS64 RZ, [R19+URZ+0x31610], R20 ;  /* 0x0316101413ff79a7 */ /* 0x0003f0000800003f */
[----:B------:R-:W-:Y:S05]  /*e270*/  @!P1 BRA `(.L_x_225) ;  /* 0x0000000000049947 */ /* 0x000fea0003800000 */
[----:B------:R-:W-:Y:S01]  /*e280*/  BPT.TRAP 0x1 ;  /* 0x000000040000795c */ /* 0x000fe20000300000 */
.L_x_225:
        /* <DEDUP_REMOVED lines=24> */
[----:B------:R-:W-:Y:S01]  /*e410*/  VIADD R4, R4, 0x40 ;  /* 0x0000004004047836 */ /* 0x000fe20000000000 */
        /* <DEDUP_REMOVED lines=23> */
[----:B------:R-:W-:Y:S01]  /*e590*/  IMAD.X R10, RZ, RZ, R10, P3 ;  /* 0x000000ffff0a7224 */ /* 0x000fe200018e060a */
[----:B------:R2:W-:Y:S01]  /*e5a0*/  UTMALDG.4D [UR24], [UR4], desc[UR6] ;  /* 0x00000618040075b4 */ /* 0x0005e20008019000 */
[----:B------:R2:W-:Y:S01]  /*e5b0*/  UTMALDG.4D [UR16], [UR4], desc[UR6] ;  /* 0x00000610040075b4 */ /* 0x0005e20008019000 */
[----:B------:R2:W-:Y:S02]  /*e5c0*/  UBLKCP.S.G [UR8], [UR14], UR10 ;  /* 0x000000080e0073ba */ /* 0x0005e4000800020a */
[----:B--2---:R-:W-:Y:S05]  /*e5d0*/  @!P1 BRA `(.L_x_226) ;  /* 0xfffffff800149947 */ /* 0x004fea000383ffff */
[----:B------:R-:W-:-:S07]  /*e5e0*/  VIADD R5, R16, 0x1 ;  /* 0x0000000110057836 */ /* 0x000fce0000000000 */
.L_x_221:
[----:B------:R-:W2:Y:S01]  /*e5f0*/  S2R R8, SR_CTAID.Y ;  /* 0x0000000000087919 */ /* 0x000ea20000002600 */
[----:B------:R-:W-:Y:S01]  /*e600*/  SHF.L.U32 R7, R14, 0x1f, RZ ;  /* 0x0000001f0e077819 */ /* 0x000fe200000006ff */
[----:B------:R-:W3:Y:S03]  /*e610*/  LDC.64 R16, c[0x0][0x730] ;  /* 0x0001cc00ff107b82 */ /* 0x000ee60000000a00 */
[----:B------:R-:W4:Y:S05]  /*e620*/  SYNCS.PHASECHK.TRANS64.TRYWAIT P1, [R0+URZ+0x31638], R7 ;  /* 0x03163807000075a7 */ /* 0x000f2a000802017f */
[----:B------:R-:W0:Y:S01]  /*e630*/  LDC.64 R12, c[0x0][0x738] ;  /* 0x0001ce00ff0c7b82 */ /* 0x000e220000000a00 */
[----:B---3-5:R-:W-:Y:S01]  /*e640*/  IMAD.WIDE.U32 R2, R16, UR20, R2 ;  /* 0x0000001410027c25 */ /* 0x028fe2000f8e0002 */
[----:B--2---:R-:W-:-:S05]  /*e650*/  SHF.R.S32.HI R8, RZ, 0x1f, R8 ;  /* 0x0000001fff087819 */ /* 0x004fca0000011408 */
[----:B------:R-:W-:-:S04]  /*e660*/  IMAD R8, R8, R16, RZ ;  /* 0x0000001008087224 */ /* 0x000fc800078e02ff */
[----:B------:R-:W-:-:S04]  /*e670*/  IMAD R17, R17, UR20, R8 ;  /* 0x0000001411117c24 */ /* 0x000fc8000f8e0208 */
[----:B------:R-:W-:Y:S02]  /*e680*/  IMAD.IADD R3, R17, 0x1, R3 ;  /* 0x0000000111037824 */ /* 0x000fe400078e0203 */
[----:B0-----:R-:W-:Y:S02]  /*e690*/  IMAD R8, R15, R12, RZ ;  /* 0x0000000c0f087224 */ /* 0x001fe400078e02ff */
[----:B------:R-:W-:-:S04]  /*e6a0*/  IMAD.WIDE.U32 R2, R12, UR21, R2 ;  /* 0x000000150c027c25 */ /* 0x000fc8000f8e0002 */
[----:B------:R-:W-:Y:S01]  /*e6b0*/  IMAD R13, R13, UR21, R8 ;  /* 0x000000150d0d7c24 */ /* 0x000fe2000f8e0208 */
[----:B----4-:R-:W-:Y:S06]  /*e6c0*/  @!P1 BRA `(.L_x_227) ;  /* 0x0000000400ec9947 */ /* 0x010fec0003800000 */
.L_x_238:
[----:B0-----:R-:W-:Y:S01]  /*e6d0*/  IMAD.IADD R7, R13, 0x1, R3 ;  /* 0x000000010d077824 */ /* 0x001fe200078e0203 */
[----:B------:R-:W-:Y:S06]  /*e6e0*/  @P0 BRA `(.L_x_228) ;  /* 0x0000000000180947 */ /* 0x000fec0003800000 */
[----:B------:R-:W0:Y:S01]  /*e6f0*/  S2R R8, SR_TID.X ;  /* 0x0000000000087919 */ /* 0x000e220000002100 */
[----:B------:R-:W-:-:S04]  /*e700*/  IMAD.MOV.U32 R13, RZ, RZ, 0x8100 ;  /* 0x00008100ff0d7424 */ /* 0x000fc800078e00ff */
[----:B------:R2:W-:Y:S01]  /*e710*/  SYNCS.ARRIVE.TRANS64 RZ, [R0+URZ+0x31630], R13 ;  /* 0x0316300d00ff79a7 */ /* 0x0005e2000800003f */
[----:B0-----:R-:W-:-:S13]  /*e720*/  LOP3.LUT P0, RZ, R8, 0x1f, RZ, 0xc0, !PT ;  /* 0x0000001f08ff7812 */ /* 0x001fda000780c0ff */
[----:B--2---:R-:W-:Y:S05]  /*e730*/  @!P0 BRA `(.L_x_228) ;  /* 0x0000000000048947 */ /* 0x004fea0003800000 */
[----:B------:R-:W-:Y:S01]  /*e740*/  BPT.TRAP 0x1 ;  /* 0x000000040000795c */ /* 0x000fe20000300000 */
.L_x_228:
[----:B------:R-:W0:Y:S01]  /*e750*/  LDC.64 R12, c[0x0][0x728] ;  /* 0x0001ca00ff0c7b82 */ /* 0x000e220000000a00 */
[C---:B------:R-:W-:Y:S01]  /*e760*/  IADD3 R2, P0, R4.reuse, R2, RZ ;  /* 0x0000000204027210 */ /* 0x040fe20007f1e0ff */
[----:B------:R-:W-:Y:S01]  /*e770*/  UMOV UR6, 0x0 ;  /* 0x0000000000067882 */ /* 0x000fe20000000000 */
[C---:B------:R-:W-:Y:S01]  /*e780*/  R2UR UR43, R4.reuse ;  /* 0x00000000042b72ca */ /* 0x040fe200000e0000 */
[----:B------:R-:W-:Y:S01]  /*e790*/  UMOV UR7, 0x14f00000 ;  /* 0x14f0000000077882 */ /* 0x000fe20000000000 */
[----:B------:R-:W-:Y:S01]  /*e7a0*/  LEA.HI.X.SX32 R3, R4, R7, 0x1, P0 ;  /* 0x0000000704037211 */ /* 0x000fe200000f0eff */
        /* <DEDUP_REMOVED lines=10> */
[----:B------:R-:W-:Y:S01]  /*e850*/  UIADD3 UR43, UR43, UR51, URZ ;  /* 0x000000332b2b7290 */ /* 0x000fe2000fffe03f */
[----:B------:R-:W-:Y:S01]  /*e860*/  LOP3.LUT R4, R14, 0x1, RZ, 0x3c, !PT ;  /* 0x000000010e047812 */ /* 0x000fe200078e3cff */
[----:B------:R-:W-:Y:S01]  /*e870*/  UMOV UR18, 0xc0 ;  /* 0x000000c000127882 */ /* 0x000fe20000000000 */
[----:B------:R-:W-:Y:S01]  /*e880*/  UMOV UR10, 0x10 ;  /* 0x00000010000a7882 */ /* 0x000fe20000000000 */
[----:B------:R-:W-:-:S02]  /*e890*/  UIADD3 UR40, UR8, 0x24100, URZ ;  /* 0x0002410008287890 */ /* 0x000fc4000fffe03f */
[----:B------:R-:W-:Y:S01]  /*e8a0*/  UIADD3 UR41, UR8, 0x31630, URZ ;  /* 0x0003163008297890 */ /* 0x000fe2000fffe03f */
[C---:B0-----:R-:W-:Y:S01]  /*e8b0*/  LEA R12, P0, R2.reuse, R12, 0x2 ;  /* 0x0000000c020c7211 */ /* 0x041fe200078010ff */
[----:B------:R-:W-:Y:S02]  /*e8c0*/  UIADD3 UR32, UR8, 0x26100, URZ ;  /* 0x0002610008207890 */ /* 0x000fe4000fffe03f */
[----:B------:R-:W-:Y:S01]  /*e8d0*/  UIADD3 UR24, UR8, 0x28100, URZ ;  /* 0x0002810008187890 */ /* 0x000fe2000fffe03f */
[----:B------:R-:W-:Y:S01]  /*e8e0*/  LEA.HI.X R13, R2, R13, R3, 0x2, P0 ;  /* 0x0000000d020d7211 */ /* 0x000fe200000f1403 */
[----:B------:R-:W-:Y:S01]  /*e8f0*/  UIADD3 UR16, UR8, 0x2a100, URZ ;  /* 0x0002a10008107890 */ /* 0x000fe2000fffe03f */
[----:B------:R-:W-:Y:S01]  /*e900*/  IADD3 R9, P0, R9, 0x1f0, RZ ;  /* 0x000001f009097810 */ /* 0x000fe20007f1e0ff */
[----:B------:R-:W-:Y:S01]  /*e910*/  UIADD3 UR8, UR8, 0x2c300, URZ ;  /* 0x0002c30008087890 */ /* 0x000fe2000fffe03f */
[----:B------:R-:W-:Y:S01]  /*e920*/  R2UR UR14, R12 ;  /* 0x000000000c0e72ca */ /* 0x000fe200000e0000 */
[----:B------:R-:W-:Y:S01]  /*e930*/  UMOV UR33, UR41 ;  /* 0x0000002900217c82 */ /* 0x000fe20008000000 */
[----:B------:R-:W-:Y:S01]  /*e940*/  R2UR UR4, R9 ;  /* 0x00000000090472ca */ /* 0x000fe200000e0000 */
[----:B------:R-:W-:Y:S01]  /*e950*/  IMAD.X R11, RZ, RZ, R11, P0 ;  /* 0x000000ffff0b7224 */ /* 0x000fe200000e060b */
[----:B------:R-:W-:Y:S01]  /*e960*/  R2UR UR15, R13 ;  /* 0x000000000d0f72ca */ /* 0x000fe200000e0000 */
[----:B------:R-:W-:Y:S01]  /*e970*/  UMOV UR35, UR43 ;  /* 0x0000002b00237c82 */ /* 0x000fe20008000000 */
[----:B------:R-:W-:Y:S01]  /*e980*/  UMOV UR25, UR41 ;  /* 0x0000002900197c82 */ /* 0x000fe20008000000 */
[----:B------:R-:W-:Y:S01]  /*e990*/  UMOV UR27, UR43 ;  /* 0x0000002b001b7c82 */ /* 0x000fe20008000000 */
[----:B------:R-:W-:Y:S01]  /*e9a0*/  R2UR UR5, R11 ;  /* 0x000000000b0572ca */ /* 0x000fe200000e0000 */
[----:B------:R-:W-:Y:S01]  /*e9b0*/  UMOV UR17, UR41 ;  /* 0x0000002900117c82 */ /* 0x000fe20008000000 */
[----:B------:R-:W-:Y:S01]  /*e9c0*/  UMOV UR19, UR43 ;  /* 0x0000002b00137c82 */ /* 0x000fe20008000000 */
[----:B------:R-:W-:Y:S01]  /*e9d0*/  UMOV UR9, UR41 ;  /* 0x0000002900097c82 */ /* 0x000fe20008000000 */
        /* <DEDUP_REMOVED lines=9> */
[----:B0-----:R-:W-:Y:S01]  /*ea70*/  NOP ;  /* 0x0000000000007918 */ /* 0x001fe20000000000 */
.L_x_217:
[----:B------:R-:W-:Y:S05]  /*ea80*/  WARPSYNC.ALL ;  /* 0x0000000000007948 */ /* 0x000fea0003800000 */
[----:B------:R-:W-:-:S13]  /*ea90*/  ELECT P0, URZ, PT ;  /* 0x00000000003f782f */ /* 0x000fda0003800000 */
[----:B------:R-:W-:Y:S05]  /*eaa0*/  @!P0 BRA `(.L_x_117) ;  /* 0x0000000000708947 */ /* 0x000fea0003800000 */
[----:B------:R-:W-:-:S04]  /*eab0*/  LOP3.LUT R21, R21, 0x2, RZ, 0xfc, !PT ;  /* 0x0000000215157812 */ /* 0x000fc800078efcff */
[----:B------:R-:W-:-:S13]  /*eac0*/  ISETP.NE.AND P1, PT, R21, 0x3, PT ;  /* 0x000000031500780c */ /* 0x000fda0003f25270 */
[----:B------:R-:W-:Y:S05]  /*ead0*/  @!P1 BRA `(.L_x_229) ;  /* 0x0000000000049947 */ /* 0x000fea0003800000 */
[----:B-1----:R-:W-:Y:S01]  /*eae0*/  BPT.TRAP 0x1 ;  /* 0x000000040000795c */ /* 0x002fe20000300000 */
.L_x_229:
[----:B------:R-:W0:Y:S01]  /*eaf0*/  S2R R3, SR_CgaCtaId ;  /* 0x0000000000037919 */ /* 0x000e220000008800 */
[----:B------:R-:W-:-:S04]  /*eb00*/  MOV R2, 0x400 ;  /* 0x0000040000027802 */ /* 0x000fc80000000f00 */
[----:B0-----:R-:W-:Y:S02]  /*eb10*/  LEA R7, R3, R2, 0x18 ;  /* 0x0000000203077211 */ /* 0x001fe400078ec0ff */
[----:B------:R-:W-:-:S03]  /*eb20*/  SHF.L.U32 R3, R0, 0x1f, RZ ;  /* 0x0000001f00037819 */ /* 0x000fc600000006ff */
[----:B------:R-:W-:-:S04]  /*eb30*/  VIADD R2, R7, 0x31620 ;  /* 0x0003162007027836 */ /* 0x000fc80000000000 */
[----:B------:R-:W-:-:S04]  /*eb40*/  IMAD R6, R5, 0x8, R2 ;  /* 0x0000000805067824 */ /* 0x000fc800078e0202 */
[----:B------:R-:W0:Y:S02]  /*eb50*/  SYNCS.PHASECHK.TRANS64.TRYWAIT P0, [R6+URZ], R3 ;  /* 0x00000003060075a7 */ /* 0x000e24000800017f */
[----:B0-----:R-:W-:Y:S05]  /*eb60*/  @!P0 BRA `(.L_x_230) ;  /* 0x0000000000d88947 */ /* 0x001fea0003800000 */
.L_x_239:
[----:B------:R-:W-:-:S05]  /*eb70*/  VIADD R5, R5, 0x1 ;  /* 0x0000000105057836 */ /* 0x000fca0000000000 */
[----:B------:R-:W-:-:S04]  /*eb80*/  ISETP.NE.AND P0, PT, R5, 0x2, PT ;  /* 0x000000020500780c */ /* 0x000fc80003f05270 */
[----:B0-----:R-:W-:Y:S02]  /*eb90*/  SEL R3, RZ, 0x1, P0 ;  /* 0x00000001ff037807 */ /* 0x001fe40000000000 */
[----:B------:R-:W-:Y:S02]  /*eba0*/  SEL R5, R5, RZ, P0 ;  /* 0x000000ff05057207 */ /* 0x000fe40000000000 */
[----:B------:R-:W-:-:S03]  /*ebb0*/  LOP3.LUT R0, R0, R3, RZ, 0x3c, !PT ;  /* 0x0000000300007212 */ /* 0x000fc600078e3cff */
[----:B------:R-:W-:Y:S01]  /*ebc0*/  IMAD R5, R5, 0x8, R2 ;  /* 0x0000000805057824 */ /* 0x000fe200078e0202 */
[----:B------:R-:W-:-:S04]  /*ebd0*/  SHF.L.U32 R0, R0, 0x1f, RZ ;  /* 0x0000001f00007819 */ /* 0x000fc800000006ff */
[----:B------:R-:W0:Y:S02]  /*ebe0*/  SYNCS.PHASECHK.TRANS64.TRYWAIT P0, [R5+URZ], R0 ;  /* 0x00000000050075a7 */ /* 0x000e24000800017f */
[----:B0-----:R-:W-:Y:S05]  /*ebf0*/  @!P0 BRA `(.L_x_231) ;  /* 0x0000000000c88947 */ /* 0x001fea0003800000 */
.L_x_240:
[----:B------:R-:W-:Y:S05]  /*ec00*/  @!P1 BRA `(.L_x_232) ;  /* 0x0000000000049947 */ /* 0x000fea0003800000 */
[----:B-1----:R-:W-:Y:S01]  /*ec10*/  BPT.TRAP 0x1 ;  /* 0x000000040000795c */ /* 0x002fe20000300000 */
.L_x_232:
[----:B------:R-:W-:-:S07]  /*ec20*/  SHF.L.U32 R4, R4, 0x1f, RZ ;  /* 0x0000001f04047819 */ /* 0x000fce00000006ff */
.L_x_233:
[----:B--2---:R2:W3:Y:S02]  /*ec30*/  SYNCS.PHASECHK.TRANS64.TRYWAIT P0, [R7+URZ+0x31638], R4 ;  /* 0x03163804070075a7 */ /* 0x0044e4000800017f */
[----:B---3--:R-:W-:Y:S05]  /*ec40*/  @!P0 NANOSLEEP.SYNCS 0x989680 ;  /* 0x009896800000895d */ /* 0x008fea0003900000 */
[----:B------:R-:W3:Y:S02]  /*ec50*/  @!P0 SYNCS.PHASECHK.TRANS64 P0, [R7+URZ+0x31638], R4 ;  /* 0x03163804070085a7 */ /* 0x000ee4000800007f */
[----:B---3--:R-:W-:Y:S05]  /*ec60*/  @!P0 BRA `(.L_x_233) ;  /* 0xfffffffc00f08947 */ /* 0x008fea000383ffff */
.L_x_117:
[----:B-1----:R-:W-:Y:S05]  /*ec70*/  BSYNC B0 ;  /* 0x0000000000007941 */ /* 0x002fea0003800000 */
.L_x_111:
[----:B------:R-:W-:Y:S05]  /*ec80*/  EXIT ;  /* 0x000000000000794d */ /* 0x000fea0003800000 */
.L_x_123:
[----:B0-----:R0:W1:Y:S02]  /*ec90*/  SYNCS.PHASECHK.TRANS64.TRYWAIT P0, [R18+URZ+0x31600], R13 ;  /* 0x0316000d120075a7 */ /* 0x001064000800017f */
[----:B-1----:R-:W-:Y:S05]  /*eca0*/  @!P0 NANOSLEEP.SYNCS 0x989680 ;  /* 0x009896800000895d */ /* 0x002fea0003900000 */
[----:B------:R-:W1:Y:S02]  /*ecb0*/  @!P0 SYNCS.PHASECHK.TRANS64 P0, [R18+URZ+0x31600], R13 ;  /* 0x0316000d120085a7 */ /* 0x000e64000800007f */
[----:B-1----:R-:W-:Y:S05]  /*ecc0*/  @!P0 BRA `(.L_x_123) ;  /* 0xfffffffc00f08947 */ /* 0x002fea000383ffff */
[----:B------:R-:W-:Y:S05]  /*ecd0*/  BRA `(.L_x_122) ;  /* 0xffffff2000f47947 */ /* 0x000fea000383ffff */
.L_x_127:
[----:B-1----:R1:W2:Y:S02]  /*ece0*/  SYNCS.PHASECHK.TRANS64.TRYWAIT P1, [R17+URZ+0x31610], R8 ;  /* 0x03161008110075a7 */ /* 0x0022a4000802017f */
[----:B--2---:R-:W-:Y:S05]  /*ecf0*/  @!P1 NANOSLEEP.SYNCS 0x989680 ;  /* 0x009896800000995d */ /* 0x004fea0003900000 */
[----:B------:R-:W2:Y:S02]  /*ed00*/  @!P1 SYNCS.PHASECHK.TRANS64 P1, [R17+URZ+0x31610], R8 ;  /* 0x03161008110095a7 */ /* 0x000ea4000802007f */
[----:B--2---:R-:W-:Y:S05]  /*ed10*/  @!P1 BRA `(.L_x_127) ;  /* 0xfffffffc00f09947 */ /* 0x004fea000383ffff */
[----:B------:R-:W-:Y:S05]  /*ed20*/  BRA `(.L_x_126) ;  /* 0xffffff2c00607947 */ /* 0x000fea000383ffff */
.L_x_131:
[----:B---3--:R3:W4:Y:S02]  /*ed30*/  SYNCS.PHASECHK.TRANS64.TRYWAIT P1, [R18+URZ+0x31630], R11 ;  /* 0x0316300b120075a7 */ /* 0x008724000802017f */
[----:B----4-:R-:W-:Y:S05]  /*ed40*/  @!P1 NANOSLEEP.SYNCS 0x989680 ;  /* 0x009896800000995d */ /* 0x010fea0003900000 */
[----:B------:R-:W4:Y:S02]  /*ed50*/  @!P1 SYNCS.PHASECHK.TRANS64 P1, [R18+URZ+0x31630], R11 ;  /* 0x0316300b120095a7 */ /* 0x000f24000802007f */
[----:B----4-:R-:W-:Y:S05]  /*ed60*/  @!P1 BRA `(.L_x_131) ;  /* 0xfffffffc00f09947 */ /* 0x010fea000383ffff */
[----:B------:R-:W-:Y:S05]  /*ed70*/  BRA `(.L_x_130) ;  /* 0xffffff4800607947 */ /* 0x000fea000383ffff */
.L_x_219:
[----:B0-----:R0:W1:Y:S02]  /*ed80*/  SYNCS.PHASECHK.TRANS64.TRYWAIT P0, [R0+URZ+0x31620], R5 ;  /* 0x03162005000075a7 */ /* 0x001064000800017f */
[----:B-1----:R-:W-:Y:S05]  /*ed90*/  @!P0 NANOSLEEP.SYNCS 0x989680 ;  /* 0x009896800000895d */ /* 0x002fea0003900000 */
[----:B------:R-:W1:Y:S02]  /*eda0*/  @!P0 SYNCS.PHASECHK.TRANS64 P0, [R0+URZ+0x31620], R5 ;  /* 0x03162005000085a7 */ /* 0x000e64000800007f */
[----:B-1----:R-:W-:Y:S05]  /*edb0*/  @!P0 BRA `(.L_x_219) ;  /* 0xfffffffc00f08947 */ /* 0x002fea000383ffff */
[----:B------:R-:W-:Y:S05]  /*edc0*/  BRA `(.L_x_234) ;  /* 0xffffffe400947947 */ /* 0x000fea000383ffff */
.L_x_222:
[----:B0-----:R0:W1:Y:S02]  /*edd0*/  SYNCS.PHASECHK.TRANS64.TRYWAIT P1, [R0+URZ+0x31638], R9 ;  /* 0x03163809000075a7 */ /* 0x001064000802017f */
[----:B-1----:R-:W-:Y:S05]  /*ede0*/  @!P1 NANOSLEEP.SYNCS 0x989680 ;  /* 0x009896800000995d */ /* 0x002fea0003900000 */
[----:B------:R-:W1:Y:S02]  /*edf0*/  @!P1 SYNCS.PHASECHK.TRANS64 P1, [R0+URZ+0x31638], R9 ;  /* 0x03163809000095a7 */ /* 0x000e64000802007f */
[----:B-1----:R-:W-:Y:S05]  /*ee00*/  @!P1 BRA `(.L_x_222) ;  /* 0xfffffffc00f09947 */ /* 0x002fea000383ffff */
[----:B------:R-:W-:Y:S05]  /*ee10*/  BRA `(.L_x_235) ;  /* 0xfffffff000107947 */ /* 0x000fea000383ffff */
.L_x_224:
[----:B------:R-:W-:-:S07]  /*ee20*/  SHF.L.U32 R20, R6, 0x1f, RZ ;  /* 0x0000001f06147819 */ /* 0x000fce00000006ff */
.L_x_236:
[----:B0-----:R0:W1:Y:S02]  /*ee30*/  SYNCS.PHASECHK.TRANS64.TRYWAIT P1, [R19+URZ+0x31620], R20 ;  /* 0x03162014130075a7 */ /* 0x001064000802017f */
[----:B-1----:R-:W-:Y:S05]  /*ee40*/  @!P1 NANOSLEEP.SYNCS 0x989680 ;  /* 0x009896800000995d */ /* 0x002fea0003900000 */
[----:B------:R-:W1:Y:S02]  /*ee50*/  @!P1 SYNCS.PHASECHK.TRANS64 P1, [R19+URZ+0x31620], R20 ;  /* 0x03162014130095a7 */ /* 0x000e64000802007f */
[----:B-1----:R-:W-:Y:S05]  /*ee60*/  @!P1 BRA `(.L_x_236) ;  /* 0xfffffffc00f09947 */ /* 0x002fea000383ffff */
[----:B------:R-:W-:Y:S05]  /*ee70*/  BRA `(.L_x_237) ;  /* 0xfffffff000e87947 */ /* 0x000fea000383ffff */
.L_x_227:
[----:B0-----:R0:W2:Y:S02]  /*ee80*/  SYNCS.PHASECHK.TRANS64.TRYWAIT P1, [R0+URZ+0x31638], R7 ;  /* 0x03163807000075a7 */ /* 0x0010a4000802017f */
[----:B--2---:R-:W-:Y:S05]  /*ee90*/  @!P1 NANOSLEEP.SYNCS 0x989680 ;  /* 0x009896800000995d */ /* 0x004fea0003900000 */
[----:B------:R-:W2:Y:S02]  /*eea0*/  @!P1 SYNCS.PHASECHK.TRANS64 P1, [R0+URZ+0x31638], R7 ;  /* 0x03163807000095a7 */ /* 0x000ea4000802007f */
[----:B--2---:R-:W-:Y:S05]  /*eeb0*/  @!P1 BRA `(.L_x_227) ;  /* 0xfffffffc00f09947 */ /* 0x004fea000383ffff */
[----:B------:R-:W-:Y:S05]  /*eec0*/  BRA `(.L_x_238) ;  /* 0xfffffff800007947 */ /* 0x000fea000383ffff */
.L_x_230:
[----:B0-----:R0:W2:Y:S02]  /*eed0*/  SYNCS.PHASECHK.TRANS64.TRYWAIT P0, [R6+URZ], R3 ;  /* 0x00000003060075a7 */ /* 0x0010a4000800017f */
[----:B--2---:R-:W-:Y:S05]  /*eee0*/  @!P0 NANOSLEEP.SYNCS 0x989680 ;  /* 0x009896800000895d */ /* 0x004fea0003900000 */
[----:B------:R-:W2:Y:S02]  /*eef0*/  @!P0 SYNCS.PHASECHK.TRANS64 P0, [R6+URZ], R3 ;  /* 0x00000003060085a7 */ /* 0x000ea4000800007f */
[----:B--2---:R-:W-:Y:S05]  /*ef00*/  @!P0 BRA `(.L_x_230) ;  /* 0xfffffffc00f08947 */ /* 0x004fea000383ffff */
[----:B------:R-:W-:Y:S05]  /*ef10*/  BRA `(.L_x_239) ;  /* 0xfffffffc00147947 */ /* 0x000fea000383ffff */
.L_x_231:
[----:B0-----:R0:W2:Y:S02]  /*ef20*/  SYNCS.PHASECHK.TRANS64.TRYWAIT P0, [R5+URZ], R0 ;  /* 0x00000000050075a7 */ /* 0x0010a4000800017f */
[----:B--2---:R-:W-:Y:S05]  /*ef30*/  @!P0 NANOSLEEP.SYNCS 0x989680 ;  /* 0x009896800000895d */ /* 0x004fea0003900000 */
[----:B------:R-:W2:Y:S02]  /*ef40*/  @!P0 SYNCS.PHASECHK.TRANS64 P0, [R5+URZ], R0 ;  /* 0x00000000050085a7 */ /* 0x000ea4000800007f */
[----:B--2---:R-:W-:Y:S05]  /*ef50*/  @!P0 BRA `(.L_x_231) ;  /* 0xfffffffc00f08947 */ /* 0x004fea000383ffff */
[----:B------:R-:W-:Y:S05]  /*ef60*/  BRA `(.L_x_240) ;  /* 0xfffffffc00247947 */ /* 0x000fea000383ffff */
.L_x_241:
        /* <DEDUP_REMOVED lines=9> */
.L_x_2199:


//--------------------- .text._ZN7cutlass13device_kernelIN5flash11enable_sm90INS1_16FlashAttnBwdSm90INS1_25CollectiveMainloopBwdSm90ILi2ELi1ELi1EN4cute5tupleIJNS5_1CILi1EEES8_S8_EEENS6_IJNS7_ILi64EEENS7_ILi80EEENS7_ILi256EEEEEENS_10bfloat16_tEfNS_4arch4Sm90ELb0ELb0ELb1ELb1ELb0ELb0ELb1ELb1ELi2ELi1ELi1ELi1ELb0EEENS1_24CollectiveEpilogueBwdGQAISD_fSG_Li256ELb1ELb0EEENS1_19SingleTileSchedulerILb1ELb0ELb0ELi80EEEEEEEEEvNT_6ParamsE --------------------------
	.section	.text._ZN7cutlass13device_kernelIN5flash11enable_sm90INS1_16FlashAttnBwdSm90INS1_25CollectiveMainloopBwdSm90ILi2ELi1ELi1EN4cute5tupleIJNS5_1CILi1EEES8_S8_EEENS6_IJNS7_ILi64EEENS7_ILi80EEENS7_ILi256EEEEEENS_10bfloat16_tEfNS_4arch4Sm90ELb0ELb0ELb1ELb1ELb0ELb0ELb1ELb1ELi2ELi1ELi1ELi1ELb0EEENS1_24CollectiveEpilogueBwdGQAISD_fSG_Li256ELb1ELb0EEENS1_19SingleTileSchedulerILb1ELb0ELb0ELi80EEEEEEEEEvNT_6ParamsE,"ax",@progbits
	.align	128
.text._ZN7cutlass13device_kernelIN5flash11enable_sm90INS1_16FlashAttnBwdSm90INS1_25CollectiveMainloopBwdSm90ILi2ELi1ELi1EN4cute5tupleIJNS5_1CILi1EEES8_S8_EEENS6_IJNS7_ILi64EEENS7_ILi80EEENS7_ILi256EEEEEENS_10bfloat16_tEfNS_4arch4Sm90ELb0ELb0ELb1ELb1ELb0ELb0ELb1ELb1ELi2ELi1ELi1ELi1ELb0EEENS1_24CollectiveEpilogueBwdGQAISD_fSG_Li256ELb1ELb0EEENS1_19SingleTileSchedulerILb1ELb0ELb0ELi80EEEEEEEEEvNT_6ParamsE:
        .type           _ZN7cutlass13device_kernelIN5flash11enable_sm90INS1_16FlashAttnBwdSm90INS1_25CollectiveMainloopBwdSm90ILi2ELi1ELi1EN4cute5tupleIJNS5_1CILi1EEES8_S8_EEENS6_IJNS7_ILi64EEENS7_ILi80EEENS7_ILi256EEEEEENS_10bfloat16_tEfNS_4arch4Sm90ELb0ELb0ELb1ELb1ELb0ELb0ELb1ELb1ELi2ELi1ELi1ELi1ELb0EEENS1_24CollectiveEpilogueBwdGQAISD_fSG_Li256ELb1ELb0EEENS1_19SingleTileSchedulerILb1ELb0ELb0ELi80EEEEEEEEEvNT_6ParamsE,@function
        .size           _ZN7cutlass13device_kernelIN5flash11enable_sm90INS1_16FlashAttnBwdSm90INS1_25CollectiveMainloopBwdSm90ILi2ELi1ELi1EN4cute5tupleIJNS5_1CILi1EEES8_S8_EEENS6_IJNS7_ILi64EEENS7_ILi80EEENS7_ILi256EEEEEENS_10bfloat16_tEfNS_4arch4Sm90ELb0ELb0ELb1ELb1ELb0ELb0ELb1ELb1ELi2ELi1ELi1ELi1ELb0EEENS1_24CollectiveEpilogueBwdGQAISD_fSG_Li256ELb1ELb0EEENS1_19SingleTileSchedulerILb1ELb0ELb0ELi80EEEEEEEEEvNT_6ParamsE,(.L_x_2200 - _ZN7cutlass13device_kernelIN5flash11enable_sm90INS1_16FlashAttnBwdSm90INS1_25CollectiveMainloopBwdSm90ILi2ELi1ELi1EN4cute5tupleIJNS5_1CILi1EEES8_S8_EEENS6_IJNS7_ILi64EEENS7_ILi80EEENS7_ILi256EEEEEENS_10bfloat16_tEfNS_4arch4Sm90ELb0ELb0ELb1ELb1ELb0ELb0ELb1ELb1ELi2ELi1ELi1ELi1ELb0EEENS1_24CollectiveEpilogueBwdGQAISD_fSG_Li256ELb1ELb0EEENS1_19SingleTileSchedulerILb1ELb0ELb0ELi80EEEEEEEEEvNT_6ParamsE)
        .other          _ZN7cutlass13device_kernelIN5flash11enable_sm90INS1_16FlashAttnBwdSm90INS1_25CollectiveMainloopBwdSm90ILi2ELi1ELi1EN4cute5tupleIJNS5_1CILi1EEES8_S8_EEENS6_IJNS7_ILi64EEENS7_ILi80EEENS7_ILi256EEEEEENS_10bfloat16_tEfNS_4arch4Sm90ELb0ELb0ELb1ELb1ELb0ELb0ELb1ELb1ELi2ELi1ELi1ELi1ELb0EEENS1_24CollectiveEpilogueBwdGQAISD_fSG_Li256ELb1ELb0EEENS1_19SingleTileSchedulerILb1ELb0ELb0ELi80EEEEEEEEEvNT_6ParamsE,@"STO_CUDA_ENTRY STV_DEFAULT"
_ZN7cutlass13device_kernelIN5flash11enable_sm90INS1_16FlashAttnBwdSm90INS1_25CollectiveMainloopBwdSm90ILi2ELi1ELi1EN4cute5tupleIJNS5_1CILi1EEES8_S8_EEENS6_IJNS7_ILi64EEENS7_ILi80EEENS7_ILi256EEEEEENS_10bfloat16_tEfNS_4arch4Sm90ELb0ELb0ELb1ELb1ELb0ELb0ELb1ELb1ELi2ELi1ELi1ELi1ELb0EEENS1_24CollectiveEpilogueBwdGQAISD_fSG_Li256ELb1ELb0EEENS1_19SingleTileSchedulerILb1ELb0ELb0ELi80EEEEEEEEEvNT_6ParamsE:
        /* <DEDUP_REMOVED lines=23> */
.L_x_243:
[----:B------:R-:W-:Y:S05]  /*0170*/  BSYNC B0 ;  /* 0x0000000000007941 */ /* 0x000fea0003800000 */
.L_x_242:
        /* <DEDUP_REMOVED lines=34> */
.L_x_244:
        /* <DEDUP_REMOVED lines=20> */
.L_x_245:
[----:B-1----:R-:W-:Y:S01]  /*04e0*/  ISETP.NE.AND P0, PT, R2, RZ, PT ;  /* 0x000000ff0200720c */ /* 0x002fe20003f05270 */
[----:B------:R-:W-:Y:S01]  /*04f0*/  IMAD.MOV.U32 R21, RZ, RZ, 0x1 ;  /* 0x00000001ff157424 */ /* 0x000fe200078e00ff */
[----:B------:R-:W-:Y:S01]  /*0500*/  NOP ;  /* 0x0000000000007918 */ /* 0x000fe20000000000 */
[----:B------:R-:W-:Y:S03]  /*0510*/  BSSY B0, `(.L_x_246) ;  /* 0x0000ae0000007945 */ /* 0x000fe60003800000 */
[----:B------:R-:W-:Y:S01]  /*0520*/  SEL R21, R21, 0x2, !P0 ;  /* 0x0000000215157807 */ /* 0x000fe20004000000 */
[----:B--23--:R-:W-:Y:S06]  /*0530*/  BAR.SYNC.DEFER_BLOCKING 0x0 ;  /* 0x0000000000007b1d */ /* 0x00cfec0000010000 */
[----:B------:R-:W-:Y:S05]  /*0540*/  @!P0 BRA `(.L_x_247) ;  /* 0x0000008c00888947 */ /* 0x000fea0003800000 */
.L_x_248:
[----:B------:R-:W-:-:S08]  /*0550*/  NOP ;  /* 0x0000000000007918 */ /* 0x000fd00000000000 */
[----:B------:R-:W1:Y:S02]  /*0560*/  USETMAXREG.TRY_ALLOC.CTAPOOL UP0, 0xf0 ;  /* 0x000000f0000079c8 */ /* 0x000e640008000600 */
[----:B-1----:R-:W-:-:S13]  /*0570*/  PLOP3.LUT P0, PT, PT, PT, UP0, 0x80, 0x0 ;  /* 0x000000000000781c */ /* 0x002fda0003f0f008 */
[----:B------:R-:W-:Y:S05]  /*0580*/  @!P0 BRA `(.L_x_248) ;  /* 0xfffffffc00f08947 */ /* 0x000fea000383ffff */
[----:B------:R-:W-:Y:S01]  /*0590*/  ULDC.64 UR4, c[0x0][0x8e0] ;  /* 0x0002380000047ab9 */ /* 0x000fe20000000a00 */
[----:B------:R-:W1:Y:S01]  /*05a0*/  S2R R11, SR_CTAID.X ;  /* 0x00000000000b7919 */ /* 0x000e620000002500 */
[----:B------:R-:W-:Y:S01]  /*05b0*/  ISETP.NE.U32.AND P0, PT, RZ, UR4, PT ;  /* 0x00000004ff007c0c */ /* 0x000fe2000bf05070 */
[----:B------:R-:W2:Y:S03]  /*05c0*/  S2R R235, SR_CTAID.Z ;  /* 0x0000000000eb7919 */ /* 0x000ea60000002700 */
[----:B------:R-:W-:-:S13]  /*05d0*/  ISETP.NE.AND.EX P0, PT, RZ, UR5, PT, P0 ;  /* 0x00000005ff007c0c */ /* 0x000fda000bf05300 */
[----:B------:R-:W-:Y:S05]  /*05e0*/  @!P0 BRA `(.L_x_249) ;  /* 0x0000000000148947 */ /* 0x000fea0003800000 */
[----:B------:R-:W2:Y:S01]  /*05f0*/  LDC.64 R2, c[0x0][0x8e0] ;  /* 0x00023800ff027b82 */ /* 0x000ea20000000a00 */
[----:B------:R-:W-:Y:S01]  /*0600*/  ULDC.64 UR4, c[0x0][0x208] ;  /* 0x0000820000047ab9 */ /* 0x000fe20000000a00 */
[----:B--2---:R-:W-:-:S05]  /*0610*/  IMAD.WIDE R2, R235, 0x4, R2 ;  /* 0x00000004eb027825 */ /* 0x004fca00078e0202 */
[----:B------:R2:W5:Y:S01]  /*0620*/  LDG.E R0, desc[UR4][R2.64] ;  /* 0x0000000402007981 */ /* 0x000562000c1e1900 */
[----:B------:R-:W-:Y:S05]  /*0630*/  BRA `(.L_x_250) ;  /* 0x0000000000307947 */ /* 0x000fea0003800000 */
.L_x_249:
[----:B------:R-:W-:Y:S02]  /*0640*/  ULDC.64 UR4, c[0x0][0x8d8] ;  /* 0x0002360000047ab9 */ /* 0x000fe40000000a00 */
[----:B------:R-:W-:-:S04]  /*0650*/  ISETP.NE.U32.AND P0, PT, RZ, UR4, PT ;  /* 0x00000004ff007c0c */ /* 0x000fc8000bf05070 */
[----:B------:R-:W-:-:S13]  /*0660*/  ISETP.NE.AND.EX P0, PT, RZ, UR5, PT, P0 ;  /* 0x00000005ff007c0c */ /* 0x000fda000bf05300 */
[----:B------:R-:W-:Y:S05]  /*0670*/  @!P0 BRA `(.L_x_251) ;  /* 0x00000000001c8947 */ /* 0x000fea0003800000 */
[----:B------:R-:W2:Y:S01]  /*0680*/  LDC.64 R2, c[0x0][0x8d8] ;  /* 0x00023600ff027b82 */ /* 0x000ea20000000a00 */
[----:B------:R-:W-:Y:S01]  /*0690*/  ULDC.64 UR4, c[0x0][0x208] ;  /* 0x0000820000047ab9 */ /* 0x000fe20000000a00 */
[----:B--2---:R-:W-:-:S05]  /*06a0*/  IMAD.WIDE R2, R235, 0x4, R2 ;  /* 0x00000004eb027825 */ /* 0x004fca00078e0202 */
[----:B------:R-:W2:Y:S04]  /*06b0*/  LDG.E R0, desc[UR4][R2.64] ;  /* 0x0000000402007981 */ /* 0x000ea8000c1e1900 */
[----:B------:R-:W2:Y:S02]  /*06c0*/  LDG.E R5, desc[UR4][R2.64+0x4] ;  /* 0x0000040402057981 */ /* 0x000ea4000c1e1900 */
[----:B--2---:R-:W-:Y:S01]  /*06d0*/  IMAD.IADD R0, R5, 0x1, -R0 ;  /* 0x0000000105007824 */ /* 0x004fe200078e0a00 */
[----:B------:R-:W-:Y:S06]  /*06e0*/  BRA `(.L_x_250) ;  /* 0x0000000000047947 */ /* 0x000fec0003800000 */
.L_x_251:
[----:B------:R-:W3:Y:S02]  /*06f0*/  LDC R0, c[0x0][0x8c4] ;  /* 0x00023100ff007b82 */ /* 0x000ee40000000800 */
.L_x_250:
[----:B-12---:R-:W-:-:S05]  /*0700*/  IMAD R3, R11, 0x50, RZ ;  /* 0x000000500b037824 */ /* 0x006fca00078e02ff */
[----:B---3-5:R-:W-:-:S04]  /*0710*/  ISETP.GE.AND P0, PT, R3, R0, PT ;  /* 0x000000000300720c */ /* 0x028fc80003f06270 */
[----:B------:R-:W-:-:S04]  /*0720*/  SEL R235, R235, 0xffffffff, !P0 ;  /* 0xffffffffebeb7807 */ /* 0x000fc80004000000 */
[----:B------:R-:W-:-:S13]  /*0730*/  ISETP.GE.AND P0, PT, R235, RZ, PT ;  /* 0x000000ffeb00720c */ /* 0x000fda0003f06270 */
[----:B------:R-:W-:Y:S05]  /*0740*/  @!P0 BRA `(.L_x_252) ;  /* 0x000000a800f08947 */ /* 0x000fea0003800000 */
[----:B------:R-:W1:Y:S01]  /*0750*/  LDC.64 R4, c[0x0][0x770] ;  /* 0x0001dc00ff047b82 */ /* 0x000e620000000a00 */
[----:B------:R-:W-:-:S07]  /*0760*/  ULDC.64 UR6, c[0x0][0x208] ;  /* 0x0000820000067ab9 */ /* 0x000fce0000000a00 */
[----:B------:R-:W2:Y:S08]  /*0770*/  LDC.64 R2, c[0x0][0x770] ;  /* 0x0001dc00ff027b82 */ /* 0x000eb00000000a00 */
[----:B------:R-:W3:Y:S01]  /*0780*/  LDC.64 R8, c[0x0][0x780] ;  /* 0x0001e000ff087b82 */ /* 0x000ee20000000a00 */
[----:B-1----:R-:W-:-:S04]  /*0790*/  ISETP.NE.U32.AND P1, PT, R4, RZ, PT ;  /* 0x000000ff0400720c */ /* 0x002fc80003f25070 */
[----:B------:R-:W-:Y:S01]  /*07a0*/  ISETP.NE.AND.EX P1, PT, R5, RZ, PT, P1 ;  /* 0x000000ff0500720c */ /* 0x000fe20003f25310 */
[----:B--2---:R-:W-:Y:S01]  /*07b0*/  IMAD.WIDE R6, R235, 0x4, R2 ;  /* 0x00000004eb067825 */ /* 0x004fe200078e0202 */
[----:B---3--:R-:W-:-:S11]  /*07c0*/  ISETP.NE.U32.AND P0, PT, R8, RZ, PT ;  /* 0x000000ff0800720c */ /* 0x008fd60003f05070 */
[----:B------:R-:W2:Y:S01]  /*07d0*/  @P1 LDG.E R2, desc[UR6][R6.64] ;  /* 0x0000000606021981 */ /* 0x000ea2000c1e1900 */
[----:B------:R-:W-:Y:S01]  /*07e0*/  ISETP.NE.AND.EX P0, PT, R9, RZ, PT, P0 ;  /* 0x000000ff0900720c */ /* 0x000fe20003f05300 */
[----:B------:R-:W1:-:S12]  /*07f0*/  LDC R8, c[0x0][0x290] ;  /* 0x0000a400ff087b82 */ /* 0x000e580000000800 */
[----:B------:R-:W3:Y:S01]  /*0800*/  @P0 LDC.64 R4, c[0x0][0x780] ;  /* 0x0001e000ff040b82 */ /* 0x000ee20000000a00 */
[----:B------:R-:W-:Y:S02]  /*0810*/  ULDC UR4, c[0x0][0x280] ;  /* 0x0000a00000047ab9 */ /* 0x000fe40000000800 */
[----:B------:R-:W-:Y:S01]  /*0820*/  IMAD.U32 R0, RZ, RZ, UR4 ;  /* 0x00000004ff007e24 */ /* 0x000fe2000f8e00ff */
[----:B------:R-:W-:Y:S02]  /*0830*/  ULDC.64 UR4, c[0x0][0x788] ;  /* 0x0001e20000047ab9 */ /* 0x000fe40000000a00 */
[----:B------:R-:W-:-:S04]  /*0840*/  ISETP.NE.U32.AND P2, PT, RZ, UR4, PT ;  /* 0x00000004ff007c0c */ /* 0x000fc8000bf45070 */
[----:B------:R-:W-:Y:S01]  /*0850*/  ISETP.NE.AND.EX P2, PT, RZ, UR5, PT, P2 ;  /* 0x00000005ff007c0c */ /* 0x000fe2000bf45320 */
[----:B---3--:R-:W-:-:S05]  /*0860*/  @P0 IMAD.WIDE R4, R235, 0x4, R4 ;  /* 0x00000004eb040825 */ /* 0x008fca00078e0204 */
[----:B------:R3:W5:Y:S01]  /*0870*/  @P0 LDG.E R0, desc[UR6][R4.64] ;  /* 0x0000000604000981 */ /* 0x000762000c1e1900 */
[----:B--2---:R-:W-:-:S05]  /*0880*/  @P1 IMAD R2, R235, 0x40, R2 ;  /* 0x00000040eb021824 */ /* 0x004fca00078e0202 */
[----:B------:R-:W-:-:S04]  /*0890*/  @P1 SHF.R.S32.HI R3, RZ, 0x1f, R2 ;  /* 0x0000001fff031819 */ /* 0x000fc80000011402 */
[----:B------:R-:W-:-:S05]  /*08a0*/  @P1 LEA.HI R3, R3, R2, RZ, 0x6 ;  /* 0x0000000203031211 */ /* 0x000fca00078f30ff */
[----:B------:R-:W-:-:S05]  /*08b0*/  @P1 IMAD.SHL.U32 R3, R3, 0x100, RZ ;  /* 0x0000010003031824 */ /* 0x000fca00078e00ff */
[----:B------:R-:W-:Y:S02]  /*08c0*/  @P1 LOP3.LUT R9, R3, 0xffffc000, RZ, 0xc0, !PT ;  /* 0xffffc00003091812 */ /* 0x000fe400078ec0ff */
[----:B------:R-:W-:Y:S02]  /*08d0*/  CS2R R2, SRZ ;  /* 0x0000000000027805 */ /* 0x000fe4000001ff00 */
[----:B---3--:R-:W-:Y:S01]  /*08e0*/  @P1 SHF.R.S32.HI R4, RZ, 0x1f, R9 ;  /* 0x0000001fff041819 */ /* 0x008fe20000011409 */
[----:B-1----:R-:W-:Y:S06]  /*08f0*/  @P0 BRA `(.L_x_253) ;  /* 0x0000000000140947 */ /* 0x002fec0003800000 */
[----:B------:R-:W-:Y:S05]  /*0900*/  @!P1 BRA `(.L_x_253) ;  /* 0x0000000000109947 */ /* 0x000fea0003800000 */
[----:B------:R-:W-:Y:S02]  /*0910*/  ULDC.64 UR4, c[0x0][0x208] ;  /* 0x0000820000047ab9 */ /* 0x000fe40000000a00 */
[----:B------:R-:W2:Y:S04]  /*0920*/  LDG.E R5, desc[UR4][R6.64] ;  /* 0x0000000406057981 */ /* 0x000ea8000c1e1900 */
[----:B-----5:R-:W2:Y:S02]  /*0930*/  LDG.E R0, desc[UR4][R6.64+0x4] ;  /* 0x0000040406007981 */ /* 0x020ea4000c1e1900 */
[----:B--2---:R-:W-:-:S07]  /*0940*/  IMAD.IADD R0, R0, 0x1, -R5 ;  /* 0x0000000100007824 */ /* 0x004fce00078e0a05 */
.L_x_253:
[----:B------:R-:W-:Y:S02]  /*0950*/  @P1 IMAD.MOV.U32 R2, RZ, RZ, R9 ;  /* 0x000000ffff021224 */ /* 0x000fe400078e0009 */
[----:B------:R-:W-:Y:S01]  /*0960*/  @P1 IMAD.MOV.U32 R3, RZ, RZ, R4 ;  /* 0x000000ffff031224 */ /* 0x000fe200078e0004 */
[----:B------:R-:W-:Y:S06]  /*0970*/  @!P2 BRA `(.L_x_254) ;  /* 0x000000000014a947 */ /* 0x000fec0003800000 */
[----:B------:R-:W1:Y:S01]  /*0980*/  LDC.64 R4, c[0x0][0x788] ;  /* 0x0001e200ff047b82 */ /* 0x000e620000000a00 */
[----:B------:R-:W-:Y:S01]  /*0990*/  ULDC.64 UR4, c[0x0][0x208] ;  /* 0x0000820000047ab9 */ /* 0x000fe20000000a00 */
[----:B-1----:R-:W-:-:S05]  /*09a0*/  IMAD.WIDE R4, R235, 0x4, R4 ;  /* 0x00000004eb047825 */ /* 0x002fca00078e0204 */
[----:B------:R1:W5:Y:S01]  /*09b0*/  LDG.E R8, desc[UR4][R4.64] ;  /* 0x0000000404087981 */ /* 0x000362000c1e1900 */
[----:B------:R-:W-:Y:S05]  /*09c0*/  BRA `(.L_x_255) ;  /* 0x0000000000287947 */ /* 0x000fea0003800000 */
.L_x_254:
        /* <DEDUP_REMOVED lines=9> */
[----:B--2---:R-:W-:-:S07]  /*0a60*/  IMAD.IADD R8, R7, 0x1, -R8 ;  /* 0x0000000107087824 */ /* 0x004fce00078e0a08 */
.L_x_255:
        /* <DEDUP_REMOVED lines=83> */
[----:B-1----:R-:W1:Y:S01]  /*0fa0*/  S2R R5, SR_CgaCtaId ;  /* 0x0000000000057919 */ /* 0x002e620000008800 */
[----:B------:R-:W-:Y:S01]  /*0fb0*/  MOV R18, 0x400 ;  /* 0x0000040000127802 */ /* 0x000fe20000000f00 */
[----:B------:R-:W-:Y:S01]  /*0fc0*/  VIADD R9, R0, 0x3f ;  /* 0x0000003f00097836 */ /* 0x000fe20000000000 */
[----:B------:R-:W-:Y:S01]  /*0fd0*/  SHF.L.U32 R13, RZ, 0x1f, RZ ;  /* 0x0000001fff0d7819 */ /* 0x000fe200000006ff */
[----:B------:R-:W2:Y:S01]  /*0fe0*/  S2R R4, SR_TID.X ;  /* 0x0000000000047919 */ /* 0x000ea20000002100 */
[----:B------:R-:W-:Y:S02]  /*0ff0*/  IMAD R10, R11, -0x50, R8 ;  /* 0xffffffb00b0a7824 */ /* 0x000fe400078e0208 */
[----:B------:R-:W-:-:S04]  /*1000*/  SHF.R.S32.HI R12, RZ, 0x1f, R9 ;  /* 0x0000001fff0c7819 */ /* 0x000fc80000011409 */
[----:B------:R-:W-:Y:S02]  /*1010*/  LEA.HI R12, R12, R9, RZ, 0x6 ;  /* 0x000000090c0c7211 */ /* 0x000fe400078f30ff */
[----:B-1----:R-:W-:-:S04]  /*1020*/  LEA R18, R5, R18, 0x18 ;  /* 0x0000001205127211 */ /* 0x002fc800078ec0ff */
[----:B------:R-:W1:Y:S01]  /*1030*/  SYNCS.PHASECHK.TRANS64.TRYWAIT P0, [R18+URZ+0x31800], R13 ;  /* 0x0318000d120075a7 */ /* 0x000e62000800017f */
[----:B--2---:R-:W-:-:S05]  /*1040*/  VIADD R4, R4, 0xffffff80 ;  /* 0xffffff8004047836 */ /* 0x004fca0000000000 */
[----:B------:R-:W-:-:S04]  /*1050*/  SHF.R.S32.HI R5, RZ, 0x1f, R4 ;  /* 0x0000001fff057819 */ /* 0x000fc80000011404 */
[CC--:B------:R-:W-:Y:S02]  /*1060*/  LEA.HI R6, R5.reuse, R4.reuse, RZ, 0x7 ;  /* 0x0000000405067211 */ /* 0x0c0fe400078f38ff */
[CC--:B------:R-:W-:Y:S02]  /*1070*/  LEA.HI R8, R5.reuse, R4.reuse, RZ, 0x5 ;  /* 0x0000000405087211 */ /* 0x0c0fe400078f28ff */
[----:B------:R-:W-:Y:S02]  /*1080*/  SHF.R.S32.HI R0, RZ, 0x7, R6 ;  /* 0x00000007ff007819 */ /* 0x000fe40000011406 */
[----:B------:R-:W-:-:S03]  /*1090*/  LEA.HI R9, R5, R4, RZ, 0x4 ;  /* 0x0000000405097211 */ /* 0x000fc600078f20ff */
[----:B------:R2:W3:Y:S02]  /*10a0*/  SHFL.IDX PT, R7, R0, RZ, 0x1f ;  /* 0x00001fff00077589 */ /* 0x0004e400000e0000 */
[----:B-12---:R-:W-:Y:S05]  /*10b0*/  @P0 BRA `(.L_x_257) ;  /* 0x0000000000080947 */ /* 0x006fea0003800000 */
[----:B------:R-:W1:Y:S02]  /*10c0*/  SYNCS.PHASECHK.TRANS64.TRYWAIT P0, [R18+URZ+0x31800], R13 ;  /* 0x0318000d120075a7 */ /* 0x000e64000800017f */
[----:B-1----:R-:W-:Y:S05]  /*10d0*/  @!P0 BRA `(.L_x_258) ;  /* 0x000000a000948947 */ /* 0x002fea0003800000 */
.L_x_257:
[----:B------:R-:W2:Y:S01]  /*10e0*/  S2UR UR4, SR_CTAID.Y ;  /* 0x00000000000479c3 */ /* 0x000ea20000002600 */
[----:B------:R-:W-:Y:S01]  /*10f0*/  LOP3.LUT R11, R9, 0xffffff0, RZ, 0xc0, !PT ;  /* 0x0ffffff0090b7812 */ /* 0x000fe200078ec0ff */
[----:B------:R-:W-:Y:S01]  /*1100*/  IMAD.MOV.U32 R228, RZ, RZ, RZ ;  /* 0x000000ffffe47224 */ /* 0x000fe200078e00ff */
[--C-:B------:R-:W-:Y:S01]  /*1110*/  SHF.R.S32.HI R9, RZ, 0x5, R8.reuse ;  /* 0x00000005ff097819 */ /* 0x100fe20000011408 */
[----:B------:R-:W-:Y:S01]  /*1120*/  IMAD.MOV.U32 R19, RZ, RZ, RZ ;  /* 0x000000ffff137224 */ /* 0x000fe200078e00ff */
[----:B------:R-:W-:Y:S01]  /*1130*/  LOP3.LUT R5, R6, 0xffffff80, RZ, 0xc0, !PT ;  /* 0xffffff8006057812 */ /* 0x000fe200078ec0ff */
[----:B------:R-:W-:Y:S01]  /*1140*/  IMAD.IADD R11, R4, 0x1, -R11 ;  /* 0x00000001040b7824 */ /* 0x000fe200078e0a0b */
[----:B------:R-:W-:Y:S01]  /*1150*/  SHF.R.S32.HI R8, RZ, 0x1f, R8 ;  /* 0x0000001fff087819 */ /* 0x000fe20000011408 */
[----:B------:R-:W4:Y:S01]  /*1160*/  LDC.64 R16, c[0x0][0x2d8] ;  /* 0x0000b600ff107b82 */ /* 0x000f220000000a00 */
[----:B------:R-:W-:Y:S01]  /*1170*/  LEA.HI R6, R0, R0, RZ, 0x1 ;  /* 0x0000000000067211 */ /* 0x000fe200078f08ff */
[----:B------:R-:W-:Y:S01]  /*1180*/  IMAD.IADD R5, R4, 0x1, -R5 ;  /* 0x0000000104057824 */ /* 0x000fe200078e0a05 */
[----:B------:R-:W-:Y:S01]  /*1190*/  LEA.HI R8, R8, R9, RZ, 0x2 ;  /* 0x0000000908087211 */ /* 0x000fe200078f10ff */
[----:B------:R-:W-:Y:S01]  /*11a0*/  IMAD R11, R0, 0x40, R11 ;  /* 0x00000040000b7824 */ /* 0x000fe200078e020b */
[----:B-1----:R-:W-:Y:S01]  /*11b0*/  LOP3.LUT R13, R6, 0xfffffffe, RZ, 0xc0, !PT ;  /* 0xfffffffe060d7812 */ /* 0x002fe200078ec0ff */
[----:B------:R-:W-:Y:S01]  /*11c0*/  IMAD R14, R0, 0x800, R5 ;  /* 0x00000800000e7824 */ /* 0x000fe200078e0205 */
[----:B---3--:R-:W-:-:S02]  /*11d0*/  LEA.HI R4, R7, R7, RZ, 0x1 ;  /* 0x0000000707047211 */ /* 0x008fc400078f08ff */
[----:B------:R-:W-:Y:S02]  /*11e0*/  CS2R R214, SRZ ;  /* 0x0000000000d67805 */ /* 0x000fe4000001ff00 */
[----:B------:R-:W-:Y:S01]  /*11f0*/  LOP3.LUT R8, R8, 0xfffffc, RZ, 0xc0, !PT ;  /* 0x00fffffc08087812 */ /* 0x000fe200078ec0ff */
[----:B------:R-:W-:Y:S01]  /*1200*/  IMAD.IADD R13, R0, 0x1, -R13 ;  /* 0x00000001000d7824 */ /* 0x000fe200078e0a0d */
[----:B------:R-:W-:Y:S02]  /*1210*/  SHF.R.S32.HI R6, RZ, 0x1f, R5 ;  /* 0x0000001fff067819 */ /* 0x000fe40000011405 */
[----:B------:R-:W-:Y:S02]  /*1220*/  CS2R R212, SRZ ;  /* 0x0000000000d47805 */ /* 0x000fe4000001ff00 */
[----:B------:R-:W-:Y:S01]  /*1230*/  LOP3.LUT R4, R4, 0xfffffffe, RZ, 0xc0, !PT ;  /* 0xfffffffe04047812 */ /* 0x000fe200078ec0ff */
[----:B------:R-:W-:Y:S01]  /*1240*/  IMAD.IADD R8, R9, 0x1, -R8 ;  /* 0x0000000109087824 */ /* 0x000fe200078e0a08 */
[----:B------:R-:W-:Y:S01]  /*1250*/  LEA.HI R0, R6, R5, RZ, 0x2 ;  /* 0x0000000506007211 */ /* 0x000fe200078f10ff */
[----:B------:R-:W-:Y:S01]  /*1260*/  IMAD.SHL.U32 R9, R14, 0x4, RZ ;  /* 0x000000040e097824 */ /* 0x000fe200078e00ff */
[----:B--2---:R-:W-:Y:S01]  /*1270*/  USHF.R.S32.HI UR5, URZ, 0x1f, UR4 ;  /* 0x0000001f3f057899 */ /* 0x004fe20008011404 */
[----:B------:R-:W-:Y:S01]  /*1280*/  IMAD.IADD R4, R7, 0x1, -R4 ;  /* 0x0000000107047824 */ /* 0x000fe200078e0a04 */
[--C-:B------:R-:W-:Y:S01]  /*1290*/  SHF.R.S32.HI R7, RZ, 0x2, R0.reuse ;  /* 0x00000002ff077819 */ /* 0x100fe20000011400 */
[----:B------:R-:W-:Y:S01]  /*12a0*/  IMAD R11, R8, 0x10, R11 ;  /* 0x00000010080b7824 */ /* 0x000fe200078e020b */
[----:B------:R-:W-:Y:S01]  /*12b0*/  SHF.R.S32.HI R8, RZ, 0x1f, R0 ;  /* 0x0000001fff087819 */ /* 0x000fe20000011400 */
[----:B------:R-:W-:Y:S01]  /*12c0*/  IMAD R13, R13, -0x8, R10 ;  /* 0xfffffff80d0d7824 */ /* 0x000fe200078e020a */
[----:B------:R-:W-:Y:S01]  /*12d0*/  LOP3.LUT R0, R0, 0xfffffffc, RZ, 0xc0, !PT ;  /* 0xfffffffc00007812 */ /* 0x000fe200078ec0ff */
[----:B----4-:R-:W-:Y:S01]  /*12e0*/  IMAD R10, R16, UR5, RZ ;  /* 0x00000005100a7c24 */ /* 0x010fe2000f8e02ff */
[----:B------:R-:W-:-:S02]  /*12f0*/  IADD3 R2, P0, R9, R2, RZ ;  /* 0x0000000209027210 */ /* 0x000fc40007f1e0ff */
[----:B------:R-:W-:Y:S02]  /*1300*/  CS2R R210, SRZ ;  /* 0x0000000000d27805 */ /* 0x000fe4000001ff00 */
[----:B------:R-:W-:Y:S01]  /*1310*/  LEA.HI R6, R6, R5, RZ, 0x5 ;  /* 0x0000000506067211 */ /* 0x000fe200078f28ff */
[----:B------:R-:W-:Y:S01]  /*1320*/  IMAD.IADD R0, R5, 0x1, -R0 ;  /* 0x0000000105007824 */ /* 0x000fe200078e0a00 */
[----:B------:R-:W-:Y:S02]  /*1330*/  LEA.HI R8, R8, R7, RZ, 0x3 ;  /* 0x0000000708087211 */ /* 0x000fe400078f18ff */
[----:B------:R-:W-:Y:S02]  /*1340*/  CS2R R208, SRZ ;  /* 0x0000000000d07805 */ /* 0x000fe4000001ff00 */
[----:B------:R-:W-:Y:S01]  /*1350*/  SHF.R.S32.HI R5, RZ, 0x1f, R235 ;  /* 0x0000001fff057819 */ /* 0x000fe200000114eb */
[----:B------:R-:W-:Y:S01]  /*1360*/  IMAD R0, R0, -0x2, R13 ;  /* 0xfffffffe00007824 */ /* 0x000fe200078e020d */
[----:B------:R-:W-:Y:S01]  /*1370*/  LEA.HI.X.SX32 R3, R9, R3, 0x1, P0 ;  /* 0x0000000309037211 */ /* 0x000fe200000f0eff */
[----:B------:R-:W-:Y:S01]  /*1380*/  IMAD R9, R17, UR4, R10 ;  /* 0x0000000411097c24 */ /* 0x000fe2000f8e020a */
[----:B------:R-:W-:-:S02]  /*1390*/  LOP3.LUT R8, R8, 0xfffffff8, RZ, 0xc0, !PT ;  /* 0xfffffff808087812 */ /* 0x000fc400078ec0ff */
[----:B------:R-:W-:Y:S02]  /*13a0*/  CS2R R206, SRZ ;  /* 0x0000000000ce7805 */ /* 0x000fe4000001ff00 */
[----:B------:R-:W-:Y:S01]  /*13b0*/  SEL R5, R5, RZ, !P1 ;  /* 0x000000ff05057207 */ /* 0x000fe20004800000 */
[----:B------:R-:W-:Y:S01]  /*13c0*/  IMAD.WIDE.U32 R2, R16, UR4, R2 ;  /* 0x0000000410027c25 */ /* 0x000fe2000f8e0002 */
[----:B------:R-:W-:Y:S01]  /*13d0*/  ULDC.64 UR4, c[0x0][0x2e0] ;  /* 0x0000b80000047ab9 */ /* 0x000fe20000000a00 */
[----:B------:R-:W-:Y:S02]  /*13e0*/  SEL R231, R235, RZ, !P1 ;  /* 0x000000ffebe77207 */ /* 0x000fe40004800000 */
[----:B------:R-:W-:Y:S01]  /*13f0*/  CS2R R204, SRZ ;  /* 0x0000000000cc7805 */ /* 0x000fe2000001ff00 */
[----:B------:R-:W-:Y:S01]  /*1400*/  IMAD.IADD R7, R7, 0x1, -R8 ;  /* 0x0000000107077824 */ /* 0x000fe200078e0a08 */
[----:B------:R-:W-:Y:S01]  /*1410*/  SHF.R.S32.HI R6, RZ, 0x5, R6 ;  /* 0x00000005ff067819 */ /* 0x000fe20000011406 */
[----:B------:R-:W-:Y:S01]  /*1420*/  IMAD R8, R5, UR4, RZ ;  /* 0x0000000405087c24 */ /* 0x000fe2000f8e02ff */
[----:B------:R-:W-:Y:S01]  /*1430*/  LOP3.LUT R229, R21, 0x1, RZ, 0xfc, !PT ;  /* 0x0000000115e57812 */ /* 0x000fe200078efcff */
[----:B------:R-:W-:Y:S01]  /*1440*/  IMAD.IADD R3, R3, 0x1, R9 ;  /* 0x0000000103037824 */ /* 0x000fe200078e0209 */
        /* <DEDUP_REMOVED lines=9> */
[----:B------:R-:W-:Y:S01]  /*14e0*/  IMAD R232, R6, 0x10, R7 ;  /* 0x0000001006e87824 */ /* 0x000fe200078e0207 */
[----:B------:R-:W-:Y:S01]  /*14f0*/  CS2R R190, SRZ ;  /* 0x0000000000be7805 */ /* 0x000fe2000001ff00 */
[----:B------:R-:W-:Y:S01]  /*1500*/  IMAD.MOV.U32 R16, RZ, RZ, RZ ;  /* 0x000000ffff107224 */ /* 0x000fe200078e00ff */
[----:B------:R-:W-:Y:S01]  /*1510*/  CS2R R188, SRZ ;  /* 0x0000000000bc7805 */ /* 0x000fe2000001ff00 */
[----:B------:R-:W-:Y:S01]  /*1520*/  IMAD.MOV.U32 R3, RZ, RZ, RZ ;  /* 0x000000ffff037224 */ /* 0x000fe200078e00ff */
        /* <DEDUP_REMOVED lines=71> */
.L_x_269:
[----:B------:R-:W-:-:S13]  /*19a0*/  ISETP.NE.AND P0, PT, R229, 0x3, PT ;  /* 0x00000003e500780c */ /* 0x000fda0003f05270 */
[----:B-1----:R-:W-:Y:S05]  /*19b0*/  @!P0 BRA `(.L_x_259) ;  /* 0x0000000000048947 */ /* 0x002fea0003800000 */
[----:B------:R-:W-:Y:S01]  /*19c0*/  BPT.TRAP 0x1 ;  /* 0x000000040000795c */ /* 0x000fe20000300000 */
.L_x_259:
[----:B------:R-:W-:Y:S01]  /*19d0*/  IMAD R17, R3, 0x8, R18 ;  /* 0x0000000803117824 */ /* 0x000fe200078e0212 */
[----:B------:R-:W-:-:S04]  /*19e0*/  SHF.L.U32 R8, R228, 0x1f, RZ ;  /* 0x0000001fe4087819 */ /* 0x000fc800000006ff */
[----:B------:R1:W2:Y:S01]  /*19f0*/  SYNCS.PHASECHK.TRANS64.TRYWAIT P1, [R17+URZ+0x31810], R8 ;  /* 0x03181008110075a7 */ /* 0x0002a2000802017f */
[----:B------:R-:W-:Y:S05]  /*1a00*/  @!P0 BRA `(.L_x_260) ;  /* 0x0000000000048947 */ /* 0x000fea0003800000 */
[----:B------:R-:W-:Y:S01]  /*1a10*/  BPT.TRAP 0x1 ;  /* 0x000000040000795c */ /* 0x000fe20000300000 */
.L_x_260:
        /* <DEDUP_REMOVED lines=11> */
.L_x_261:
[----:B------:R-:W-:Y:S01]  /*1ad0*/  IMAD R7, R3, 0x800, R10 ;  /* 0x0000080003077824 */ /* 0x000fe200078e020a */
[C---:B------:R-:W-:Y:S01]  /*1ae0*/  R2UR UR6, R6.reuse ;  /* 0x00000000060672ca */ /* 0x040fe200000e0000 */
[C---:B-12---:R-:W-:Y:S01]  /*1af0*/  VIADD R8, R6.reuse, 0x80 ;  /* 0x0000008006087836 */ /* 0x046fe20000000000 */
        /* <DEDUP_REMOVED lines=417> */
[----:B------:R1:W2:Y:S02]  /*3510*/  LDS R8, [R7+0x2c100] ;  /* 0x02c1000007087984 */ /* 0x0002a40000000800 */
[----:B------:R-:W-:Y:S02]  /*3520*/  R2UR UR11, R6 ;  /* 0x00000000060b72ca */ /* 0x000fe400000e0000 */
[----:B------:R1:W3:Y:S01]  /*3530*/  LDS R9, [R7+0x2c120] ;  /* 0x02c1200007097984 */ /* 0x0002e20000000800 */
        /* <DEDUP_REMOVED lines=13> */
[----:B-1----:R-:W-:Y:S05]  /*3610*/  @!P0 BRA `(.L_x_263) ;  /* 0x0000000000048947 */ /* 0x002fea0003800000 */
[----:B------:R-:W-:Y:S01]  /*3620*/  BPT.TRAP 0x1 ;  /* 0x000000040000795c */ /* 0x000fe20000300000 */
.L_x_263:
[----:B------:R-:W-:-:S04]  /*3630*/  SHF.L.U32 R11, R19, 0x1f, RZ ;  /* 0x0000001f130b7819 */ /* 0x000fc800000006ff */
[----:B------:R1:W4:Y:S01]  /*3640*/  SYNCS.PHASECHK.TRANS64.TRYWAIT P1, [R18+URZ+0x31830], R11 ;  /* 0x0318300b120075a7 */ /* 0x000322000802017f */
[----:B------:R-:W-:Y:S05]  /*3650*/  @!P0 BRA `(.L_x_264) ;  /* 0x0000000000048947 */ /* 0x000fea0003800000 */
[----:B------:R-:W-:Y:S01]  /*3660*/  BPT.TRAP 0x1 ;  /* 0x000000040000795c */ /* 0x000fe20000300000 */
.L_x_264:
        /* <DEDUP_REMOVED lines=8> */
[----:B----4-:R-:W-:Y:S06]  /*36f0*/  @P1 BRA `(.L_x_265) ;  /* 0x0000000000081947 */ /* 0x010fec0003800000 */
[----:B------:R-:W4:Y:S02]  /*3700*/  SYNCS.PHASECHK.TRANS64.TRYWAIT P1, [R18+URZ+0x31830], R11 ;  /* 0x0318300b120075a7 */ /* 0x000f24000802017f */
[----:B----4-:R-:W-:Y:S05]  /*3710*/  @!P1 BRA `(.L_x_266) ;  /* 0x0000007c002c9947 */ /* 0x010fea0003800000 */
.L_x_265:
[C---:B------:R-:W-:Y:S01]  /*3720*/  VIADD R10, R6.reuse, 0x80 ;  /* 0x00000080060a7836 */ /* 0x040fe20000000000 */
[----:B------:R-:W-:Y:S01]  /*3730*/  R2UR UR4, R7 ;  /* 0x00000000070472ca */ /* 0x000fe200000e0000 */
[C---:B-1--4-:R-:W-:Y:S01]  /*3740*/  VIADD R11, R6.reuse, 0x100 ;  /* 0x00000100060b7836 */ /* 0x052fe20000000000 */
        /* <DEDUP_REMOVED lines=466> */
[----:B------:R-:W1:Y:S01]  /*5470*/  MUFU.TANH R10, R10 ;  /* 0x0000000a000a7308 */ /* 0x000e620000002400 */
[----:B------:R-:W-:Y:S01]  /*5480*/  FMUL.FTZ R25, R29, UR61 ;  /* 0x0000003d1d197c20 */ /* 0x000fe20008410000 */
[----:B------:R-:W-:Y:S01]  /*5490*/  FMUL.FTZ R28, R32, UR61 ;  /* 0x0000003d201c7c20 */ /* 0x000fe20008410000 */
[----:B------:R-:W4:Y:S01]  /*54a0*/  LDS R15, [R27+0x2c300] ;  /* 0x02c300001b0f7984 */ /* 0x000f220000000800 */
[----:B------:R-:W-:Y:S01]  /*54b0*/  FMUL.FTZ R29, R35, UR61 ;  /* 0x0000003d231d7c20 */ /* 0x000fe20008410000 */
[----:B------:R-:W-:Y:S01]  /*54c0*/  FMUL.FTZ R26, R30, UR61 ;  /* 0x0000003d1e1a7c20 */ /* 0x000fe20008410000 */
[----:B------:R-:W-:Y:S01]  /*54d0*/  FMUL.FTZ R30, R36, UR61 ;  /* 0x0000003d241e7c20 */ /* 0x000fe20008410000 */
[----:B------:R5:W4:Y:S01]  /*54e0*/  LDS R14, [R27+0x2c320] ;  /* 0x02c320001b0e7984 */ /* 0x000b220000000800 */
[----:B------:R-:W3:Y:S01]  /*54f0*/  MUFU.TANH R11, R11 ;  /* 0x0000000b000b7308 */ /* 0x000ee20000002400 */
[----:B------:R-:W-:Y:S01]  /*5500*/  FMUL.FTZ R36, R40, UR61 ;  /* 0x0000003d28247c20 */ /* 0x000fe20008410000 */
[----:B------:R-:W-:Y:S01]  /*5510*/  FMUL.FTZ R32, R38, UR61 ;  /* 0x0000003d26207c20 */ /* 0x000fe20008410000 */
[----:B------:R-:W-:Y:S01]  /*5520*/  FMUL.FTZ R39, R39, UR61 ;  /* 0x0000003d27277c20 */ /* 0x000fe20008410000 */
[----:B------:R-:W-:Y:S01]  /*5530*/  FMUL.FTZ R40, R42, UR61 ;  /* 0x0000003d2a287c20 */ /* 0x000fe20008410000 */
[----:B-----5:R-:W-:-:S03]  /*5540*/  FMUL.FTZ R27, R31, UR61 ;  /* 0x0000003d1f1b7c20 */ /* 0x020fc60008410000 */
[----:B------:R-:W5:Y:S01]  /*5550*/  MUFU.TANH R12, R12 ;  /* 0x0000000c000c7308 */ /* 0x000f620000002400 */
[C---:B-1----:R-:W-:Y:S01]  /*5560*/  FSEL R7, R10.reuse, -INF , P1 ;  /* 0xff8000000a077808 */ /* 0x042fe20000800000 */
[----:B------:R-:W-:Y:S01]  /*5570*/  FFMA.FTZ R10, -R10, R10, 1 ;  /* 0x3f8000000a0a7423 */ /* 0x000fe2000001010a */
[----:B------:R-:W-:-:S03]  /*5580*/  FMUL.FTZ R31, R37, UR61 ;  /* 0x0000003d251f7c20 */ /* 0x000fc60008410000 */
[----:B--2---:R-:W-:Y:S02]  /*5590*/  FFMA.FTZ R23, R7, UR60, -R8 ;  /* 0x0000003c07177c23 */ /* 0x004fe40008010808 */
[----:B------:R-:W1:Y:S01]  /*55a0*/  MUFU.TANH R13, R13 ;  /* 0x0000000d000d7308 */ /* 0x000e620000002400 */
[----:B---3--:R-:W-:Y:S02]  /*55b0*/  FSEL R6, R11, -INF , P1 ;  /* 0xff8000000b067808 */ /* 0x008fe40000800000 */
[----:B------:R-:W-:-:S03]  /*55c0*/  ISETP.GT.AND P1, PT, R0, 0x1, PT ;  /* 0x000000010000780c */ /* 0x000fc60003f24270 */
[----:B------:R-:W-:Y:S02]  /*55d0*/  FFMA.FTZ R21, R6, UR60, -R9 ;  /* 0x0000003c06157c23 */ /* 0x000fe40008010809 */
[----:B------:R-:W-:Y:S01]  /*55e0*/  MUFU.EX2 R23, R23 ;  /* 0x0000001700177308 */ /* 0x000fe20000000800 */
[----:B-----5:R-:W-:Y:S01]  /*55f0*/  FSEL R7, R12, -INF , P1 ;  /* 0xff8000000c077808 */ /* 0x020fe20000800000 */
[----:B------:R-:W-:-:S04]  /*5600*/  WARPGROUP.DEPBAR.LE gsb0, 0x0 ;  /* 0x00008000000079c5 */ /* 0x000fc80000010000 */
[----:B------:R-:W-:Y:S02]  /*5610*/  FFMA.FTZ R22, R7, UR60, -R8 ;  /* 0x0000003c07167c23 */ /* 0x000fe40008010808 */
[----:B------:R-:W-:Y:S01]  /*5620*/  MUFU.EX2 R21, R21 ;  /* 0x0000001500157308 */ /* 0x000fe20000000800 */
[C---:B-1----:R-:W-:Y:S01]  /*5630*/  FSEL R6, R13.reuse, -INF , P1 ;  /* 0xff8000000d067808 */ /* 0x042fe20000800000 */
[----:B------:R-:W-:Y:S01]  /*5640*/  FFMA.FTZ R13, -R13, R13, 1 ;  /* 0x3f8000000d0d7423 */ /* 0x000fe2000001010d */
[--C-:B----4-:R-:W-:Y:S01]  /*5650*/  FADD.FTZ R44, R44, -R15.reuse ;  /* 0x8000000f2c2c7221 */ /* 0x110fe20000010000 */
[----:B------:R-:W-:Y:S01]  /*5660*/  ISETP.GT.AND P1, PT, R0, 0x11, PT ;  /* 0x000000110000780c */ /* 0x000fe20003f24270 */
[----:B------:R-:W-:Y:S01]  /*5670*/  FADD.FTZ R48, R48, -R15 ;  /* 0x8000000f30307221 */ /* 0x000fe20000010000 */
[----:B------:R-:W-:Y:S01]  /*5680*/  FFMA.FTZ R20, R6, UR60, -R9 ;  /* 0x0000003c06147c23 */ /* 0x000fe20008010809 */
[--C-:B------:R-:W-:Y:S01]  /*5690*/  FADD.FTZ R46, R46, -R14.reuse ;  /* 0x8000000e2e2e7221 */ /* 0x100fe20000010000 */
[----:B------:R-:W1:Y:S01]  /*56a0*/  MUFU.EX2 R22, R22 ;  /* 0x0000001600167308 */ /* 0x000e620000000800 */
[--C-:B------:R-:W-:Y:S01]  /*56b0*/  FADD.FTZ R47, R47, -R14.reuse ;  /* 0x8000000e2f2f7221 */ /* 0x100fe20000010000 */
[--C-:B------:R-:W-:Y:S01]  /*56c0*/  FADD.FTZ R45, R45, -R15.reuse ;  /* 0x8000000f2d2d7221 */ /* 0x100fe20000010000 */
[--C-:B------:R-:W-:Y:S01]  /*56d0*/  FADD.FTZ R49, R49, -R15.reuse ;  /* 0x8000000f31317221 */ /* 0x100fe20000010000 */
[--C-:B------:R-:W-:Y:S01]  /*56e0*/  FADD.FTZ R52, R52, -R15.reuse ;  /* 0x8000000f34347221 */ /* 0x100fe20000010000 */
[--C-:B------:R-:W-:Y:S01]  /*56f0*/  FADD.FTZ R53, R53, -R15.reuse ;  /* 0x8000000f35357221 */ /* 0x100fe20000010000 */
[--C-:B------:R-:W-:Y:S01]  /*5700*/  FADD.FTZ R220, R220, -R15.reuse ;  /* 0x8000000fdcdc7221 */ /* 0x100fe20000010000 */
[--C-:B------:R-:W-:Y:S01]  /*5710*/  FADD.FTZ R216, R216, -R15.reuse ;  /* 0x8000000fd8d87221 */ /* 0x100fe20000010000 */
[----:B------:R-:W2:Y:S01]  /*5720*/  MUFU.EX2 R20, R20 ;  /* 0x0000001400147308 */ /* 0x000ea20000000800 */
[--C-:B------:R-:W-:Y:S01]  /*5730*/  FADD.FTZ R217, R217, -R15.reuse ;  /* 0x8000000fd9d97221 */ /* 0x100fe20000010000 */
[----:B------:R-:W-:Y:S01]  /*5740*/  FADD.FTZ R15, R221, -R15 ;  /* 0x8000000fdd0f7221 */ /* 0x000fe20000010000 */
[--C-:B------:R-:W-:Y:S01]  /*5750*/  FADD.FTZ R50, R50, -R14.reuse ;  /* 0x8000000e32327221 */ /* 0x100fe20000010000 */
[--C-:B------:R-:W-:Y:S01]  /*5760*/  FADD.FTZ R54, R54, -R14.reuse ;  /* 0x8000000e36367221 */ /* 0x100fe20000010000 */
[--C-:B------:R-:W-:Y:S01]  /*5770*/  FADD.FTZ R51, R51, -R14.reuse ;  /* 0x8000000e33337221 */ /* 0x100fe20000010000 */
[--C-:B------:R-:W-:Y:S01]  /*5780*/  FADD.FTZ R55, R55, -R14.reuse ;  /* 0x8000000e37377221 */ /* 0x100fe20000010000 */
[--C-:B------:R-:W-:Y:S01]  /*5790*/  FADD.FTZ R218, R218, -R14.reuse ;  /* 0x8000000edada7221 */ /* 0x100fe20000010000 */
[----:B------:R-:W3:Y:S01]  /*57a0*/  MUFU.TANH R24, R24 ;  /* 0x0000001800187308 */ /* 0x000ee20000002400 */
[C---:B-1----:R-:W-:Y:S01]  /*57b0*/  F2FP.BF16.F32.PACK_AB R6, R22.reuse, R23 ;  /* 0x000000171606723e */ /* 0x042fe200000010ff */
[----:B------:R-:W-:Y:S01]  /*57c0*/  FMUL.FTZ R38, R22, R45 ;  /* 0x0000002d16267220 */ /* 0x000fe20000410000 */
[--C-:B------:R-:W-:Y:S01]  /*57d0*/  FADD.FTZ R219, R219, -R14.reuse ;  /* 0x8000000edbdb7221 */ /* 0x100fe20000010000 */
[--C-:B------:R-:W-:Y:S01]  /*57e0*/  FADD.FTZ R222, R222, -R14.reuse ;  /* 0x8000000edede7221 */ /* 0x100fe20000010000 */
[----:B------:R-:W-:-:S03]  /*57f0*/  FADD.FTZ R14, R223, -R14 ;  /* 0x8000000edf0e7221 */ /* 0x000fc60000010000 */
[----:B------:R-:W1:Y:S01]  /*5800*/  MUFU.TANH R25, R25 ;  /* 0x0000001900197308 */ /* 0x000e620000002400 */
[----:B--2---:R-:W-:Y:S01]  /*5810*/  F2FP.BF16.F32.PACK_AB R7, R20, R21 ;  /* 0x000000151407723e */ /* 0x004fe200000010ff */
[----:B------:R-:W-:Y:S06]  /*5820*/  BAR.SYNC.DEFER_BLOCKING 0x9, 0x100 ;  /* 0x0244000000007b1d */ /* 0x000fec0000010000 */
[----:B------:R-:W2:Y:S08]  /*5830*/  MUFU.TANH R28, R28 ;  /* 0x0000001c001c7308 */ /* 0x000eb00000002400 */
[----:B------:R-:W-:Y:S08]  /*5840*/  MUFU.TANH R30, R30 ;  /* 0x0000001e001e7308 */ /* 0x000ff00000002400 */
[----:B------:R-:W-:Y:S01]  /*5850*/  MUFU.TANH R31, R31 ;  /* 0x0000001f001f7308 */ /* 0x000fe20000002400 */
[----:B------:R4:W-:Y:S07]  /*5860*/  STSM.16.M88.2 [R2+0x2c500], R6 ;  /* 0x02c5000602007844 */ /* 0x0009ee0000000100 */
[----:B------:R-:W5:Y:S01]  /*5870*/  MUFU.TANH R26, R26 ;  /* 0x0000001a001a7308 */ /* 0x000f620000002400 */
[----:B----4-:R-:W-:Y:S01]  /*5880*/  FMUL.FTZ R6, R33, UR61 ;  /* 0x0000003d21067c20 */ /* 0x010fe20008410000 */
[----:B------:R-:W-:Y:S01]  /*5890*/  FMUL.FTZ R33, R23, R44 ;  /* 0x0000002c17217220 */ /* 0x000fe20000410000 */
[----:B------:R-:W-:Y:S01]  /*58a0*/  FMUL.FTZ R23, R21, R46 ;  /* 0x0000002e15177220 */ /* 0x000fe20000410000 */
[----:B---3--:R-:W-:Y:S01]  /*58b0*/  FSEL R21, R24, -INF , P6 ;  /* 0xff80000018157808 */ /* 0x008fe20003000000 */
[----:B------:R-:W-:Y:S01]  /*58c0*/  FMUL.FTZ R7, R34, UR61 ;  /* 0x0000003d22077c20 */ /* 0x000fe20008410000 */
[----:B------:R-:W-:-:S02]  /*58d0*/  FMUL.FTZ R34, R20, R47 ;  /* 0x0000002f14227220 */ /* 0x000fc40000410000 */
[----:B------:R-:W-:Y:S01]  /*58e0*/  MUFU.TANH R6, R6 ;  /* 0x0000000600067308 */ /* 0x000fe20000002400 */
[----:B------:R-:W-:Y:S01]  /*58f0*/  FMUL.FTZ R10, R10, R33 ;  /* 0x000000210a0a7220 */ /* 0x000fe20000410000 */
[--C-:B------:R-:W-:Y:S01]  /*5900*/  FFMA.FTZ R35, R21, UR60, -R8.reuse ;  /* 0x0000003c15237c23 */ /* 0x100fe20008010808 */
[----:B-1----:R-:W-:Y:S01]  /*5910*/  FSEL R21, R25, -INF , P1 ;  /* 0xff80000019157808 */ /* 0x002fe20000800000 */
[----:B------:R-:W-:Y:S01]  /*5920*/  FMUL.FTZ R44, R41, UR61 ;  /* 0x0000003d292c7c20 */ /* 0x000fe20008410000 */
[----:B--2---:R-:W-:Y:S01]  /*5930*/  FSEL R33, R28, -INF , P2 ;  /* 0xff8000001c217808 */ /* 0x004fe20001000000 */
[----:B------:R-:W-:Y:S01]  /*5940*/  FFMA.FTZ R25, -R25, R25, 1 ;  /* 0x3f80000019197423 */ /* 0x000fe20000010119 */
[----:B-----5:R-:W-:Y:S01]  /*5950*/  FSEL R46, R26, -INF , P6 ;  /* 0xff8000001a2e7808 */ /* 0x020fe20003000000 */
[----:B------:R-:W1:Y:S01]  /*5960*/  MUFU.EX2 R35, R35 ;  /* 0x0000002300237308 */ /* 0x000e620000000800 */
[--C-:B------:R-:W-:Y:S01]  /*5970*/  FFMA.FTZ R20, R21, UR60, -R8.reuse ;  /* 0x0000003c15147c23 */ /* 0x100fe20008010808 */
[----:B------:R-:W-:Y:S01]  /*5980*/  FFMA.FTZ R33, R33, UR60, -R8 ;  /* 0x0000003c21217c23 */ /* 0x000fe20008010808 */
[----:B------:R-:W-:Y:S01]  /*5990*/  FFMA.FTZ R21, -R12, R12, 1 ;  /* 0x3f8000000c157423 */ /* 0x000fe2000001010c */
[----:B------:R-:W-:Y:S01]  /*59a0*/  FFMA.FTZ R12, -R24, R24, 1 ;  /* 0x3f800000180c7423 */ /* 0x000fe20000010118 */
[----:B------:R-:W-:Y:S01]  /*59b0*/  ISETP.GT.AND P6, PT, R0, 0x40, PT ;  /* 0x000000400000780c */ /* 0x000fe20003fc4270 */
[----:B------:R-:W-:Y:S01]  /*59c0*/  FMUL.FTZ R34, R13, R34 ;  /* 0x000000220d227220 */ /* 0x000fe20000410000 */
[----:B------:R-:W-:Y:S01]  /*59d0*/  FMUL.FTZ R21, R21, R38 ;  /* 0x0000002615157220 */ /* 0x000fe20000410000 */
[----:B------:R-:W2:Y:S08]  /*59e0*/  MUFU.EX2 R20, R20 ;  /* 0x0000001400147308 */ /* 0x000eb00000000800 */
[----:B------:R-:W3:Y:S01]  /*59f0*/  MUFU.TANH R27, R27 ;  /* 0x0000001b001b7308 */ /* 0x000ee20000002400 */
[----:B-1----:R-:W-:-:S04]  /*5a00*/  FMUL.FTZ R37, R35, R48 ;  /* 0x0000003023257220 */ /* 0x002fc80000410000 */
[----:B------:R-:W-:Y:S01]  /*5a10*/  FMUL.FTZ R12, R12, R37 ;  /* 0x000000250c0c7220 */ /* 0x000fe20000410000 */
[----:B------:R-:W-:Y:S02]  /*5a20*/  FSEL R37, R6, -INF , P3 ;  /* 0xff80000006257808 */ /* 0x000fe40001800000 */
[----:B------:R-:W-:Y:S01]  /*5a30*/  MUFU.EX2 R33, R33 ;  /* 0x0000002100217308 */ /* 0x000fe20000000800 */
[----:B--2---:R-:W-:Y:S02]  /*5a40*/  FMUL.FTZ R24, R20, R49 ;  /* 0x0000003114187220 */ /* 0x004fe40000410000 */
[--C-:B------:R-:W-:Y:S01]  /*5a50*/  FFMA.FTZ R38, R37, UR60, -R8.reuse ;  /* 0x0000003c25267c23 */ /* 0x100fe20008010808 */
[----:B------:R-:W-:Y:S01]  /*5a60*/  FSEL R37, R30, -INF , P4 ;  /* 0xff8000001e257808 */ /* 0x000fe20002000000 */
[----:B------:R-:W-:Y:S01]  /*5a70*/  FMUL.FTZ R25, R25, R24 ;  /* 0x0000001819197220 */ /* 0x000fe20000410000 */
[----:B------:R-:W-:Y:S02]  /*5a80*/  FFMA.FTZ R24, -R28, R28, 1 ;  /* 0x3f8000001c187423 */ /* 0x000fe4000001011c */
[----:B------:R-:W1:Y:S01]  /*5a90*/  MUFU.TANH R36, R36 ;  /* 0x0000002400247308 */ /* 0x000e620000002400 */
[----:B------:R-:W-:Y:S01]  /*5aa0*/  FFMA.FTZ R41, R37, UR60, -R8 ;  /* 0x0000003c25297c23 */ /* 0x000fe20008010808 */
[C---:B------:R-:W-:Y:S01]  /*5ab0*/  FSEL R37, R31.reuse, -INF , P5 ;  /* 0xff8000001f257808 */ /* 0x040fe20002800000 */
[----:B------:R-:W-:Y:S01]  /*5ac0*/  FFMA.FTZ R31, -R31, R31, 1 ;  /* 0x3f8000001f1f7423 */ /* 0x000fe2000001011f */
[----:B---3--:R-:W-:-:S02]  /*5ad0*/  FSEL R42, R27, -INF , P1 ;  /* 0xff8000001b2a7808 */ /* 0x008fc40000800000 */
[----:B------:R-:W-:Y:S01]  /*5ae0*/  ISETP.GT.AND P1, PT, R0, 0x41, PT ;  /* 0x000000410000780c */ /* 0x000fe20003f24270 */
[----:B------:R-:W-:Y:S01]  /*5af0*/  FFMA.FTZ R28, R37, UR60, -R8 ;  /* 0x0000003c251c7c23 */ /* 0x000fe20008010808 */
[----:B------:R-:W2:Y:S01]  /*5b00*/  MUFU.TANH R44, R44 ;  /* 0x0000002c002c7308 */ /* 0x000ea20000002400 */
[----:B------:R-:W-:-:S07]  /*5b10*/  FFMA.FTZ R42, R42, UR60, -R9 ;  /* 0x0000003c2a2a7c23 */ /* 0x000fce0008010809 */
[----:B------:R3:W-:Y:S01]  /*5b20*/  MUFU.TANH R22, R39 ;  /* 0x0000002700167308 */ /* 0x0007e20000002400 */
[C---:B-1----:R-:W-:Y:S01]  /*5b30*/  FSEL R37, R36.reuse, -INF , P6 ;  /* 0xff80000024257808 */ /* 0x042fe20003000000 */
[----:B------:R-:W-:-:S04]  /*5b40*/  FFMA.FTZ R36, -R36, R36, 1 ;  /* 0x3f80000024247423 */ /* 0x000fc80000010124 */
[----:B------:R-:W-:Y:S01]  /*5b50*/  FFMA.FTZ R45, R37, UR60, -R8 ;  /* 0x0000003c252d7c23 */ /* 0x000fe20008010808 */
[----:B------:R-:W-:Y:S01]  /*5b60*/  FFMA.FTZ R37, -R6, R6, 1 ;  /* 0x3f80000006257423 */ /* 0x000fe20000010106 */
[----:B------:R-:W1:Y:S01]  /*5b70*/  MUFU.EX2 R38, R38 ;  /* 0x0000002600267308 */ /* 0x000e620000000800 */
[----:B---3--:R-:W-:-:S04]  /*5b80*/  FMUL.FTZ R39, R33, R52 ;  /* 0x0000003421277220 */ /* 0x008fc80000410000 */
[----:B------:R-:W-:Y:S01]  /*5b90*/  FMUL.FTZ R24, R24, R39 ;  /* 0x0000002718187220 */ /* 0x000fe20000410000 */
[----:B--2---:R-:W-:Y:S02]  /*5ba0*/  FSEL R39, R44, -INF , P1 ;  /* 0xff8000002c277808 */ /* 0x004fe40000800000 */
[----:B------:R-:W2:Y:S03]  /*5bb0*/  MUFU.TANH R7, R7 ;  /* 0x0000000700077308 */ /* 0x000ea60000002400 */
[----:B------:R-:W-:Y:S01]  /*5bc0*/  FFMA.FTZ R47, R39, UR60, -R8 ;  /* 0x0000003c272f7c23 */ /* 0x000fe20008010808 */
[----:B------:R-:W-:-:S04]  /*5bd0*/  FFMA.FTZ R8, -R30, R30, 1 ;  /* 0x3f8000001e087423 */ /* 0x000fc8000001011e */
[----:B------:R3:W4:Y:S01]  /*5be0*/  MUFU.EX2 R39, R45 ;  /* 0x0000002d00277308 */ /* 0x0007220000000800 */
[----:B-1----:R-:W-:-:S04]  /*5bf0*/  FMUL.FTZ R6, R38, R53 ;  /* 0x0000003526067220 */ /* 0x002fc80000410000 */
[----:B------:R-:W-:Y:S01]  /*5c00*/  FMUL.FTZ R37, R37, R6 ;  /* 0x0000000625257220 */ /* 0x000fe20000410000 */
[----:B------:R-:W-:Y:S02]  /*5c10*/  FMUL.FTZ R6, R43, UR61 ;  /* 0x0000003d2b067c20 */ /* 0x000fe40008410000 */
[----:B------:R-:W1:Y:S01]  /*5c20*/  MUFU.EX2 R30, R47 ;  /* 0x0000002f001e7308 */ /* 0x000e620000000800 */
[----:B---3--:R-:W-:Y:S01]  /*5c30*/  FFMA.FTZ R45, R46, UR60, -R9 ;  /* 0x0000003c2e2d7c23 */ /* 0x008fe20008010809 */
[----:B--2---:R-:W-:Y:S02]  /*5c40*/  FSEL R46, R7, -INF , P2 ;  /* 0xff800000072e7808 */ /* 0x004fe40001000000 */
[----:B------:R-:W-:-:S04]  /*5c50*/  F2FP.BF16.F32.PACK_AB R24, R37, R24 ;  /* 0x000000182518723e */ /* 0x000fc800000010ff */
[----:B------:R-:W2:Y:S01]  /*5c60*/  MUFU.TANH R29, R29 ;  /* 0x0000001d001d7308 */ /* 0x000ea20000002400 */
[----:B----4-:R-:W-:-:S04]  /*5c70*/  FMUL.FTZ R43, R39, R220 ;  /* 0x000000dc272b7220 */ /* 0x010fc80000410000 */
[----:B------:R-:W-:Y:S01]  /*5c80*/  FMUL.FTZ R36, R36, R43 ;  /* 0x0000002b24247220 */ /* 0x000fe20000410000 */
[----:B------:R-:W-:Y:S02]  /*5c90*/  FFMA.FTZ R43, -R44, R44, 1 ;  /* 0x3f8000002c2b7423 */ /* 0x000fe4000001012c */
[----:B------:R-:W3:Y:S01]  /*5ca0*/  MUFU.TANH R32, R32 ;  /* 0x0000002000207308 */ /* 0x000ee20000002400 */
[----:B-1----:R-:W-:Y:S01]  /*5cb0*/  FMUL.FTZ R44, R30, R15 ;  /* 0x0000000f1e2c7220 */ /* 0x002fe20000410000 */
[----:B------:R-:W-:-:S03]  /*5cc0*/  FFMA.FTZ R15, R46, UR60, -R9 ;  /* 0x0000003c2e0f7c23 */ /* 0x000fc60008010809 */
[----:B------:R-:W-:Y:S01]  /*5cd0*/  FMUL.FTZ R43, R43, R44 ;  /* 0x0000002c2b2b7220 */ /* 0x000fe20000410000 */
[----:B------:R-:W-:Y:S01]  /*5ce0*/  FFMA.FTZ R44, -R11, R11, 1 ;  /* 0x3f8000000b2c7423 */ /* 0x000fe2000001010b */
[----:B------:R-:W-:Y:S01]  /*5cf0*/  FFMA.FTZ R11, -R26, R26, 1 ;  /* 0x3f8000001a0b7423 */ /* 0x000fe2000001011a */
[----:B------:R-:W1:Y:S01]  /*5d00*/  MUFU.EX2 R45, R45 ;  /* 0x0000002d002d7308 */ /* 0x000e620000000800 */
[----:B--2---:R-:W-:Y:S01]  /*5d10*/  FSEL R46, R29, -INF , P3 ;  /* 0xff8000001d2e7808 */ /* 0x004fe20001800000 */
[----:B------:R-:W-:Y:S01]  /*5d20*/  FMUL.FTZ R23, R44, R23 ;  /* 0x000000172c177220 */ /* 0x000fe20000410000 */
[----:B------:R-:W-:Y:S01]  /*5d30*/  FFMA.FTZ R44, -R27, R27, 1 ;  /* 0x3f8000001b2c7423 */ /* 0x000fe2000001011b */
[----:B------:R-:W-:Y:S02]  /*5d40*/  F2FP.BF16.F32.PACK_AB R36, R43, R36 ;  /* 0x000000242b24723e */ /* 0x000fe400000010ff */
[----:B------:R-:W-:Y:S02]  /*5d50*/  FFMA.FTZ R13, R46, UR60, -R9 ;  /* 0x0000003c2e0d7c23 */ /* 0x000fe40008010809 */
[----:B------:R-:W2:Y:S01]  /*5d60*/  MUFU.TANH R40, R40 ;  /* 0x0000002800287308 */ /* 0x000ea20000002400 */
[C---:B---3--:R-:W-:Y:S01]  /*5d70*/  FSEL R46, R32.reuse, -INF , P4 ;  /* 0xff800000202e7808 */ /* 0x048fe20002000000 */
[----:B------:R-:W-:-:S04]  /*5d80*/  FFMA.FTZ R32, -R32, R32, 1 ;  /* 0x3f80000020207423 */ /* 0x000fc80000010120 */
[----:B------:R-:W-:Y:S01]  /*5d90*/  FFMA.FTZ R27, R46, UR60, -R9 ;  /* 0x0000003c2e1b7c23 */ /* 0x000fe20008010809 */
[----:B------:R-:W-:Y:S01]  /*5da0*/  VIADD R46, R18, 0x2c500 ;  /* 0x0002c500122e7836 */ /* 0x000fe20000000000 */
[----:B------:R-:W3:Y:S01]  /*5db0*/  MUFU.EX2 R41, R41 ;  /* 0x0000002900297308 */ /* 0x000ee20000000800 */
[----:B-1----:R-:W-:-:S03]  /*5dc0*/  FMUL.FTZ R50, R45, R50 ;  /* 0x000000322d327220 */ /* 0x002fc60000410000 */
[----:B------:R-:W-:Y:S01]  /*5dd0*/  SHF.R.U32.HI R47, RZ, 0x4, R46 ;  /* 0x00000004ff2f7819 */ /* 0x000fe2000001162e */
[----:B------:R-:W-:Y:S01]  /*5de0*/  FMUL.FTZ R11, R11, R50 ;  /* 0x000000320b0b7220 */ /* 0x000fe20000410000 */
[----:B------:R-:W-:Y:S02]  /*5df0*/  FFMA.FTZ R46, -R7, R7, 1 ;  /* 0x3f800000072e7423 */ /* 0x000fe40000010107 */
[----:B------:R-:W-:Y:S01]  /*5e00*/  MUFU.TANH R6, R6 ;  /* 0x0000000600067308 */ /* 0x000fe20000002400 */
[C---:B--2---:R-:W-:Y:S01]  /*5e10*/  FSEL R50, R40.reuse, -INF , P6 ;  /* 0xff80000028327808 */ /* 0x044fe20003000000 */
[----:B------:R-:W-:-:S06]  /*5e20*/  FFMA.FTZ R40, -R40, R40, 1 ;  /* 0x3f80000028287423 */ /* 0x000fcc0000010128 */
[----:B------:R-:W1:Y:S01]  /*5e30*/  MUFU.EX2 R28, R28 ;  /* 0x0000001c001c7308 */ /* 0x000e620000000800 */
[----:B---3--:R-:W-:-:S04]  /*5e40*/  FMUL.FTZ R49, R41, R216 ;  /* 0x000000d829317220 */ /* 0x008fc80000410000 */
[----:B------:R-:W-:-:S03]  /*5e50*/  FMUL.FTZ R8, R8, R49 ;  /* 0x0000003108087220 */ /* 0x000fc60000410000 */
[----:B------:R-:W2:Y:S08]  /*5e60*/  MUFU.EX2 R15, R15 ;  /* 0x0000000f000f7308 */ /* 0x000eb00000000800 */
[----:B------:R3:W4:Y:S01]  /*5e70*/  MUFU.EX2 R26, R13 ;  /* 0x0000000d001a7308 */ /* 0x0007220000000800 */
[C---:B-1----:R-:W-:Y:S01]  /*5e80*/  FMUL.FTZ R48, R28.reuse, R217 ;  /* 0x000000d91c307220 */ /* 0x042fe20000410000 */
[----:B------:R-:W-:-:S02]  /*5e90*/  F2FP.BF16.F32.PACK_AB R28, R28, R41 ;  /* 0x000000291c1c723e */ /* 0x000fc400000010ff */
[----:B------:R-:W-:Y:S01]  /*5ea0*/  MOV R217, UR31 ;  /* 0x0000001f00d97c02 */ /* 0x000fe20008000f00 */
[----:B------:R-:W-:Y:S01]  /*5eb0*/  FMUL.FTZ R31, R31, R48 ;  /* 0x000000301f1f7220 */ /* 0x000fe20000410000 */
[C---:B------:R-:W-:Y:S01]  /*5ec0*/  FSEL R48, R22.reuse, -INF , P5 ;  /* 0xff80000016307808 */ /* 0x040fe20002800000 */
[----:B------:R-:W-:Y:S01]  /*5ed0*/  FFMA.FTZ R22, -R22, R22, 1 ;  /* 0x3f80000016167423 */ /* 0x000fe20000010116 */
[----:B------:R-:W1:Y:S01]  /*5ee0*/  MUFU.EX2 R42, R42 ;  /* 0x0000002a002a7308 */ /* 0x000e620000000800 */
[----:B---3--:R-:W-:Y:S01]  /*5ef0*/  LOP3.LUT R13, R47, 0x3fff, RZ, 0xc0, !PT ;  /* 0x00003fff2f0d7812 */ /* 0x008fe200078ec0ff */
[--C-:B------:R-:W-:Y:S01]  /*5f00*/  FFMA.FTZ R47, R50, UR60, -R9.reuse ;  /* 0x0000003c322f7c23 */ /* 0x100fe20008010809 */
[----:B------:R-:W-:Y:S01]  /*5f10*/  FSEL R50, R6, -INF , P1 ;  /* 0xff80000006327808 */ /* 0x000fe20000800000 */
[----:B--2---:R-:W-:Y:S01]  /*5f20*/  FMUL.FTZ R7, R15, R54 ;  /* 0x000000360f077220 */ /* 0x004fe20000410000 */
[----:B------:R-:W-:Y:S01]  /*5f30*/  LOP3.LUT R13, R13, 0x80000, RZ, 0xfc, !PT ;  /* 0x000800000d0d7812 */ /* 0x000fe200078efcff */
[--C-:B------:R-:W-:Y:S01]  /*5f40*/  FFMA.FTZ R48, R48, UR60, -R9.reuse ;  /* 0x0000003c30307c23 */ /* 0x100fe20008010809 */
[----:B------:R-:W-:Y:S01]  /*5f50*/  FFMA.FTZ R6, -R6, R6, 1 ;  /* 0x3f80000006067423 */ /* 0x000fe20000010106 */
[----:B------:R-:W-:Y:S01]  /*5f60*/  FFMA.FTZ R49, R50, UR60, -R9 ;  /* 0x0000003c32317c23 */ /* 0x000fe20008010809 */
[----:B------:R-:W2:Y:S01]  /*5f70*/  MUFU.EX2 R27, R27 ;  /* 0x0000001b001b7308 */ /* 0x000ea20000000800 */
[----:B------:R-:W-:Y:S01]  /*5f80*/  FMUL.FTZ R46, R46, R7 ;  /* 0x000000072e2e7220 */ /* 0x000fe20000410000 */
[----:B------:R-:W-:-:S02]  /*5f90*/  VIADD R7, R13, 0x80 ;  /* 0x000000800d077836 */ /* 0x000fc40000000000 */
[----:B------:R-:W-:Y:S01]  /*5fa0*/  FFMA.FTZ R9, -R29, R29, 1 ;  /* 0x3f8000001d097423 */ /* 0x000fe2000001011d */
[----:B------:R-:W-:Y:S01]  /*5fb0*/  VIADD R29, R13, 0x180 ;  /* 0x000001800d1d7836 */ /* 0x000fe20000000000 */
[C---:B----4-:R-:W-:Y:S01]  /*5fc0*/  F2FP.BF16.F32.PACK_AB R15, R26.reuse, R15 ;  /* 0x0000000f1a0f723e */ /* 0x050fe200000010ff */
[----:B------:R-:W-:Y:S01]  /*5fd0*/  FMUL.FTZ R50, R26, R55 ;  /* 0x000000371a327220 */ /* 0x000fe20000410000 */
[----:B------:R-:W-:Y:S01]  /*5fe0*/  R2UR UR4, R7 ;  /* 0x00000000070472ca */ /* 0x000fe200000e0000 */
[----:B------:R-:W3:Y:S01]  /*5ff0*/  MUFU.EX2 R49, R49 ;  /* 0x0000003100317308 */ /* 0x000ee20000000800 */
[----:B------:R-:W-:Y:S02]  /*6000*/  VIADD R7, R13, 0x100 ;  /* 0x000001000d077836 */ /* 0x000fe40000000000 */
[----:B-1----:R-:W-:Y:S01]  /*6010*/  FMUL.FTZ R51, R42, R51 ;  /* 0x000000332a337220 */ /* 0x002fe20000410000 */
[----:B------:R-:W-:Y:S01]  /*6020*/  R2UR UR6, R29 ;  /* 0x000000001d0672ca */ /* 0x000fe200000e0000 */
[----:B------:R-:W-:Y:S01]  /*6030*/  FMUL.FTZ R9, R9, R50 ;  /* 0x0000003209097220 */ /* 0x000fe20000410000 */
[----:B------:R-:W-:Y:S01]  /*6040*/  F2FP.BF16.F32.PACK_AB R26, R30, R39 ;  /* 0x000000271e1a723e */ /* 0x000fe200000010ff */
[----:B------:R-:W-:Y:S01]  /*6050*/  FMUL.FTZ R44, R44, R51 ;  /* 0x000000332c2c7220 */ /* 0x000fe20000410000 */
[----:B------:R-:W-:Y:S01]  /*6060*/  R2UR UR5, R7 ;  /* 0x00000000070572ca */ /* 0x000fe200000e0000 */
[----:B------:R-:W1:Y:S01]  /*6070*/  MUFU.EX2 R47, R47 ;  /* 0x0000002f002f7308 */ /* 0x000e620000000800 */
[----:B--2---:R-:W-:Y:S01]  /*6080*/  FMUL.FTZ R7, R27, R218 ;  /* 0x000000da1b077220 */ /* 0x004fe20000410000 */
[----:B------:R-:W-:-:S02]  /*6090*/  F2FP.BF16.F32.PACK_AB R8, R31, R8 ;  /* 0x000000081f08723e */ /* 0x000fc400000010ff */
[----:B------:R-:W-:Y:S01]  /*60a0*/  F2FP.BF16.F32.PACK_AB R11, R44, R11 ;  /* 0x0000000b2c0b723e */ /* 0x000fe200000010ff */
[----:B------:R-:W-:Y:S01]  /*60b0*/  FMUL.FTZ R32, R32, R7 ;  /* 0x0000000720207220 */ /* 0x000fe20000410000 */
[----:B------:R-:W-:Y:S01]  /*60c0*/  F2FP.BF16.F32.PACK_AB R7, R42, R45 ;  /* 0x0000002d2a07723e */ /* 0x000fe200000010ff */
[----:B------:R-:W-:Y:S01]  /*60d0*/  UMOV UR14, UR4 ;  /* 0x00000004000e7c82 */ /* 0x000fe20008000000 */
[----:B------:R-:W2:Y:S01]  /*60e0*/  MUFU.EX2 R48, R48 ;  /* 0x0000003000307308 */ /* 0x000ea20000000800 */
[----:B---3--:R-:W-:Y:S01]  /*60f0*/  FMUL.FTZ R51, R49, R14 ;  /* 0x0000000e31337220 */ /* 0x008fe20000410000 */
[----:B------:R-:W-:Y:S01]  /*6100*/  F2FP.BF16.F32.PACK_AB R14, R38, R33 ;  /* 0x00000021260e723e */ /* 0x000fe200000010ff */
[----:B------:R-:W-:Y:S01]  /*6110*/  UMOV UR18, UR6 ;  /* 0x0000000600127c82 */ /* 0x000fe20008000000 */
[----:B------:R-:W-:Y:S01]  /*6120*/  R2UR UR58, R13 ;  /* 0x000000000d3a72ca */ /* 0x000fe200000e0000 */
[----:B------:R-:W-:Y:S01]  /*6130*/  FMUL.FTZ R51, R6, R51 ;  /* 0x0000003306337220 */ /* 0x000fe20000410000 */
[----:B------:R-:W-:Y:S01]  /*6140*/  F2FP.BF16.F32.PACK_AB R6, R20, R35 ;  /* 0x000000231406723e */ /* 0x000fe200000010ff */
[----:B------:R-:W-:Y:S01]  /*6150*/  UMOV UR10, UR5 ;  /* 0x00000005000a7c82 */ /* 0x000fe20008000000 */
[----:B------:R-:W-:Y:S01]  /*6160*/  F2FP.BF16.F32.PACK_AB R20, R21, R10 ;  /* 0x0000000a1514723e */ /* 0x000fe200000010ff */
[----:B-1----:R-:W-:Y:S01]  /*6170*/  FMUL.FTZ R29, R47, R222 ;  /* 0x000000de2f1d7220 */ /* 0x002fe20000410000 */
[----:B------:R-:W-:Y:S01]  /*6180*/  F2FP.BF16.F32.PACK_AB R21, R34, R23 ;  /* 0x000000172215723e */ /* 0x000fe200000010ff */
[----:B------:R1:W-:Y:S01]  /*6190*/  STSM.16.M88.2 [R2+0x2cd00], R6 ;  /* 0x02cd000602007844 */ /* 0x0003e20000000100 */
[----:B------:R-:W-:Y:S01]  /*61a0*/  F2FP.BF16.F32.PACK_AB R10, R25, R12 ;  /* 0x0000000c190a723e */ /* 0x000fe200000010ff */
[----:B------:R-:W-:Y:S01]  /*61b0*/  FMUL.FTZ R40, R40, R29 ;  /* 0x0000001d28287220 */ /* 0x000fe20000410000 */
[----:B------:R-:W-:Y:S01]  /*61c0*/  F2FP.BF16.F32.PACK_AB R25, R9, R46 ;  /* 0x0000002e0919723e */ /* 0x000fe200000010ff */
[----:B------:R-:W-:Y:S01]  /*61d0*/  STSM.16.M88.2 [R2+0x2d500], R14 ;  /* 0x02d5000e02007844 */ /* 0x000fe20000000100 */
[C---:B--2---:R-:W-:Y:S01]  /*61e0*/  F2FP.BF16.F32.PACK_AB R29, R48.reuse, R27 ;  /* 0x0000001b301d723e */ /* 0x044fe200000010ff */
[----:B------:R-:W-:Y:S01]  /*61f0*/  FMUL.FTZ R219, R48, R219 ;  /* 0x000000db30db7220 */ /* 0x000fe20000410000 */
[----:B------:R-:W-:-:S02]  /*6200*/  F2FP.BF16.F32.PACK_AB R27, R49, R47 ;  /* 0x0000002f311b723e */ /* 0x000fc400000010ff */
[----:B------:R-:W-:Y:S01]  /*6210*/  F2FP.BF16.F32.PACK_AB R37, R51, R40 ;  /* 0x000000283325723e */ /* 0x000fe200000010ff */
[----:B------:R-:W-:Y:S01]  /*6220*/  STSM.16.M88.2 [R2+0x2dd00], R28 ;  /* 0x02dd001c02007844 */ /* 0x000fe20000000100 */
[----:B------:R-:W-:Y:S01]  /*6230*/  FMUL.FTZ R219, R22, R219 ;  /* 0x000000db16db7220 */ /* 0x000fe20000410000 */
[----:B------:R-:W-:Y:S02]  /*6240*/  IMAD R22, R4, 0x2000, R5 ;  /* 0x0000200004167824 */ /* 0x000fe400078e0205 */
[----:B------:R-:W-:Y:S01]  /*6250*/  STSM.16.M88.2 [R2+0x2e500], R26 ;  /* 0x02e5001a02007844 */ /* 0x000fe20000000100 */
[----:B-1----:R-:W-:Y:S01]  /*6260*/  VIADD R6, R13, 0x10 ;  /* 0x000000100d067836 */ /* 0x002fe20000000000 */
[----:B------:R-:W-:Y:S01]  /*6270*/  F2FP.BF16.F32.PACK_AB R9, R219, R32 ;  /* 0x00000020db09723e */ /* 0x000fe200000010ff */
[----:B------:R1:W-:Y:S06]  /*6280*/  MEMBAR.ALL.CTA ;  /* 0x0000000000007992 */ /* 0x0003ec0000008000 */
[----:B-1----:R-:W1:Y:S01]  /*6290*/  FENCE.VIEW.ASYNC.S ;  /* 0x00000000000073c6 */ /* 0x002e620000000000 */
[----:B------:R-:W-:-:S02]  /*62a0*/  SHF.R.U32.HI R5, RZ, 0x4, R22 ;  /* 0x00000004ff057819 */ /* 0x000fc40000011616 */
[----:B------:R-:W-:Y:S01]  /*62b0*/  R2UR UR50, R6 ;  /* 0x00000000063272ca */ /* 0x000fe200000e0000 */
[----:B------:R-:W-:Y:S01]  /*62c0*/  VIADD R6, R13, 0x110 ;  /* 0x000001100d067836 */ /* 0x000fe20000000000 */
[----:B------:R-:W-:Y:S01]  /*62d0*/  LOP3.LUT R23, R5, 0x3fff, RZ, 0xc0, !PT ;  /* 0x00003fff05177812 */ /* 0x000fe200078ec0ff */
[----:B------:R-:W-:-:S03]  /*62e0*/  VIADD R5, R13, 0x200 ;  /* 0x000002000d057836 */ /* 0x000fc60000000000 */
[----:B------:R-:W-:Y:S02]  /*62f0*/  R2UR UR56, R23 ;  /* 0x00000000173872ca */ /* 0x000fe400000e0000 */
        /* <DEDUP_REMOVED lines=10> */
[----:B-1----:R-:W-:Y:S01]  /*63a0*/  BAR.SYNC.DEFER_BLOCKING 0x9, 0x100 ;  /* 0x0244000000007b1d */ /* 0x002fe20000010000 */
        /* <DEDUP_REMOVED lines=12> */
[----:B------:R-:W-:Y:S02]  /*6470*/  LOP3.LUT R216, R6, 0x3fff, RZ, 0xc0, !PT ;  /* 0x00003fff06d87812 */ /* 0x000fe400078ec0ff */
[----:B------:R-:W-:-:S02]  /*6480*/  MOV R7, UR30 ;  /* 0x0000001e00077c02 */ /* 0x000fc40008000f00 */
        /* <DEDUP_REMOVED lines=19> */
[----:B-1----:R-:W-:-:S03]  /*65c0*/  VIADD R10, R13, 0xb0 ;  /* 0x000000b00d0a7836 */ /* 0x002fc60000000000 */
[----:B------:R-:W-:Y:S01]  /*65d0*/  HGMMA.64x16x16.F32.BF16 R56, gdesc[UR56].tnspA.tnspB, R56 ;  /* 0x60200000383879f0 */ /* 0x000fe20008701838 */
[----:B--2---:R-:W-:Y:S01]  /*65e0*/  VIADD R8, R23, 0x180 ;  /* 0x0000018017087836 */ /* 0x004fe20000000000 */
[----:B------:R-:W-:Y:S01]  /*65f0*/  SHF.R.U32.HI R5, RZ, 0x4, R5 ;  /* 0x00000004ff057819 */ /* 0x000fe20000011605 */
[----:B------:R-:W-:Y:S01]  /*6600*/  VIADD R9, R13, 0x30 ;  /* 0x000000300d097836 */ /* 0x000fe20000000000 */
[----:B------:R-:W-:Y:S01]  /*6610*/  HGMMA.64x16x16.F32.BF16 R64, gdesc[UR12].tnspA.tnspB, R64 ;  /* 0x602000000c4079f0 */ /* 0x000fe20008701840 */
[----:B------:R-:W-:Y:S01]  /*6620*/  UMOV UR12, UR14 ;  /* 0x0000000e000c7c82 */ /* 0x000fe20008000000 */
[----:B------:R-:W-:Y:S01]  /*6630*/  LOP3.LUT R5, R5, 0x3fff, RZ, 0xc0, !PT ;  /* 0x00003fff05057812 */ /* 0x000fe200078ec0ff */
        /* <DEDUP_REMOVED lines=48> */
[----:B------:R-:W-:Y:S01]  /*6940*/  VIADD R8, R13, 0x130 ;  /* 0x000001300d087836 */ /* 0x000fe20000000000 */
        /* <DEDUP_REMOVED lines=43> */
[----:B-1----:R-:W1:Y:S01]  /*6c00*/  FENCE.VIEW.ASYNC.S ;  /* 0x00000000000073c6 */ /* 0x002e620000000000 */
[----:B------:R-:W-:Y:S01]  /*6c10*/  R2UR UR4, R8 ;  /* 0x00000000080472ca */ /* 0x000fe200000e0000 */
[----:B------:R-:W-:Y:S01]  /*6c20*/  VIADD R8, R5, 0x100 ;  /* 0x0000010005087836 */ /* 0x000fe20000000000 */
[----:B------:R-:W-:Y:S01]  /*6c30*/  R2UR UR5, R9 ;  /* 0x00000000090572ca */ /* 0x000fe200000e0000 */
[----:B------:R-:W-:Y:S01]  /*6c40*/  VIADD R9, R6, 0x100 ;  /* 0x0000010006097836 */ /* 0x000fe20000000000 */
[----:B-1----:R-:W-:Y:S06]  /*6c50*/  BAR.SYNC.DEFER_BLOCKING 0x9, 0x100 ;  /* 0x0244000000007b1d */ /* 0x002fec0000010000 */
[----:B---3--:R-:W-:-:S06]  /*6c60*/  WARPGROUP.ARRIVE ;  /* 0x00000000000079c5 */ /* 0x008fcc0000000000 */
        /* <DEDUP_REMOVED lines=33> */
[----:B------:R-:W-:Y:S01]  /*6e80*/  VIADD R6, R23, 0x480 ;  /* 0x0000048017067836 */ /* 0x000fe20000000000 */
[----:B------:R-:W-:Y:S05]  /*6e90*/  HGMMA.64x64x16.F32.BF16 R24, gdesc[UR28].tnspA, R24 ;  /* 0x20e000001c1879f0 */ /* 0x000fea0008701818 */
        /* <DEDUP_REMOVED lines=10> */
[----:B------:R-:W-:Y:S01]  /*6f40*/  UMOV UR29, 0x40000040 ;  /* 0x40000040001d7882 */ /* 0x000fe20000000000 */
[----:B------:R-:W-:Y:S01]  /*6f50*/  R2UR UR30, R7 ;  /* 0x00000000071e72ca */ /* 0x000fe200000e0000 */
[----:B------:R-:W-:-:S02]  /*6f60*/  UMOV UR25, UR29 ;  /* 0x0000001d00197c82 */ /* 0x000fc40008000000 */
        /* <DEDUP_REMOVED lines=19> */
[----:B------:R-:W-:Y:S01]  /*70a0*/  SHF.R.U32.HI R22, RZ, 0x4, R22 ;  /* 0x00000004ff167819 */ /* 0x000fe20000011616 */
[----:B------:R-:W-:Y:S01]  /*70b0*/  VIADD R23, R23, 0x580 ;  /* 0x0000058017177836 */ /* 0x000fe20000000000 */
[----:B------:R-:W-:-:S02]  /*70c0*/  ULDC.64 UR56, c[0x0][0x208] ;  /* 0x0000820000387ab9 */ /* 0x000fc40000000a00 */
[----:B------:R-:W-:Y:S01]  /*70d0*/  R2UR UR28, R6 ;  /* 0x00000000061c72ca */ /* 0x000fe200000e0000 */
[----:B------:R-:W-:Y:S01]  /*70e0*/  IMAD.SHL.U32 R6, R16, 0x4000, RZ ;  /* 0x0000400010067824 */ /* 0x000fe200078e00ff */
[----:B------:R-:W-:-:S04]  /*70f0*/  R2UR UR8, R23 ;  /* 0x00000000170872ca */ /* 0x000fc800000e0000 */
[----:B------:R-:W-:-:S04]  /*7100*/  IADD3 R7, P1, R6, R230, RZ ;  /* 0x000000e606077210 */ /* 0x000fc80007f3e0ff */
[----:B------:R-:W-:Y:S02]  /*7110*/  LEA.HI.X.SX32 R218, R6, R233, 0x1, P1 ;  /* 0x000000e906da7211 */ /* 0x000fe400008f0eff */
[C---:B------:R-:W-:Y:S01]  /*7120*/  LEA R6, P1, R7.reuse, UR4, 0x2 ;  /* 0x0000000407067c11 */ /* 0x040fe2000f8210ff */
        /* <DEDUP_REMOVED lines=40> */
[----:B-1----:R-:W-:Y:S01]  /*73b0*/  LOP3.LUT R24, R216, 0x80000, RZ, 0xfc, !PT ;  /* 0x00080000d8187812 */ /* 0x002fe200078efcff */
        /* <DEDUP_REMOVED lines=151> */
.L_x_267:
        /* <DEDUP_REMOVED lines=10> */
[----:B-1----:R-:W-:-:S06]  /*7dd0*/  WARPGROUP.ARRIVE ;  /* 0x00000000000079c5 */ /* 0x002fcc0000000000 */
        /* <DEDUP_REMOVED lines=101> */
.L_x_268:
        /* <DEDUP_REMOVED lines=94> */
.L_x_256:
[----:B------:R-:W-:Y:S05]  /*8a10*/  @P0 BRA `(.L_x_252) ;  /* 0x00000028003c0947 */ /* 0x000fea0003800000 */
[----:B------:R-:W2:Y:S01]  /*8a20*/  LDC.64 R2, c[0x0][0x878] ;  /* 0x00021e00ff027b82 */ /* 0x000ea20000000a00 */
[----:B------:R-:W-:Y:S01]  /*8a30*/  ULDC.64 UR4, c[0x0][0x208] ;  /* 0x0000820000047ab9 */ /* 0x000fe20000000a00 */
[----:B------:R-:W3:Y:S06]  /*8a40*/  S2R R22, SR_TID.X ;  /* 0x0000000000167919 */ /* 0x000eec0000002100 */
[----:B------:R-:W4:Y:S01]  /*8a50*/  LDC R0, c[0x0][0x850] ;  /* 0x00021400ff007b82 */ /* 0x000f220000000800 */
[----:B------:R-:W5:Y:S01]  /*8a60*/  S2R R7, SR_CTAID.Y ;  /* 0x0000000000077919 */ /* 0x000f620000002600 */
[----:B------:R-:W5:Y:S06]  /*8a70*/  S2R R8, SR_CTAID.X ;  /* 0x0000000000087919 */ /* 0x000f6c0000002500 */
[----:B------:R-:W5:Y:S01]  /*8a80*/  LDC.64 R10, c[0x0][0x818] ;  /* 0x00020600ff0a7b82 */ /* 0x000f620000000a00 */
[----:B--2---:R-:W-:-:S07]  /*8a90*/  ISETP.NE.U32.AND P0, PT, R2, RZ, PT ;  /* 0x000000ff0200720c */ /* 0x004fce0003f05070 */
[----:B------:R-:W2:Y:S01]  /*8aa0*/  LDC.64 R14, c[0x0][0x840] ;  /* 0x00021000ff0e7b82 */ /* 0x000ea20000000a00 */
[----:B------:R-:W-:-:S07]  /*8ab0*/  ISETP.NE.AND.EX P0, PT, R3, RZ, PT, P0 ;  /* 0x000000ff0300720c */ /* 0x000fce0003f05300 */
[----:B------:R-:W2:Y:S08]  /*8ac0*/  LDC.64 R12, c[0x0][0x820] ;  /* 0x00020800ff0c7b82 */ /* 0x000eb00000000a00 */
[----:B------:R-:W3:Y:S08]  /*8ad0*/  @P0 LDC.64 R2, c[0x0][0x878] ;  /* 0x00021e00ff020b82 */ /* 0x000ef00000000a00 */
[----:B-1----:R-:W1:Y:S08]  /*8ae0*/  LDC.64 R16, c[0x0][0x848] ;  /* 0x00021200ff107b82 */ /* 0x002e700000000a00 */
[----:B------:R-:W1:Y:S01]  /*8af0*/  LDC.64 R18, c[0x0][0x800] ;  /* 0x00020000ff127b82 */ /* 0x000e620000000a00 */
[----:B---3--:R-:W-:-:S07]  /*8b00*/  @P0 IMAD.WIDE R2, R235, 0x4, R2 ;  /* 0x00000004eb020825 */ /* 0x008fce00078e0202 */
[----:B------:R-:W3:Y:S01]  /*8b10*/  LDC.64 R20, c[0x0][0x828] ;  /* 0x00020a00ff147b82 */ /* 0x000ee20000000a00 */
[----:B------:R5:W2:Y:S01]  /*8b20*/  @P0 LDG.E R2, desc[UR4][R2.64] ;  /* 0x0000000402020981 */ /* 0x000aa2000c1e1900 */
[----:B------:R-:W-:-:S06]  /*8b30*/  VIADD R23, R22, 0xffffff80 ;  /* 0xffffff8016177836 */ /* 0x000fcc0000000000 */
[----:B------:R-:W-:Y:S01]  /*8b40*/  BAR.SYNC.DEFER_BLOCKING 0x1, 0x100 ;  /* 0x0044000000007b1d */ /* 0x000fe20000010000 */
[----:B----4-:R-:W-:Y:S02]  /*8b50*/  ISETP.NE.AND P1, PT, R0, 0x1, PT ;  /* 0x000000010000780c */ /* 0x010fe40003f25270 */
[----:B------:R-:W-:-:S05]  /*8b60*/  SHF.R.S32.HI R0, RZ, 0x1f, R23 ;  /* 0x0000001fff007819 */ /* 0x000fca0000011417 */
[----:B------:R-:W4:Y:S01]  /*8b70*/  S2UR UR5, SR_CgaCtaId ;  /* 0x00000000000579c3 */ /* 0x000f220000008800 */
[----:B------:R-:W-:Y:S01]  /*8b80*/  LEA.HI R6, R0, R23, RZ, 0x7 ;  /* 0x0000001700067211 */ /* 0x000fe200078f38ff */
[----:B------:R-:W-:Y:S01]  /*8b90*/  UMOV UR4, 0x400 ;  /* 0x0000040000047882 */ /* 0x000fe20000000000 */
[----:B------:R-:W-:Y:S02]  /*8ba0*/  BSSY B1, `(.L_x_270) ;  /* 0x0000054000017945 */ /* 0x000fe40003800000 */
[----:B------:R-:W-:Y:S02]  /*8bb0*/  LOP3.LUT R0, R6, 0x3fffff80, RZ, 0xc0, !PT ;  /* 0x3fffff8006007812 */ /* 0x000fe400078ec0ff */
[----:B-----5:R-:W-:Y:S01]  /*8bc0*/  SHF.R.S32.HI R3, RZ, 0x7, R6 ;  /* 0x00000007ff037819 */ /* 0x020fe20000011406 */
[----:B------:R-:W5:Y:S02]  /*8bd0*/  @P1 LDC R4, c[0x0][0x854] ;  /* 0x00021500ff041b82 */ /* 0x000f640000000800 */
[----:B------:R-:W-:-:S04]  /*8be0*/  IMAD.IADD R0, R23, 0x1, -R0 ;  /* 0x0000000117007824 */ /* 0x000fc800078e0a00 */
[----:B------:R-:W-:Y:S02]  /*8bf0*/  IMAD R0, R3, 0xa00, R0 ;  /* 0x00000a0003007824 */ /* 0x000fe400078e0200 */
[----:B------:R-:W1:Y:S02]  /*8c00*/  @P1 LDC R5, c[0x0][0x858] ;  /* 0x00021600ff051b82 */ /* 0x000e640000000800 */
[----:B------:R-:W-:Y:S01]  /*8c10*/  IMAD.SHL.U32 R3, R0, 0x4, RZ ;  /* 0x0000000400037824 */ /* 0x000fe200078e00ff */
[----:B----4-:R-:W-:-:S06]  /*8c20*/  ULEA UR4, UR5, UR4, 0x18 ;  /* 0x0000000405047291 */ /* 0x010fcc000f8ec03f */
[----:B------:R-:W-:Y:S01]  /*8c30*/  LEA R6, R3, UR4, 0x2 ;  /* 0x0000000403067c11 */ /* 0x000fe2000f8e10ff */
[----:B-----5:R-:W-:-:S04]  /*8c40*/  @P1 IMAD.HI.U32 R0, R7, R4, RZ ;  /* 0x0000000407001227 */ /* 0x020fc800078e00ff */
[----:B------:R4:W-:Y:S04]  /*8c50*/  STS.128 [R6], R56 ;  /* 0x0000003806007388 */ /* 0x0009e80000000c00 */
[----:B------:R4:W-:Y:S01]  /*8c60*/  STS.128 [R6+0x800], R60 ;  /* 0x0008003c06007388 */ /* 0x0009e20000000c00 */
[----:B-1----:R-:W-:Y:S01]  /*8c70*/  @P1 SHF.R.U32.HI R7, RZ, R5, R0 ;  /* 0x00000005ff071219 */ /* 0x002fe20000011600 */
[----:B------:R-:W-:Y:S02]  /*8c80*/  IMAD R5, R8, 0x5000, RZ ;  /* 0x0000500008057824 */ /* 0x000fe400078e02ff */
[----:B------:R4:W-:Y:S01]  /*8c90*/  STS.128 [R6+0x1000], R96 ;  /* 0x0010006006007388 */ /* 0x0009e20000000c00 */
[----:B------:R-:W-:-:S03]  /*8ca0*/  SHF.R.S32.HI R9, RZ, 0x1f, R7 ;  /* 0x0000001fff097819 */ /* 0x000fc60000011407 */
[----:B------:R4:W-:Y:S02]  /*8cb0*/  STS.128 [R6+0x1800], R100 ;  /* 0x0018006406007388 */ /* 0x0009e40000000c00 */
[----:B------:R-:W-:Y:S02]  /*8cc0*/  IMAD R0, R9, R10, RZ ;  /* 0x0000000a09007224 */ /* 0x000fe400078e02ff */
        /* <DEDUP_REMOVED lines=17> */
[----:B-1----:R-:W1:Y:S01]  /*8de0*/  FENCE.VIEW.ASYNC.S ;  /* 0x00000000000073c6 */ /* 0x002e620000000000 */
[----:B--2---:R-:W-:-:S04]  /*8df0*/  @P0 IMAD R2, R235, 0x50, R2 ;  /* 0x00000050eb020824 */ /* 0x004fc800078e0202 */
[----:B------:R-:W-:-:S05]  /*8e00*/  @P0 IMAD.HI R2, R2, 0x66666667, RZ ;  /* 0x6666666702020827 */ /* 0x000fca00078e02ff */
[----:B------:R-:W-:-:S04]  /*8e10*/  @P0 SHF.R.U32.HI R3, RZ, 0x1f, R2 ;  /* 0x0000001fff030819 */ /* 0x000fc80000011602 */
[----:B------:R-:W-:-:S05]  /*8e20*/  @P0 LEA.HI.SX32 R3, R2, R3, 0x1b ;  /* 0x0000000302030211 */ /* 0x000fca00078fdaff */
[----:B------:R-:W-:-:S05]  /*8e30*/  @P0 IMAD R2, R3, 0x5000, RZ ;  /* 0x0000500003020824 */ /* 0x000fca00078e02ff */
[----:B------:R-:W-:Y:S02]  /*8e40*/  @P0 SHF.R.S32.HI R3, RZ, 0x1f, R2 ;  /* 0x0000001fff030819 */ /* 0x000fe40000011402 */
[----:B------:R-:W-:Y:S01]  /*8e50*/  @!P0 CS2R R2, SRZ ;  /* 0x0000000000028805 */ /* 0x000fe2000001ff00 */
[----:B-1----:R-:W-:Y:S05]  /*8e60*/  BAR.SYNC.DEFER_BLOCKING 0x1, 0x100 ;  /* 0x0044000000007b1d */ /* 0x002fea0000010000 */
[----:B------:R-:W-:Y:S01]  /*8e70*/  IADD3 R4, P1, R5, R2, RZ ;  /* 0x0000000205047210 */ /* 0x000fe20007f3e0ff */
[----:B------:R-:W-:Y:S02]  /*8e80*/  IMAD R2, R9, R14, RZ ;  /* 0x0000000e09027224 */ /* 0x000fe400078e02ff */
[----:B------:R-:W-:Y:S01]  /*8e90*/  IMAD R9, R7, R11, R0 ;  /* 0x0000000b07097224 */ /* 0x000fe200078e0200 */
[----:B------:R-:W-:Y:S01]  /*8ea0*/  LEA.HI.X.SX32 R5, R5, R3, 0x1, P1 ;  /* 0x0000000305057211 */ /* 0x000fe200008f0eff */
[----:B------:R-:W-:-:S02]  /*8eb0*/  IMAD R11, R7, R15, R2 ;  /* 0x0000000f070b7224 */ /* 0x000fc400078e0202 */
[----:B------:R-:W-:-:S04]  /*8ec0*/  IMAD.WIDE.U32 R2, R7, R10, R4 ;  /* 0x0000000a07027225 */ /* 0x000fc800078e0004 */
[----:B------:R-:W-:Y:S01]  /*8ed0*/  IMAD.WIDE.U32 R4, R7, R14, R4 ;  /* 0x0000000e07047225 */ /* 0x000fe200078e0004 */
[----:B------:R-:W-:Y:S02]  /*8ee0*/  SHF.R.S32.HI R7, RZ, 0x1f, R235 ;  /* 0x0000001fff077819 */ /* 0x000fe400000114eb */
[----:B------:R-:W-:Y:S01]  /*8ef0*/  SEL R235, R235, RZ, !P0 ;  /* 0x000000ffebeb7207 */ /* 0x000fe20004000000 */
[----:B------:R-:W-:Y:S01]  /*8f00*/  IMAD.IADD R3, R3, 0x1, R9 ;  /* 0x0000000103037824 */ /* 0x000fe200078e0209 */
[----:B------:R-:W-:Y:S01]  /*8f10*/  SEL R7, R7, RZ, !P0 ;  /* 0x000000ff07077207 */ /* 0x000fe20004000000 */
[----:B------:R-:W-:Y:S01]  /*8f20*/  IMAD.IADD R5, R5, 0x1, R11 ;  /* 0x0000000105057824 */ /* 0x000fe200078e020b */
[----:B------:R-:W-:Y:S01]  /*8f30*/  ISETP.NE.AND P0, PT, R23, RZ, PT ;  /* 0x000000ff1700720c */ /* 0x000fe20003f05270 */
[----:B------:R-:W-:-:S04]  /*8f40*/  IMAD.WIDE.U32 R2, R235, R12, R2 ;  /* 0x0000000ceb027225 */ /* 0x000fc800078e0002 */
[C---:B------:R-:W-:Y:S01]  /*8f50*/  IMAD R0, R7.reuse, R12, RZ ;  /* 0x0000000c07007224 */ /* 0x040fe200078e02ff */
[----:B------:R-:W-:Y:S01]  /*8f60*/  LEA R18, P1, R2, R18, 0x2 ;  /* 0x0000001202127211 */ /* 0x000fe200078210ff */
[-C--:B------:R-:W-:Y:S02]  /*8f70*/  IMAD R8, R7, R16.reuse, RZ ;  /* 0x0000001007087224 */ /* 0x080fe400078e02ff */
[----:B------:R-:W-:-:S04]  /*8f80*/  IMAD.WIDE.U32 R4, R235, R16, R4 ;  /* 0x00000010eb047225 */ /* 0x000fc800078e0004 */
[C---:B------:R-:W-:Y:S01]  /*8f90*/  IMAD R7, R235.reuse, R13, R0 ;  /* 0x0000000deb077224 */ /* 0x040fe200078e0200 */
[----:B---3--:R-:W-:Y:S01]  /*8fa0*/  LEA R20, P2, R4, R20, 0x2 ;  /* 0x0000001404147211 */ /* 0x008fe200078410ff */
[----:B------:R-:W-:Y:S02]  /*8fb0*/  IMAD R235, R235, R17, R8 ;  /* 0x00000011ebeb7224 */ /* 0x000fe400078e0208 */
[----:B------:R-:W-:Y:S02]  /*8fc0*/  IMAD.IADD R3, R3, 0x1, R7 ;  /* 0x0000000103037824 */ /* 0x000fe400078e0207 */
[----:B------:R-:W-:-:S03]  /*8fd0*/  IMAD.IADD R0, R5, 0x1, R235 ;  /* 0x0000000105007824 */ /* 0x000fc600078e02eb */
[----:B------:R-:W-:Y:S02]  /*8fe0*/  LEA.HI.X R3, R2, R19, R3, 0x2, P1 ;  /* 0x0000001302037211 */ /* 0x000fe400008f1403 */
[----:B------:R-:W-:Y:S01]  /*8ff0*/  LEA.HI.X R0, R4, R21, R0, 0x2, P2 ;  /* 0x0000001504007211 */ /* 0x000fe200010f1400 */
[----:B----4-:R-:W-:Y:S06]  /*9000*/  @P0 BRA `(.L_x_271) ;  /* 0x0000000000340947 */ /* 0x010fec0003800000 */
[----:B------:R-:W-:Y:S01]  /*9010*/  R2UR UR6, R20 ;  /* 0x00000000140672ca */ /* 0x000fe200000e0000 */
[----:B------:R-:W-:Y:S01]  /*9020*/  UMOV UR5, 0x1400 ;  /* 0x0000140000057882 */ /* 0x000fe20000000000 */
[----:B------:R-:W-:Y:S01]  /*9030*/  R2UR UR7, R0 ;  /* 0x00000000000772ca */ /* 0x000fe200000e0000 */
[----:B------:R-:W-:Y:S01]  /*9040*/  UMOV UR8, 0x0 ;  /* 0x0000000000087882 */ /* 0x000fe20000000000 */
[----:B------:R-:W-:Y:S01]  /*9050*/  PLOP3.LUT P0, PT, PT, PT, PT, 0x80, 0x0 ;  /* 0x000000000000781c */ /* 0x000fe20003f0f070 */
[----:B------:R-:W-:-:S12]  /*9060*/  UMOV UR9, 0x14f00000 ;  /* 0x14f0000000097882 */ /* 0x000fd80000000000 */
.L_x_272:
[----:B------:R-:W-:Y:S01]  /*9070*/  @P0 ELECT P1, URZ, PT ;  /* 0x00000000003f082f */ /* 0x000fe20003820000 */
[----:B------:R1:W-:-:S12]  /*9080*/  UBLKRED.G.S.ADD.F32.RN [UR6], [UR4], UR5, desc[UR8] ;  /* 0x00000806040073bb */ /* 0x0003d800080a1405 */
[----:B------:R-:W-:Y:S02]  /*9090*/  @P1 PLOP3.LUT P0, PT, P1, PT, PT, 0x8, 0x0 ;  /* 0x000000000000181c */ /* 0x000fe40000f0e170 */
[----:B------:R-:W-:-:S11]  /*90a0*/  PLOP3.LUT P1, PT, PT, PT, PT, 0x8, 0x0 ;  /* 0x000000000000781c */ /* 0x000fd60003f2e170 */
[----:B-1----:R-:W-:Y:S05]  /*90b0*/  @P0 BRA.U.ANY `(.L_x_272) ;  /* 0xfffffffd00ec0947 */ /* 0x002fea000393ffff */
[----:B------:R0:W-:Y:S01]  /*90c0*/  UTMACMDFLUSH ;  /* 0x00000000000079b7 */ /* 0x0001e20000000000 */
[----:B------:R-:W-:-:S04]  /*90d0*/  DEPBAR.LE SB0, 0x0 ;  /* 0x000080000000791a */ /* 0x000fc80000000000 */
.L_x_271:
[----:B------:R-:W-:Y:S05]  /*90e0*/  BSYNC B1 ;  /* 0x0000000000017941 */ /* 0x000fea0003800000 */
.L_x_270:
[----:B------:R-:W-:Y:S01]  /*90f0*/  BAR.SYNC.DEFER_BLOCKING 0x1, 0x100 ;  /* 0x0044000000007b1d */ /* 0x000fe20000010000 */
[----:B------:R-:W-:-:S05]  /*9100*/  ISETP.NE.AND P0, PT, R22, 0x80, PT ;  /* 0x000000801600780c */ /* 0x000fca0003f05270 */
        /* <DEDUP_REMOVED lines=21> */
[----:B-1----:R-:W1:Y:S02]  /*9260*/  FENCE.VIEW.ASYNC.S ;  /* 0x00000000000073c6 */ /* 0x002e640000000000 */
[----:B-1----:R-:W-:Y:S06]  /*9270*/  BAR.SYNC.DEFER_BLOCKING 0x1, 0x100 ;  /* 0x0044000000007b1d */ /* 0x002fec0000010000 */
[----:B------:R-:W-:Y:S05]  /*9280*/  @P0 BRA `(.L_x_252) ;  /* 0x0000002000200947 */ /* 0x000fea0003800000 */
[----:B------:R-:W-:Y:S01]  /*9290*/  R2UR UR6, R18 ;  /* 0x00000000120672ca */ /* 0x000fe200000e0000 */
[----:B------:R-:W-:Y:S01]  /*92a0*/  UMOV UR5, 0x1400 ;  /* 0x0000140000057882 */ /* 0x000fe20000000000 */
[----:B------:R-:W-:Y:S01]  /*92b0*/  R2UR UR7, R3 ;  /* 0x00000000030772ca */ /* 0x000fe200000e0000 */
[----:B------:R-:W-:Y:S01]  /*92c0*/  UMOV UR8, 0x0 ;  /* 0x0000000000087882 */ /* 0x000fe20000000000 */
[----:B------:R-:W-:Y:S01]  /*92d0*/  PLOP3.LUT P0, PT, PT, PT, PT, 0x80, 0x0 ;  /* 0x000000000000781c */ /* 0x000fe20003f0f070 */
[----:B------:R-:W-:-:S12]  /*92e0*/  UMOV UR9, 0x14f00000 ;  /* 0x14f0000000097882 */ /* 0x000fd80000000000 */
.L_x_273:
[----:B------:R-:W-:Y:S01]  /*92f0*/  @P0 ELECT P1, URZ, PT ;  /* 0x00000000003f082f */ /* 0x000fe20003820000 */
[----:B------:R1:W-:-:S12]  /*9300*/  UBLKRED.G.S.ADD.F32.RN [UR6], [UR4], UR5, desc[UR8] ;  /* 0x00000806040073bb */ /* 0x0003d800080a1405 */
[----:B------:R-:W-:Y:S02]  /*9310*/  @P1 PLOP3.LUT P0, PT, P1, PT, PT, 0x8, 0x0 ;  /* 0x000000000000181c */ /* 0x000fe40000f0e170 */
[----:B------:R-:W-:-:S11]  /*9320*/  PLOP3.LUT P1, PT, PT, PT, PT, 0x8, 0x0 ;  /* 0x000000000000781c */ /* 0x000fd60003f2e170 */
[----:B-1----:R-:W-:Y:S05]  /*9330*/  @P0 BRA.U.ANY `(.L_x_273) ;  /* 0xfffffffd00ec0947 */ /* 0x002fea000393ffff */
[----:B------:R0:W-:Y:S01]  /*9340*/  UTMACMDFLUSH ;  /* 0x00000000000079b7 */ /* 0x0001e20000000000 */
[----:B------:R-:W-:-:S04]  /*9350*/  DEPBAR.LE SB0, 0x0 ;  /* 0x000080000000791a */ /* 0x000fc80000000000 */
[----:B------:R-:W-:Y:S05]  /*9360*/  BRA `(.L_x_252) ;  /* 0x0000001c00e87947 */ /* 0x000fea0003800000 */
.L_x_247:
[----:B------:R-:W-:-:S08]  /*9370*/  NOP ;  /* 0x0000000000007918 */ /* 0x000fd00000000000 */
[----:B------:R-:W1:-:S00]  /*9380*/  USETMAXREG.DEALLOC.CTAPOOL 0x18 ;  /* 0x00000018000079c8 */ /* 0x000e4000080e0500 */
[----:B-1----:R-:W-:-:S06]  /*9390*/  LOP3.LUT R0, R0, 0x3, RZ, 0xc0, !PT ;  /* 0x0000000300007812 */ /* 0x002fcc00078ec0ff */
[----:B------:R-:W1:Y:S02]  /*93a0*/  SHFL.IDX PT, R0, R0, RZ, 0x1f ;  /* 0x00001fff00007589 */ /* 0x000e6400000e0000 */
[----:B-1----:R-:W-:-:S13]  /*93b0*/  ISETP.NE.AND P0, PT, R0, RZ, PT ;  /* 0x000000ff0000720c */ /* 0x002fda0003f05270 */
[----:B------:R-:W-:Y:S05]  /*93c0*/  @P0 BRA `(.L_x_252) ;  /* 0x0000001c00d00947 */ /* 0x000fea0003800000 */
[----:B------:R-:W-:Y:S01]  /*93d0*/  ULDC.64 UR4, c[0x0][0x8e0] ;  /* 0x0002380000047ab9 */ /* 0x000fe20000000a00 */
[----:B------:R-:W1:Y:S01]  /*93e0*/  S2R R9, SR_CTAID.Z ;  /* 0x0000000000097919 */ /* 0x000e620000002700 */
[----:B------:R-:W-:Y:S01]  /*93f0*/  ISETP.NE.U32.AND P0, PT, RZ, UR4, PT ;  /* 0x00000004ff007c0c */ /* 0x000fe2000bf05070 */
[----:B------:R-:W2:Y:S03]  /*9400*/  S2UR UR20, SR_CTAID.Y ;  /* 0x00000000001479c3 */ /* 0x000ea60000002600 */
[----:B------:R-:W-:-:S13]  /*9410*/  ISETP.NE.AND.EX P0, PT, RZ, UR5, PT, P0 ;  /* 0x00000005ff007c0c */ /* 0x000fda000bf05300 */
[----:B------:R-:W-:Y:S05]  /*9420*/  @!P0 BRA `(.L_x_274) ;  /* 0x0000000000148947 */ /* 0x000fea0003800000 */
[----:B------:R-:W1:Y:S01]  /*9430*/  LDC.64 R2, c[0x0][0x8e0] ;  /* 0x00023800ff027b82 */ /* 0x000e620000000a00 */
[----:B------:R-:W-:Y:S01]  /*9440*/  ULDC.64 UR4, c[0x0][0x208] ;  /* 0x0000820000047ab9 */ /* 0x000fe20000000a00 */
[----:B-1----:R-:W-:-:S05]  /*9450*/  IMAD.WIDE R2, R9, 0x4, R2 ;  /* 0x0000000409027825 */ /* 0x002fca00078e0202 */
[----:B------:R1:W5:Y:S01]  /*9460*/  LDG.E R0, desc[UR4][R2.64] ;  /* 0x0000000402007981 */ /* 0x000362000c1e1900 */
[----:B------:R-:W-:Y:S05]  /*9470*/  BRA `(.L_x_275) ;  /* 0x0000000000307947 */ /* 0x000fea0003800000 */
.L_x_274:
[----:B------:R-:W-:Y:S02]  /*9480*/  ULDC.64 UR4, c[0x0][0x8d8] ;  /* 0x0002360000047ab9 */ /* 0x000fe40000000a00 */
[----:B------:R-:W-:-:S04]  /*9490*/  ISETP.NE.U32.AND P0, PT, RZ, UR4, PT ;  /* 0x00000004ff007c0c */ /* 0x000fc8000bf05070 */
[----:B------:R-:W-:-:S13]  /*94a0*/  ISETP.NE.AND.EX P0, PT, RZ, UR5, PT, P0 ;  /* 0x00000005ff007c0c */ /* 0x000fda000bf05300 */
[----:B------:R-:W-:Y:S05]  /*94b0*/  @!P0 BRA `(.L_x_276) ;  /* 0x00000000001c8947 */ /* 0x000fea0003800000 */
[----:B------:R-:W1:Y:S01]  /*94c0*/  LDC.64 R2, c[0x0][0x8d8] ;  /* 0x00023600ff027b82 */ /* 0x000e620000000a00 */
[----:B------:R-:W-:Y:S01]  /*94d0*/  ULDC.64 UR4, c[0x0][0x208] ;  /* 0x0000820000047ab9 */ /* 0x000fe20000000a00 */
[----:B-1----:R-:W-:-:S05]  /*94e0*/  IMAD.WIDE R2, R9, 0x4, R2 ;  /* 0x0000000409027825 */ /* 0x002fca00078e0202 */
[----:B------:R-:W3:Y:S04]  /*94f0*/  LDG.E R0, desc[UR4][R2.64] ;  /* 0x0000000402007981 */ /* 0x000ee8000c1e1900 */
[----:B------:R-:W3:Y:S02]  /*9500*/  LDG.E R5, desc[UR4][R2.64+0x4] ;  /* 0x0000040402057981 */ /* 0x000ee4000c1e1900 */
[----:B---3--:R-:W-:Y:S01]  /*9510*/  IMAD.IADD R0, R5, 0x1, -R0 ;  /* 0x0000000105007824 */ /* 0x008fe200078e0a00 */
[----:B------:R-:W-:Y:S06]  /*9520*/  BRA `(.L_x_275) ;  /* 0x0000000000047947 */ /* 0x000fec0003800000 */
.L_x_276:
[----:B------:R-:W3:Y:S02]  /*9530*/  LDC R0, c[0x0][0x8c4] ;  /* 0x00023100ff007b82 */ /* 0x000ee40000000800 */
.L_x_275:
[----:B------:R-:W4:Y:S01]  /*9540*/  S2R R15, SR_CTAID.X ;  /* 0x00000000000f7919 */ /* 0x000f220000002500 */
[----:B------:R-:W-:Y:S02]  /*9550*/  IMAD.MOV.U32 R5, RZ, RZ, RZ ;  /* 0x000000ffff057224 */ /* 0x000fe400078e00ff */
[----:B------:R-:W-:Y:S02]  /*9560*/  IMAD.MOV.U32 R4, RZ, RZ, 0x1 ;  /* 0x00000001ff047424 */ /* 0x000fe400078e00ff */
[----:B----4-:R-:W-:-:S05]  /*9570*/  IMAD R15, R15, 0x50, RZ ;  /* 0x000000500f0f7824 */ /* 0x010fca00078e02ff */
[----:B---3-5:R-:W-:Y:S01]  /*9580*/  ISETP.GE.AND P0, PT, R15, R0, PT ;  /* 0x000000000f00720c */ /* 0x028fe20003f06270 */
[----:B------:R-:W-:-:S03]  /*9590*/  IMAD.MOV.U32 R0, RZ, RZ, 0x1 ;  /* 0x00000001ff007424 */ /* 0x000fc600078e00ff */
[----:B-1----:R-:W-:-:S04]  /*95a0*/  SEL R9, R9, 0xffffffff, !P0 ;  /* 0xffffffff09097807 */ /* 0x002fc80004000000 */
[----:B------:R-:W-:-:S13]  /*95b0*/  ISETP.GE.AND P0, PT, R9, RZ, PT ;  /* 0x000000ff0900720c */ /* 0x000fda0003f06270 */
[----:B------:R-:W-:Y:S05]  /*95c0*/  @!P0 BRA `(.L_x_277) ;  /* 0x0000001800d48947 */ /* 0x000fea0003800000 */
[----:B------:R-:W1:Y:S01]  /*95d0*/  LDC.64 R10, c[0x0][0x770] ;  /* 0x0001dc00ff0a7b82 */ /* 0x000e620000000a00 */
[----:B------:R-:W-:-:S07]  /*95e0*/  ULDC.64 UR6, c[0x0][0x208] ;  /* 0x0000820000067ab9 */ /* 0x000fce0000000a00 */
[----:B------:R-:W3:Y:S08]  /*95f0*/  LDC.64 R4, c[0x0][0x770] ;  /* 0x0001dc00ff047b82 */ /* 0x000ef00000000a00 */
[----:B------:R-:W4:Y:S01]  /*9600*/  LDC.64 R6, c[0x0][0x778] ;  /* 0x0001de00ff067b82 */ /* 0x000f220000000a00 */
[----:B-1----:R-:W-:-:S07]  /*9610*/  ISETP.NE.U32.AND P1, PT, R10, RZ, PT ;  /* 0x000000ff0a00720c */ /* 0x002fce0003f25070 */
[----:B------:R-:W1:Y:S01]  /*9620*/  LDC.64 R2, c[0x0][0x780] ;  /* 0x0001e000ff027b82 */ /* 0x000e620000000a00 */
[----:B------:R-:W-:Y:S01]  /*9630*/  ISETP.NE.AND.EX P1, PT, R11, RZ, PT, P1 ;  /* 0x000000ff0b00720c */ /* 0x000fe20003f25310 */
[----:B---3--:R-:W-:Y:S01]  /*9640*/  IMAD.WIDE R4, R9, 0x4, R4 ;  /* 0x0000000409047825 */ /* 0x008fe200078e0204 */
[----:B----4-:R-:W-:-:S11]  /*9650*/  ISETP.NE.U32.AND P0, PT, R6, RZ, PT ;  /* 0x000000ff0600720c */ /* 0x010fd60003f05070 */
[----:B------:R-:W3:Y:S01]  /*9660*/  @P1 LDG.E R13, desc[UR6][R4.64] ;  /* 0x00000006040d1981 */ /* 0x000ee2000c1e1900 */
[----:B------:R-:W-:-:S03]  /*9670*/  ISETP.NE.AND.EX P0, PT, R7, RZ, PT, P0 ;  /* 0x000000ff0700720c */ /* 0x000fc60003f05300 */
[----:B------:R-:W4:Y:S01]  /*9680*/  @P1 LDG.E R14, desc[UR6][R4.64] ;  /* 0x00000006040e1981 */ /* 0x000f22000c1e1900 */
[----:B-1----:R-:W-:-:S04]  /*9690*/  ISETP.NE.U32.AND P2, PT, R2, RZ, PT ;  /* 0x000000ff0200720c */ /* 0x002fc80003f45070 */
[----:B------:R-:W-:-:S05]  /*96a0*/  ISETP.NE.AND.EX P2, PT, R3, RZ, PT, P2 ;  /* 0x000000ff0300720c */ /* 0x000fca0003f45320 */
[----:B------:R-:W1:Y:S08]  /*96b0*/  @P0 LDC.64 R2, c[0x0][0x778] ;  /* 0x0001de00ff020b82 */ /* 0x000e700000000a00 */
[----:B------:R-:W2:Y:S01]  /*96c0*/  @P2 LDC.64 R6, c[0x0][0x780] ;  /* 0x0001e000ff062b82 */ /* 0x000ea20000000a00 */
[----:B------:R-:W-:Y:S01]  /*96d0*/  IMAD.MOV.U32 R12, RZ, RZ, RZ ;  /* 0x000000ffff0c7224 */ /* 0x000fe200078e00ff */
[----:B------:R-:W-:Y:S01]  /*96e0*/  ULDC UR4, c[0x0][0x280] ;  /* 0x0000a00000047ab9 */ /* 0x000fe20000000800 */
[----:B-1----:R-:W-:-:S05]  /*96f0*/  @P0 IMAD.WIDE R2, R9, 0x4, R2 ;  /* 0x0000000409020825 */ /* 0x002fca00078e0202 */
[----:B------:R2:W5:Y:S01]  /*9700*/  @P0 LDG.E R12, desc[UR6][R2.64] ;  /* 0x00000006020c0981 */ /* 0x000562000c1e1900 */
[----:B------:R-:W-:Y:S02]  /*9710*/  IMAD.U32 R8, RZ, RZ, UR4 ;  /* 0x00000004ff087e24 */ /* 0x000fe4000f8e00ff */
[----:B--2---:R-:W-:Y:S01]  /*9720*/  @P2 IMAD.WIDE R2, R9, 0x4, R6 ;  /* 0x0000000409022825 */ /* 0x004fe200078e0206 */
[----:B------:R-:W-:-:S04]  /*9730*/  VOTEU.ANY UP0, P1 ;  /* 0x00000000003f7886 */ /* 0x000fc80000800100 */
[----:B------:R1:W5:Y:S02]  /*9740*/  @P2 LDG.E R8, desc[UR6][R2.64] ;  /* 0x0000000602082981 */ /* 0x000364000c1e1900 */
[----:B-1----:R-:W-:Y:S01]  /*9750*/  CS2R R2, SRZ ;  /* 0x0000000000027805 */ /* 0x002fe2000001ff00 */
[----:B---3--:R-:W-:-:S05]  /*9760*/  @P1 IMAD R13, R9, 0x40, R13 ;  /* 0x00000040090d1824 */ /* 0x008fca00078e020d */
[----:B------:R-:W-:-:S04]  /*9770*/  @P1 SHF.R.S32.HI R6, RZ, 0x1f, R13 ;  /* 0x0000001fff061819 */ /* 0x000fc8000001140d */
[----:B------:R-:W-:-:S04]  /*9780*/  @P1 LEA.HI R6, R6, R13, RZ, 0x6 ;  /* 0x0000000d06061211 */ /* 0x000fc800078f30ff */
[----:B------:R-:W-:Y:S02]  /*9790*/  @P1 LOP3.LUT R6, R6, 0xffffffc0, RZ, 0xc0, !PT ;  /* 0xffffffc006061812 */ /* 0x000fe400078ec0ff */
[----:B----4-:R-:W-:Y:S02]  /*97a0*/  @P1 R2UR UR4, R14 ;  /* 0x000000000e0412ca */ /* 0x010fe400000e0000 */
        /* <DEDUP_REMOVED lines=9> */
.L_x_278:
        /* <DEDUP_REMOVED lines=8> */
[----:B------:R-:W1:Y:S01]  /*98c0*/  LDC.64 R12, c[0x0][0x720] ;  /* 0x0001c800ff0c7b82 */ /* 0x000e620000000a00 */
[----:B------:R-:W-:Y:S01]  /*98d0*/  ISETP.NE.U32.AND P1, PT, R10, RZ, PT ;  /* 0x000000ff0a00720c */ /* 0x000fe20003f25070 */
[----:B------:R-:W-:Y:S01]  /*98e0*/  UISETP.NE.AND UP0, UPT, UR5, 0x1, UPT ;  /* 0x000000010500788c */ /* 0x000fe2000bf05270 */
[----:B------:R-:W-:Y:S01]  /*98f0*/  R2UR UR11, R15 ;  /* 0x000000000f0b72ca */ /* 0x000fe200000e0000 */
[----:B------:R-:W-:Y:S01]  /*9900*/  VOTEU.ANY UP1, P0 ;  /* 0x00000000003f7886 */ /* 0x000fe20000020100 */
[----:B------:R-:W-:Y:S02]  /*9910*/  R2UR UR21, R9 ;  /* 0x00000000091572ca */ /* 0x000fe400000e0000 */
[----:B------:R-:W-:Y:S02]  /*9920*/  ELECT P0, URZ, PT ;  /* 0x00000000003f782f */ /* 0x000fe40003800000 */
[----:B------:R-:W-:Y:S01]  /*9930*/  ISETP.NE.AND.EX P1, PT, R11, RZ, PT, P1 ;  /* 0x000000ff0b00720c */ /* 0x000fe20003f25310 */
[----:B------:R-:W-:Y:S01]  /*9940*/  UMOV UR12, UR20 ;  /* 0x00000014000c7c82 */ /* 0x000fe20008000000 */
[----:B------:R-:W-:Y:S01]  /*9950*/  SHF.R.S32.HI R15, RZ, 0x1f, R9 ;  /* 0x0000001fff0f7819 */ /* 0x000fe20000011409 */
[----:B------:R-:W-:-:S02]  /*9960*/  IMAD.MOV.U32 R5, RZ, RZ, RZ ;  /* 0x000000ffff057224 */ /* 0x000fc400078e00ff */
[----:B------:R-:W-:Y:S01]  /*9970*/  IMAD.MOV.U32 R4, RZ, RZ, 0x1 ;  /* 0x00000001ff047424 */ /* 0x000fe200078e00ff */
[----:B------:R-:W-:Y:S01]  /*9980*/  SEL R15, R15, RZ, !P1 ;  /* 0x000000ff0f0f7207 */ /* 0x000fe20004800000 */
[----:B------:R-:W-:Y:S01]  /*9990*/  @UP0 ULDC UR6, c[0x0][0x2f0] ;  /* 0x0000bc0000060ab9 */ /* 0x000fe20000000800 */
[----:B------:R-:W-:Y:S02]  /*99a0*/  UIADD3 UR11, UR11, UR4, URZ ;  /* 0x000000040b0b7290 */ /* 0x000fe4000fffe03f */
[----:B------:R-:W-:Y:S01]  /*99b0*/  USEL UR13, UR21, URZ, !UP1 ;  /* 0x0000003f150d7287 */ /* 0x000fe2000c800000 */
[----:B------:R-:W-:Y:S02]  /*99c0*/  @UP0 ULDC UR4, c[0x0][0x2ec] ;  /* 0x0000bb0000040ab9 */ /* 0x000fe40000000800 */
[----:B------:R-:W-:Y:S01]  /*99d0*/  VOTEU.ANY UP1, P1 ;  /* 0x00000000003f7886 */ /* 0x000fe20000820100 */
[----:B------:R-:W-:Y:S02]  /*99e0*/  UIMAD.WIDE.U32 UR4, UR20, UR4, URZ ;  /* 0x00000004140472a5 */ /* 0x000fe4000f8e003f */
[----:B------:R-:W-:Y:S01]  /*99f0*/  USEL UR21, UR21, URZ, !UP1 ;  /* 0x0000003f15157287 */ /* 0x000fe2000c800000 */
[----:B-1----:R-:W-:Y:S01]  /*9a00*/  IMAD R14, R15, R12, RZ ;  /* 0x0000000c0f0e7224 */ /* 0x002fe200078e02ff */
[----:B------:R-:W-:-:S04]  /*9a10*/  @UP0 USHF.R.U32.HI UR12, URZ, UR6, UR5 ;  /* 0x000000063f0c0299 */ /* 0x000fc80008011605 */
[----:B------:R-:W-:Y:S01]  /*9a20*/  IMAD R14, R13, UR21, R14 ;  /* 0x000000150d0e7c24 */ /* 0x000fe2000f8e020e */
[----:B------:R-:W-:Y:S07]  /*9a30*/  @!P0 BRA `(.L_x_277) ;  /* 0x0000001400b88947 */ /* 0x000fee0003800000 */
[----:B------:R-:W1:Y:S01]  /*9a40*/  S2R R5, SR_CgaCtaId ;  /* 0x0000000000057919 */ /* 0x000e620000008800 */
[----:B------:R-:W-:Y:S01]  /*9a50*/  MOV R0, 0x400 ;  /* 0x0000040000007802 */ /* 0x000fe20000000f00 */
[----:B------:R-:W2:Y:S03]  /*9a60*/  S2R R4, SR_CTAID.Y ;  /* 0x0000000000047919 */ /* 0x000ea60000002600 */
[----:B-1----:R-:W-:Y:S01]  /*9a70*/  LEA R0, R5, R0, 0x18 ;  /* 0x0000000005007211 */ /* 0x002fe200078ec0ff */
[----:B------:R-:W-:-:S05]  /*9a80*/  IMAD.MOV.U32 R5, RZ, RZ, 0x1 ;  /* 0x00000001ff057424 */ /* 0x000fca00078e00ff */
[----:B------:R-:W-:-:S04]  /*9a90*/  SHF.L.U32 R5, R5, 0x1f, RZ ;  /* 0x0000001f05057819 */ /* 0x000fc800000006ff */
[----:B------:R-:W1:Y:S02]  /*9aa0*/  SYNCS.PHASECHK.TRANS64.TRYWAIT P0, [R0+URZ+0x31820], R5 ;  /* 0x03182005000075a7 */ /* 0x000e64000800017f */
[----:B-12---:R-:W-:Y:S05]  /*9ab0*/  @!P0 BRA `(.L_x_279) ;  /* 0x0000001800588947 */ /* 0x006fea0003800000 */
.L_x_294:
[----:B------:R-:W2:Y:S01]  /*9ac0*/  S2R R6, SR_TID.X ;  /* 0x0000000000067919 */ /* 0x000ea20000002100 */
[----:B------:R-:W-:Y:S01]  /*9ad0*/  IMAD.WIDE.U32 R18, R12, UR21, RZ ;  /* 0x000000150c127c25 */ /* 0x000fe2000f8e00ff */
[----:B------:R-:W-:-:S03]  /*9ae0*/  SHF.R.S32.HI R4, RZ, 0x1f, R4 ;  /* 0x0000001fff047819 */ /* 0x000fc60000011404 */
[----:B------:R-:W-:Y:S01]  /*9af0*/  IMAD.IADD R7, R19, 0x1, R14 ;  /* 0x0000000113077824 */ /* 0x000fe200078e020e */
[----:B--2---:R-:W-:-:S04]  /*9b00*/  LOP3.LUT R6, R6, 0x7f, RZ, 0xc0, !PT ;  /* 0x0000007f06067812 */ /* 0x004fc800078ec0ff */
[----:B------:R-:W-:Y:S01]  /*9b10*/  ISETP.NE.AND P0, PT, R6, RZ, PT ;  /* 0x000000ff0600720c */ /* 0x000fe20003f05270 */
[----:B------:R-:W-:-:S12]  /*9b20*/  IMAD.MOV.U32 R6, RZ, RZ, 0x1 ;  /* 0x00000001ff067424 */ /* 0x000fd800078e00ff */
[----:B------:R-:W-:Y:S05]  /*9b30*/  @P0 BRA `(.L_x_280) ;  /* 0x0000000000180947 */ /* 0x000fea0003800000 */
[----:B------:R-:W2:Y:S01]  /*9b40*/  S2R R9, SR_TID.X ;  /* 0x0000000000097919 */ /* 0x000ea20000002100 */
[----:B-1----:R-:W-:-:S04]  /*9b50*/  IMAD.MOV.U32 R5, RZ, RZ, 0x8100 ;  /* 0x00008100ff057424 */ /* 0x002fc800078e00ff */
[----:B------:R3:W-:Y:S01]  /*9b60*/  SYNCS.ARRIVE.TRANS64 RZ, [R0+URZ+0x31810], R5 ;  /* 0x0318100500ff79a7 */ /* 0x0007e2000800003f */
[----:B--2---:R-:W-:-:S13]  /*9b70*/  LOP3.LUT P1, RZ, R9, 0x1f, RZ, 0xc0, !PT ;  /* 0x0000001f09ff7812 */ /* 0x004fda000782c0ff */
[----:B---3--:R-:W-:Y:S05]  /*9b80*/  @!P1 BRA `(.L_x_280) ;  /* 0x0000000000049947 */ /* 0x008fea0003800000 */
[----:B------:R-:W-:Y:S01]  /*9b90*/  BPT.TRAP 0x1 ;  /* 0x000000040000795c */ /* 0x000fe20000300000 */
.L_x_280:
[----:B------:R-:W2:Y:S01]  /*9ba0*/  LDC.64 R16, c[0x0][0x198] ;  /* 0x00006600ff107b82 */ /* 0x000ea20000000a00 */
[----:B------:R-:W-:Y:S01]  /*9bb0*/  R2UR UR8, R0 ;  /* 0x00000000000872ca */ /* 0x000fe200000e0000 */
[----:B------:R-:W-:Y:S01]  /*9bc0*/  UMOV UR6, 0x0 ;  /* 0x0000000000067882 */ /* 0x000fe20000000000 */
[----:B------:R-:W-:Y:S01]  /*9bd0*/  UMOV UR7, 0x14f00000 ;  /* 0x14f0000000077882 */ /* 0x000fe20000000000 */
[----:B------:R-:W-:Y:S01]  /*9be0*/  UMOV UR50, URZ ;  /* 0x0000003f00327c82 */ /* 0x000fe20008000000 */
[----:B------:R-:W-:Y:S01]  /*9bf0*/  UMOV UR52, UR20 ;  /* 0x0000001400347c82 */ /* 0x000fe20008000000 */
[----:B------:R-:W-:Y:S01]  /*9c00*/  UMOV UR53, UR21 ;  /* 0x0000001500357c82 */ /* 0x000fe20008000000 */
[----:B------:R-:W-:Y:S01]  /*9c10*/  UMOV UR34, 0x40 ;  /* 0x0000004000227882 */ /* 0x000fe20000000000 */
[----:B------:R-:W3:Y:S01]  /*9c20*/  LDC.64 R10, c[0x0][0x718] ;  /* 0x0001c600ff0a7b82 */ /* 0x000ee20000000a00 */
        /* <DEDUP_REMOVED lines=10> */
[----:B--2---:R-:W-:Y:S01]  /*9cd0*/  IMAD.MOV.U32 R9, RZ, RZ, R16 ;  /* 0x000000ffff097224 */ /* 0x004fe200078e0010 */
[----:B------:R-:W-:Y:S01]  /*9ce0*/  UIADD3 UR30, UR8, 0x2c100, URZ ;  /* 0x0002c100081e7890 */ /* 0x000fe2000fffe03f */
[----:B------:R-:W-:Y:S01]  /*9cf0*/  UMOV UR33, UR49 ;  /* 0x0000003100217c82 */ /* 0x000fe20008000000 */
[----:B------:R-:W-:Y:S01]  /*9d00*/  UMOV UR28, UR20 ;  /* 0x00000014001c7c82 */ /* 0x000fe20008000000 */
[----:B------:R-:W-:Y:S01]  /*9d10*/  UMOV UR29, UR21 ;  /* 0x00000015001d7c82 */ /* 0x000fe20008000000 */
[----:B------:R-:W-:Y:S01]  /*9d20*/  UMOV UR25, UR49 ;  /* 0x0000003100197c82 */ /* 0x000fe20008000000 */
[----:B------:R-:W-:Y:S01]  /*9d30*/  UMOV UR18, 0xc0 ;  /* 0x000000c000127882 */ /* 0x000fe20000000000 */
[----:B---3--:R-:W-:Y:S01]  /*9d40*/  IMAD R20, R4, R10, RZ ;  /* 0x0000000a04147224 */ /* 0x008fe200078e02ff */
        /* <DEDUP_REMOVED lines=15> */
[----:B-1----:R-:W-:Y:S01]  /*9e40*/  IMAD.WIDE.U32 R4, R10, UR20, R2 ;  /* 0x000000140a047c25 */ /* 0x002fe2000f8e0002 */
        /* <DEDUP_REMOVED lines=8> */
[----:B------:R-:W1:Y:S02]  /*9ed0*/  LDC.64 R12, c[0x0][0x700] ;  /* 0x0001c000ff0c7b82 */ /* 0x000e640000000a00 */
[----:B------:R-:W-:Y:S01]  /*9ee0*/  IMAD.IADD R14, R14, 0x1, R5 ;  /* 0x000000010e0e7824 */ /* 0x000fe200078e0205 */
[----:B------:R-:W-:Y:S01]  /*9ef0*/  UTMALDG.4D [UR48], [UR4], desc[UR6] ;  /* 0x00000630040075b4 */ /* 0x000fe20008019000 */
[----:B------:R2:W-:Y:S01]  /*9f00*/  UTMALDG.4D [UR32], [UR4], desc[UR6] ;  /* 0x00000620040075b4 */ /* 0x0005e20008019000 */
[----:B------:R3:W-:Y:S01]  /*9f10*/  UTMALDG.4D [UR24], [UR4], desc[UR6] ;  /* 0x00000618040075b4 */ /* 0x0007e20008019000 */
[C---:B-1----:R-:W-:Y:S01]  /*9f20*/  LEA R5, P1, R4.reuse, R12, 0x2 ;  /* 0x0000000c04057211 */ /* 0x042fe200078210ff */
[----:B------:R1:W-:Y:S03]  /*9f30*/  UTMALDG.4D [UR16], [UR4], desc[UR6] ;  /* 0x00000610040075b4 */ /* 0x0003e60008019000 */
[----:B------:R-:W-:-:S02]  /*9f40*/  LEA.HI.X R14, R4, R13, R14, 0x2, P1 ;  /* 0x0000000d040e7211 */ /* 0x000fc400008f140e */
[----:B------:R-:W-:Y:S01]  /*9f50*/  R2UR UR14, R5 ;  /* 0x00000000050e72ca */ /* 0x000fe200000e0000 */
[----:B------:R-:W-:Y:S01]  /*9f60*/  IMAD.MOV.U32 R5, RZ, RZ, 0x14000 ;  /* 0x00014000ff057424 */ /* 0x000fe200078e00ff */
[----:B------:R-:W-:Y:S02]  /*9f70*/  R2UR UR15, R14 ;  /* 0x000000000e0f72ca */ /* 0x000fe400000e0000 */
[----:B------:R-:W-:Y:S02]  /*9f80*/  IADD3 R4, P1, R9, 0x2f0, RZ ;  /* 0x000002f009047810 */ /* 0x000fe40007f3e0ff */
[----:B------:R-:W-:Y:S01]  /*9f90*/  MOV R14, UR45 ;  /* 0x0000002d000e7c02 */ /* 0x000fe20008000f00 */
[----:B--2---:R-:W-:Y:S01]  /*9fa0*/  UIADD3 UR32, UR8, 0xc800, URZ ;  /* 0x0000c80008207890 */ /* 0x004fe2000fffe03f */
        /* <DEDUP_REMOVED lines=8> */
[----:B---3--:R-:W-:Y:S01]  /*a030*/  UIADD3 UR24, UR8, 0x2800, URZ ;  /* 0x0000280008187890 */ /* 0x008fe2000fffe03f */
[----:B------:R3:W-:Y:S01]  /*a040*/  SYNCS.ARRIVE.TRANS64 RZ, [R0+URZ+0x31800], R5 ;  /* 0x0318000500ff79a7 */ /* 0x0007e2000800003f */
[----:B------:R-:W-:Y:S01]  /*a050*/  UMOV UR26, 0x40 ;  /* 0x00000040001a7882 */ /* 0x000fe20000000000 */
[----:B------:R-:W-:Y:S01]  /*a060*/  UMOV UR27, UR11 ;  /* 0x0000000b001b7c82 */ /* 0x000fe20008000000 */
[----:B------:R-:W-:Y:S01]  /*a070*/  UMOV UR28, UR12 ;  /* 0x0000000c001c7c82 */ /* 0x000fe20008000000 */
[----:B------:R-:W-:Y:S01]  /*a080*/  UMOV UR29, UR13 ;  /* 0x0000000d001d7c82 */ /* 0x000fe20008000000 */
[----:B-1----:R-:W-:Y:S01]  /*a090*/  R2UR UR4, R4 ;  /* 0x00000000040472ca */ /* 0x002fe200000e0000 */
[----:B------:R-:W-:Y:S01]  /*a0a0*/  IMAD.X R4, RZ, RZ, R11, P1 ;  /* 0x000000ffff047224 */ /* 0x000fe200008e060b */
[----:B------:R-:W-:Y:S01]  /*a0b0*/  UMOV UR7, 0x10000000 ;  /* 0x1000000000077882 */ /* 0x000fe20000000000 */
[----:B------:R-:W-:-:S02]  /*a0c0*/  ISETP.GE.AND P1, PT, R8, 0x41, PT ;  /* 0x000000410800780c */ /* 0x000fc40003f26270 */
[----:B---3--:R-:W-:Y:S02]  /*a0d0*/  MOV R5, UR43 ;  /* 0x0000002b00057c02 */ /* 0x008fe40008000f00 */
[----:B------:R-:W-:Y:S01]  /*a0e0*/  R2UR UR5, R4 ;  /* 0x00000000040572ca */ /* 0x000fe200000e0000 */
[----:B--2---:R-:W-:Y:S01]  /*a0f0*/  UIADD3 UR9, UR8, 0x31800, URZ ;  /* 0x0003180008097890 */ /* 0x004fe2000fffe03f */
        /* <DEDUP_REMOVED lines=9> */
[----:B-1----:R-:W-:Y:S01]  /*a190*/  UMOV UR10, 0xc0 ;  /* 0x000000c0000a7882 */ /* 0x002fe20000000000 */
[----:B--2---:R-:W-:Y:S01]  /*a1a0*/  UIADD3 UR24, UR8, 0xf000, URZ ;  /* 0x0000f00008187890 */ /* 0x004fe2000fffe03f */
[----:B------:R-:W-:Y:S01]  /*a1b0*/  UMOV UR26, 0x80 ;  /* 0x00000080001a7882 */ /* 0x000fe20000000000 */
[----:B---3--:R-:W-:Y:S01]  /*a1c0*/  R2UR UR45, R14 ;  /* 0x000000000e2d72ca */ /* 0x008fe200000e0000 */
        /* <DEDUP_REMOVED lines=12> */
[----:B----4-:R-:W-:Y:S05]  /*a290*/  @!P1 BRA `(.L_x_281) ;  /* 0x00000008007c9947 */ /* 0x010fea0003800000 */
[----:B------:R-:W1:Y:S01]  /*a2a0*/  LDC.64 R16, c[0x0][0x738] ;  /* 0x0001ce00ff107b82 */ /* 0x000e620000000a00 */
[----:B------:R-:W2:Y:S01]  /*a2b0*/  S2R R14, SR_CTAID.Y ;  /* 0x00000000000e7919 */ /* 0x000ea20000002600 */
[----:B------:R-:W-:Y:S02]  /*a2c0*/  VIADD R8, R8, 0x3f ;  /* 0x0000003f08087836 */ /* 0x000fe40000000000 */
[----:B-1----:R-:W-:-:S04]  /*a2d0*/  IMAD.WIDE.U32 R4, R16, UR21, R2 ;  /* 0x0000001510047c25 */ /* 0x002fc8000f8e0002 */
[----:B------:R-:W-:-:S04]  /*a2e0*/  IMAD R16, R15, R16, RZ ;  /* 0x000000100f107224 */ /* 0x000fc800078e02ff */
[----:B------:R-:W-:Y:S01]  /*a2f0*/  IMAD R16, R17, UR21, R16 ;  /* 0x0000001511107c24 */ /* 0x000fe2000f8e0210 */
[----:B--2---:R-:W-:-:S03]  /*a300*/  SHF.R.S32.HI R14, RZ, 0x1f, R14 ;  /* 0x0000001fff0e7819 */ /* 0x004fc6000001140e */
[----:B------:R-:W-:Y:S02]  /*a310*/  IMAD.IADD R5, R5, 0x1, R16 ;  /* 0x0000000105057824 */ /* 0x000fe400078e0210 */
[----:B------:R-:W1:Y:S02]  /*a320*/  LDC.64 R16, c[0x0][0x730] ;  /* 0x0001cc00ff107b82 */ /* 0x000e640000000a00 */
[----:B-1----:R-:W-:Y:S02]  /*a330*/  IMAD R6, R14, R16, RZ ;  /* 0x000000100e067224 */ /* 0x002fe400078e02ff */
[----:B------:R-:W-:Y:S01]  /*a340*/  IMAD.WIDE.U32 R4, R16, UR20, R4 ;  /* 0x0000001410047c25 */ /* 0x000fe2000f8e0004 */
[----:B------:R-:W1:Y:S03]  /*a350*/  S2R R14, SR_TID.X ;  /* 0x00000000000e7919 */ /* 0x000e660000002100 */
[----:B------:R-:W-:-:S02]  /*a360*/  IMAD R6, R17, UR20, R6 ;  /* 0x0000001411067c24 */ /* 0x000fc4000f8e0206 */
[----:B------:R-:W2:Y:S02]  /*a370*/  LDC.64 R16, c[0x0][0x728] ;  /* 0x0001ca00ff107b82 */ /* 0x000ea40000000a00 */
[----:B------:R-:W-:Y:S01]  /*a380*/  IMAD.IADD R6, R5, 0x1, R6 ;  /* 0x0000000105067824 */ /* 0x000fe200078e0206 */
[----:B--2---:R-:W-:Y:S01]  /*a390*/  LEA R5, P1, R4, R16, 0x2 ;  /* 0x0000001004057211 */ /* 0x004fe200078210ff */
        /* <DEDUP_REMOVED lines=15> */
[----:B-1----:R-:W-:Y:S01]  /*a490*/  LOP3.LUT R12, R14, 0x1f, RZ, 0xc0, !PT ;  /* 0x0000001f0e0c7812 */ /* 0x002fe200078ec0ff */
[----:B------:R-:W-:Y:S01]  /*a4a0*/  IMAD.MOV.U32 R14, RZ, RZ, 0x1 ;  /* 0x00000001ff0e7424 */ /* 0x000fe200078e00ff */
[----:B------:R-:W-:Y:S01]  /*a4b0*/  LEA.HI.SX32 R8, R8, 0xffffffff, 0x1a ;  /* 0xffffffff08087811 */ /* 0x000fe200078fd2ff */
[----:B------:R-:W-:-:S08]  /*a4c0*/  IMAD.X R10, RZ, RZ, R10, P1 ;  /* 0x000000ffff0a7224 */ /* 0x000fd000008e060a */
.L_x_286:
[----:B------:R-:W-:-:S04]  /*a4d0*/  SHF.L.U32 R9, R14, 0x1f, RZ ;  /* 0x0000001f0e097819 */ /* 0x000fc800000006ff */
[----:B-1----:R-:W1:Y:S02]  /*a4e0*/  SYNCS.PHASECHK.TRANS64.TRYWAIT P1, [R0+URZ+0x31838], R9 ;  /* 0x03183809000075a7 */ /* 0x002e64000802017f */
[----:B-12--5:R-:W-:Y:S05]  /*a4f0*/  @!P1 BRA `(.L_x_282) ;  /* 0x0000000c00dc9947 */ /* 0x026fea0003800000 */
.L_x_295:
[----:B------:R-:W-:Y:S05]  /*a500*/  @P0 BRA `(.L_x_283) ;  /* 0x0000000000140947 */ /* 0x000fea0003800000 */
[----:B------:R-:W-:Y:S01]  /*a510*/  ISETP.NE.AND P1, PT, R12, RZ, PT ;  /* 0x000000ff0c00720c */ /* 0x000fe20003f25270 */
[----:B-1----:R-:W-:-:S04]  /*a520*/  IMAD.MOV.U32 R9, RZ, RZ, 0x8100 ;  /* 0x00008100ff097424 */ /* 0x002fc800078e00ff */
[----:B------:R2:W-:Y:S08]  /*a530*/  SYNCS.ARRIVE.TRANS64 RZ, [R0+URZ+0x31830], R9 ;  /* 0x0318300900ff79a7 */ /* 0x0005f0000800003f */
[----:B------:R-:W-:Y:S05]  /*a540*/  @!P1 BRA `(.L_x_283) ;  /* 0x0000000000049947 */ /* 0x000fea0003800000 */
[----:B------:R-:W-:Y:S01]  /*a550*/  BPT.TRAP 0x1 ;  /* 0x000000040000795c */ /* 0x000fe20000300000 */
.L_x_283:
        /* <DEDUP_REMOVED lines=10> */
[----:B------:R-:W2:Y:S01]  /*a600*/  S2R R12, SR_TID.X ;  /* 0x00000000000c7919 */ /* 0x000ea20000002100 */
        /* <DEDUP_REMOVED lines=31> */
[----:B--2---:R-:W-:-:S04]  /*a800*/  LOP3.LUT R12, R12, 0x7f, RZ, 0xc0, !PT ;  /* 0x0000007f0c0c7812 */ /* 0x004fc800078ec0ff */
[----:B------:R-:W-:Y:S01]  /*a810*/  ISETP.NE.AND P2, PT, R12, RZ, PT ;  /* 0x000000ff0c00720c */ /* 0x000fe20003f45270 */
[----:B------:R1:W-:Y:S01]  /*a820*/  UTMALDG.4D [UR24], [UR6], desc[UR8] ;  /* 0x00000818060075b4 */ /* 0x0003e20008019000 */
[----:B------:R-:W2:Y:S01]  /*a830*/  S2R R12, SR_TID.X ;  /* 0x00000000000c7919 */ /* 0x000ea20000002100 */
[----:B---3--:R-:W-:Y:S02]  /*a840*/  UIADD3 UR16, UR14, 0x2a100, URZ ;  /* 0x0002a1000e107890 */ /* 0x008fe4000fffe03f */
[----:B------:R-:W-:Y:S01]  /*a850*/  UIADD3 UR14, UR14, 0x2c300, URZ ;  /* 0x0002c3000e0e7890 */ /* 0x000fe2000fffe03f */
[----:B------:R-:W-:-:S06]  /*a860*/  UMOV UR18, 0xc0 ;  /* 0x000000c000127882 */ /* 0x000fcc0000000000 */
[----:B------:R1:W-:Y:S02]  /*a870*/  UTMALDG.4D [UR16], [UR6], desc[UR8] ;  /* 0x00000810060075b4 */ /* 0x0003e40008019000 */
[----:B------:R1:W-:Y:S01]  /*a880*/  UBLKCP.S.G [UR14], [UR4], UR10 ;  /* 0x0000000e040073ba */ /* 0x0003e2000800020a */
[----:B------:R-:W3:Y:S01]  /*a890*/  SYNCS.PHASECHK.TRANS64.TRYWAIT P1, [R19+URZ+0x31820], R20 ;  /* 0x03182014130075a7 */ /* 0x000ee2000802017f */
[----:B--2---:R-:W-:Y:S01]  /*a8a0*/  LOP3.LUT R12, R12, 0x1f, RZ, 0xc0, !PT ;  /* 0x0000001f0c0c7812 */ /* 0x004fe200078ec0ff */
[----:B-1-3--:R-:W-:Y:S06]  /*a8b0*/  @!P1 BRA `(.L_x_284) ;  /* 0x0000000c00009947 */ /* 0x00afec0003800000 */
.L_x_297:
[----:B------:R-:W-:Y:S01]  /*a8c0*/  LOP3.LUT R14, R14, 0x1, RZ, 0x3c, !PT ;  /* 0x000000010e0e7812 */ /* 0x000fe200078e3cff */
[----:B------:R-:W-:Y:S06]  /*a8d0*/  @P2 BRA `(.L_x_285) ;  /* 0x0000000000142947 */ /* 0x000fec0003800000 */
[----:B------:R-:W-:Y:S01]  /*a8e0*/  ISETP.NE.AND P1, PT, R12, RZ, PT ;  /* 0x000000ff0c00720c */ /* 0x000fe20003f25270 */
[----:B-1----:R-:W-:-:S04]  /*a8f0*/  IMAD.MOV.U32 R20, RZ, RZ, 0x8100 ;  /* 0x00008100ff147424 */ /* 0x002fc800078e00ff */
[----:B------:R2:W-:Y:S08]  /*a900*/  SYNCS.ARRIVE.TRANS64 RZ, [R19+URZ+0x31810], R20 ;  /* 0x0318101413ff79a7 */ /* 0x0005f0000800003f */
[----:B------:R-:W-:Y:S05]  /*a910*/  @!P1 BRA `(.L_x_285) ;  /* 0x0000000000049947 */ /* 0x000fea0003800000 */
[----:B------:R-:W-:Y:S01]  /*a920*/  BPT.TRAP 0x1 ;  /* 0x000000040000795c */ /* 0x000fe20000300000 */
.L_x_285:
        /* <DEDUP_REMOVED lines=52> */
[----:B---3--:R-:W-:Y:S05]  /*ac70*/  @!P1 BRA `(.L_x_286) ;  /* 0xfffffff800149947 */ /* 0x008fea000383ffff */
[----:B------:R-:W-:-:S07]  /*ac80*/  VIADD R5, R16, 0x1 ;  /* 0x0000000110057836 */ /* 0x000fce0000000000 */
.L_x_281:
[----:B------:R-:W3:Y:S01]  /*ac90*/  S2R R8, SR_CTAID.Y ;  /* 0x0000000000087919 */ /* 0x000ee20000002600 */
[----:B------:R-:W-:Y:S01]  /*aca0*/  SHF.L.U32 R7, R14, 0x1f, RZ ;  /* 0x0000001f0e077819 */ /* 0x000fe200000006ff */
[----:B------:R-:W4:Y:S03]  /*acb0*/  LDC.64 R16, c[0x0][0x730] ;  /* 0x0001cc00ff107b82 */ /* 0x000f260000000a00 */
[----:B------:R-:W1:Y:S05]  /*acc0*/  SYNCS.PHASECHK.TRANS64.TRYWAIT P1, [R0+URZ+0x31838], R7 ;  /* 0x03183807000075a7 */ /* 0x000e6a000802017f */
[----:B------:R-:W2:Y:S01]  /*acd0*/  LDC.64 R12, c[0x0][0x738] ;  /* 0x0001ce00ff0c7b82 */ /* 0x000ea20000000a00 */
[----:B----45:R-:W-:Y:S01]  /*ace0*/  IMAD.WIDE.U32 R2, R16, UR20, R2 ;  /* 0x0000001410027c25 */ /* 0x030fe2000f8e0002 */
[----:B---3--:R-:W-:-:S05]  /*acf0*/  SHF.R.S32.HI R8, RZ, 0x1f, R8 ;  /* 0x0000001fff087819 */ /* 0x008fca0000011408 */
[----:B------:R-:W-:-:S04]  /*ad00*/  IMAD R8, R8, R16, RZ ;  /* 0x0000001008087224 */ /* 0x000fc800078e02ff */
[----:B------:R-:W-:-:S04]  /*ad10*/  IMAD R17, R17, UR20, R8 ;  /* 0x0000001411117c24 */ /* 0x000fc8000f8e0208 */
[----:B------:R-:W-:Y:S02]  /*ad20*/  IMAD.IADD R3, R17, 0x1, R3 ;  /* 0x0000000111037824 */ /* 0x000fe400078e0203 */
[----:B--2---:R-:W-:Y:S02]  /*ad30*/  IMAD R8, R15, R12, RZ ;  /* 0x0000000c0f087224 */ /* 0x004fe400078e02ff */
[----:B------:R-:W-:-:S04]  /*ad40*/  IMAD.WIDE.U32 R2, R12, UR21, R2 ;  /* 0x000000150c027c25 */ /* 0x000fc8000f8e0002 */
[----:B------:R-:W-:Y:S01]  /*ad50*/  IMAD R13, R13, UR21, R8 ;  /* 0x000000150d0d7c24 */ /* 0x000fe2000f8e0208 */
[----:B-1----:R-:W-:Y:S06]  /*ad60*/  @!P1 BRA `(.L_x_287) ;  /* 0x0000000400ec9947 */ /* 0x002fec0003800000 */
.L_x_298:
[----:B-1----:R-:W-:Y:S01]  /*ad70*/  IMAD.IADD R7, R13, 0x1, R3 ;  /* 0x000000010d077824 */ /* 0x002fe200078e0203 */
[----:B------:R-:W-:Y:S06]  /*ad80*/  @P0 BRA `(.L_x_288) ;  /* 0x0000000000180947 */ /* 0x000fec0003800000 */
[----:B------:R-:W1:Y:S01]  /*ad90*/  S2R R8, SR_TID.X ;  /* 0x0000000000087919 */ /* 0x000e620000002100 */
[----:B------:R-:W-:-:S04]  /*ada0*/  IMAD.MOV.U32 R13, RZ, RZ, 0x8100 ;  /* 0x00008100ff0d7424 */ /* 0x000fc800078e00ff */
[----:B------:R2:W-:Y:S01]  /*adb0*/  SYNCS.ARRIVE.TRANS64 RZ, [R0+URZ+0x31830], R13 ;  /* 0x0318300d00ff79a7 */ /* 0x0005e2000800003f */
[----:B-1----:R-:W-:-:S13]  /*adc0*/  LOP3.LUT P0, RZ, R8, 0x1f, RZ, 0xc0, !PT ;  /* 0x0000001f08ff7812 */ /* 0x002fda000780c0ff */
[----:B--2---:R-:W-:Y:S05]  /*add0*/  @!P0 BRA `(.L_x_288) ;  /* 0x0000000000048947 */ /* 0x004fea0003800000 */
[----:B------:R-:W-:Y:S01]  /*ade0*/  BPT.TRAP 0x1 ;  /* 0x000000040000795c */ /* 0x000fe20000300000 */
.L_x_288:
[----:B------:R-:W1:Y:S01]  /*adf0*/  LDC.64 R12, c[0x0][0x728] ;  /* 0x0001ca00ff0c7b82 */ /* 0x000e620000000a00 */
        /* <DEDUP_REMOVED lines=21> */
[C---:B-1----:R-:W-:Y:S01]  /*af50*/  LEA R12, P0, R2.reuse, R12, 0x2 ;  /* 0x0000000c020c7211 */ /* 0x042fe200078010ff */
        /* <DEDUP_REMOVED lines=27> */
[----:B-1----:R-:W-:Y:S01]  /*b110*/  NOP ;  /* 0x0000000000007918 */ /* 0x002fe20000000000 */
.L_x_277:
[----:B------:R-:W-:Y:S05]  /*b120*/  WARPSYNC.ALL ;  /* 0x0000000000007948 */ /* 0x000fea0003800000 */
[----:B------:R-:W-:-:S13]  /*b130*/  ELECT P0, URZ, PT ;  /* 0x00000000003f782f */ /* 0x000fda0003800000 */
[----:B------:R-:W-:Y:S05]  /*b140*/  @!P0 BRA `(.L_x_252) ;  /* 0x0000000000708947 */ /* 0x000fea0003800000 */
[----:B------:R-:W-:-:S04]  /*b150*/  LOP3.LUT R21, R21, 0x2, RZ, 0xfc, !PT ;  /* 0x0000000215157812 */ /* 0x000fc800078efcff */
[----:B------:R-:W-:-:S13]  /*b160*/  ISETP.NE.AND P1, PT, R21, 0x3, PT ;  /* 0x000000031500780c */ /* 0x000fda0003f25270 */
[----:B------:R-:W-:Y:S05]  /*b170*/  @!P1 BRA `(.L_x_289) ;  /* 0x0000000000049947 */ /* 0x000fea0003800000 */
[----:B--2---:R-:W-:Y:S01]  /*b180*/  BPT.TRAP 0x1 ;  /* 0x000000040000795c */ /* 0x004fe20000300000 */
.L_x_289:
[----:B------:R-:W1:Y:S01]  /*b190*/  S2R R3, SR_CgaCtaId ;  /* 0x0000000000037919 */ /* 0x000e620000008800 */
[----:B------:R-:W-:-:S04]  /*b1a0*/  MOV R2, 0x400 ;  /* 0x0000040000027802 */ /* 0x000fc80000000f00 */
[----:B-1----:R-:W-:Y:S02]  /*b1b0*/  LEA R7, R3, R2, 0x18 ;  /* 0x0000000203077211 */ /* 0x002fe400078ec0ff */
[----:B------:R-:W-:-:S03]  /*b1c0*/  SHF.L.U32 R3, R0, 0x1f, RZ ;  /* 0x0000001f00037819 */ /* 0x000fc600000006ff */
[----:B------:R-:W-:-:S04]  /*b1d0*/  VIADD R2, R7, 0x31820 ;  /* 0x0003182007027836 */ /* 0x000fc80000000000 */
[----:B------:R-:W-:-:S04]  /*b1e0*/  IMAD R6, R5, 0x8, R2 ;  /* 0x0000000805067824 */ /* 0x000fc800078e0202 */
[----:B------:R-:W1:Y:S02]  /*b1f0*/  SYNCS.PHASECHK.TRANS64.TRYWAIT P0, [R6+URZ], R3 ;  /* 0x00000003060075a7 */ /* 0x000e64000800017f */
[----:B-1----:R-:W-:Y:S05]  /*b200*/  @!P0 BRA `(.L_x_290) ;  /* 0x0000000000d88947 */ /* 0x002fea0003800000 */
.L_x_299:
[----:B------:R-:W-:-:S05]  /*b210*/  VIADD R5, R5, 0x1 ;  /* 0x0000000105057836 */ /* 0x000fca0000000000 */
[----:B------:R-:W-:-:S04]  /*b220*/  ISETP.NE.AND P0, PT, R5, 0x2, PT ;  /* 0x000000020500780c */ /* 0x000fc80003f05270 */
[----:B-1----:R-:W-:Y:S02]  /*b230*/  SEL R3, RZ, 0x1, P0 ;  /* 0x00000001ff037807 */ /* 0x002fe40000000000 */
[----:B------:R-:W-:Y:S02]  /*b240*/  SEL R5, R5, RZ, P0 ;  /* 0x000000ff05057207 */ /* 0x000fe40000000000 */
[----:B------:R-:W-:-:S03]  /*b250*/  LOP3.LUT R0, R0, R3, RZ, 0x3c, !PT ;  /* 0x0000000300007212 */ /* 0x000fc600078e3cff */
[----:B------:R-:W-:Y:S01]  /*b260*/  IMAD R5, R5, 0x8, R2 ;  /* 0x0000000805057824 */ /* 0x000fe200078e0202 */
[----:B------:R-:W-:-:S04]  /*b270*/  SHF.L.U32 R0, R0, 0x1f, RZ ;  /* 0x0000001f00007819 */ /* 0x000fc800000006ff */
[----:B------:R-:W1:Y:S02]  /*b280*/  SYNCS.PHASECHK.TRANS64.TRYWAIT P0, [R5+URZ], R0 ;  /* 0x00000000050075a7 */ /* 0x000e64000800017f */
[----:B-1----:R-:W-:Y:S05]  /*b290*/  @!P0 BRA `(.L_x_291) ;  /* 0x0000000000c88947 */ /* 0x002fea0003800000 */
.L_x_300:
[----:B------:R-:W-:Y:S05]  /*b2a0*/  @!P1 BRA `(.L_x_292) ;  /* 0x0000000000049947 */ /* 0x000fea0003800000 */
[----:B--2---:R-:W-:Y:S01]  /*b2b0*/  BPT.TRAP 0x1 ;  /* 0x000000040000795c */ /* 0x004fe20000300000 */
.L_x_292:
[----:B------:R-:W-:-:S07]  /*b2c0*/  SHF.L.U32 R4, R4, 0x1f, RZ ;  /* 0x0000001f04047819 */ /* 0x000fce00000006ff */
.L_x_293:
[----:B---3--:R3:W4:Y:S02]  /*b2d0*/  SYNCS.PHASECHK.TRANS64.TRYWAIT P0, [R7+URZ+0x31838], R4 ;  /* 0x03183804070075a7 */ /* 0x008724000800017f */
[----:B----4-:R-:W-:Y:S05]  /*b2e0*/  @!P0 NANOSLEEP.SYNCS 0x989680 ;  /* 0x009896800000895d */ /* 0x010fea0003900000 */
[----:B------:R-:W4:Y:S02]  /*b2f0*/  @!P0 SYNCS.PHASECHK.TRANS64 P0, [R7+URZ+0x31838], R4 ;  /* 0x03183804070085a7 */ /* 0x000f24000800007f */
[----:B----4-:R-:W-:Y:S05]  /*b300*/  @!P0 BRA `(.L_x_293) ;  /* 0xfffffffc00f08947 */ /* 0x010fea000383ffff */
.L_x_252:
[----:B--2---:R-:W-:Y:S05]  /*b310*/  BSYNC B0 ;  /* 0x0000000000007941 */ /* 0x004fea0003800000 */
.L_x_246:
[----:B------:R-:W-:Y:S05]  /*b320*/  EXIT ;  /* 0x000000000000794d */ /* 0x000fea0003800000 */
.L_x_258:
[----:B-1----:R1:W2:Y:S02]  /*b330*/  SYNCS.PHASECHK.TRANS64.TRYWAIT P0, [R18+URZ+0x31800], R13 ;  /* 0x0318000d120075a7 */ /* 0x0022a4000800017f */
[----:B--2---:R-:W-:Y:S05]  /*b340*/  @!P0 NANOSLEEP.SYNCS 0x989680 ;  /* 0x009896800000895d */ /* 0x004fea0003900000 */
[----:B------:R-:W2:Y:S02]  /*b350*/  @!P0 SYNCS.PHASECHK.TRANS64 P0, [R18+URZ+0x31800], R13 ;  /* 0x0318000d120085a7 */ /* 0x000ea4000800007f */
[----:B--2---:R-:W-:Y:S05]  /*b360*/  @!P0 BRA `(.L_x_258) ;  /* 0xfffffffc00f08947 */ /* 0x004fea000383ffff */
[----:B------:R-:W-:Y:S05]  /*b370*/  BRA `(.L_x_257) ;  /* 0xffffff5c00587947 */ /* 0x000fea000383ffff */
.L_x_262:
[----:B--2---:R2:W3:Y:S02]  /*b380*/  SYNCS.PHASECHK.TRANS64.TRYWAIT P1, [R17+URZ+0x31810], R8 ;  /* 0x03181008110075a7 */ /* 0x0044e4000802017f */
[----:B---3--:R-:W-:Y:S05]  /*b390*/  @!P1 NANOSLEEP.SYNCS 0x989680 ;  /* 0x009896800000995d */ /* 0x008fea0003900000 */
[----:B------:R-:W3:Y:S02]  /*b3a0*/  @!P1 SYNCS.PHASECHK.TRANS64 P1, [R17+URZ+0x31810], R8 ;  /* 0x03181008110095a7 */ /* 0x000ee4000802007f */
[----:B---3--:R-:W-:Y:S05]  /*b3b0*/  @!P1 BRA `(.L_x_262) ;  /* 0xfffffffc00f09947 */ /* 0x008fea000383ffff */
[----:B------:R-:W-:Y:S05]  /*b3c0*/  BRA `(.L_x_261) ;  /* 0xffffff6400c07947 */ /* 0x000fea000383ffff */
.L_x_266:
[----:B----4-:R4:W1:Y:S02]  /*b3d0*/  SYNCS.PHASECHK.TRANS64.TRYWAIT P1, [R18+URZ+0x31830], R11 ;  /* 0x0318300b120075a7 */ /* 0x010864000802017f */
[----:B-1----:R-:W-:Y:S05]  /*b3e0*/  @!P1 NANOSLEEP.SYNCS 0x989680 ;  /* 0x009896800000995d */ /* 0x002fea0003900000 */
[----:B------:R-:W1:Y:S02]  /*b3f0*/  @!P1 SYNCS.PHASECHK.TRANS64 P1, [R18+URZ+0x31830], R11 ;  /* 0x0318300b120095a7 */ /* 0x000e64000802007f */
[----:B-1----:R-:W-:Y:S05]  /*b400*/  @!P1 BRA `(.L_x_266) ;  /* 0xfffffffc00f09947 */ /* 0x002fea000383ffff */
[----:B------:R-:W-:Y:S05]  /*b410*/  BRA `(.L_x_265) ;  /* 0xffffff8000c07947 */ /* 0x000fea000383ffff */
.L_x_279:
[----:B-1----:R1:W2:Y:S02]  /*b420*/  SYNCS.PHASECHK.TRANS64.TRYWAIT P0, [R0+URZ+0x31820], R5 ;  /* 0x03182005000075a7 */ /* 0x0022a4000800017f */
[----:B--2---:R-:W-:Y:S05]  /*b430*/  @!P0 NANOSLEEP.SYNCS 0x989680 ;  /* 0x009896800000895d */ /* 0x004fea0003900000 */
[----:B------:R-:W2:Y:S02]  /*b440*/  @!P0 SYNCS.PHASECHK.TRANS64 P0, [R0+URZ+0x31820], R5 ;  /* 0x03182005000085a7 */ /* 0x000ea4000800007f */
[----:B--2---:R-:W-:Y:S05]  /*b450*/  @!P0 BRA `(.L_x_279) ;  /* 0xfffffffc00f08947 */ /* 0x004fea000383ffff */
[----:B------:R-:W-:Y:S05]  /*b460*/  BRA `(.L_x_294) ;  /* 0xffffffe400947947 */ /* 0x000fea000383ffff */
.L_x_282:
[----:B-1----:R1:W2:Y:S02]  /*b470*/  SYNCS.PHASECHK.TRANS64.TRYWAIT P1, [R0+URZ+0x31838], R9 ;  /* 0x03183809000075a7 */ /* 0x0022a4000802017f */
[----:B--2---:R-:W-:Y:S05]  /*b480*/  @!P1 NANOSLEEP.SYNCS 0x989680 ;  /* 0x009896800000995d */ /* 0x004fea0003900000 */
[----:B------:R-:W2:Y:S02]  /*b490*/  @!P1 SYNCS.PHASECHK.TRANS64 P1, [R0+URZ+0x31838], R9 ;  /* 0x03183809000095a7 */ /* 0x000ea4000802007f */
[----:B--2---:R-:W-:Y:S05]  /*b4a0*/  @!P1 BRA `(.L_x_282) ;  /* 0xfffffffc00f09947 */ /* 0x004fea000383ffff */
[----:B------:R-:W-:Y:S05]  /*b4b0*/  BRA `(.L_x_295) ;  /* 0xfffffff000107947 */ /* 0x000fea000383ffff */
.L_x_284:
[----:B------:R-:W-:-:S07]  /*b4c0*/  SHF.L.U32 R20, R6, 0x1f, RZ ;  /* 0x0000001f06147819 */ /* 0x000fce00000006ff */
.L_x_296:
[----:B-1----:R1:W2:Y:S02]  /*b4d0*/  SYNCS.PHASECHK.TRANS64.TRYWAIT P1, [R19+URZ+0x31820], R20 ;  /* 0x03182014130075a7 */ /* 0x0022a4000802017f */
[----:B--2---:R-:W-:Y:S05]  /*b4e0*/  @!P1 NANOSLEEP.SYNCS 0x989680 ;  /* 0x009896800000995d */ /* 0x004fea0003900000 */
[----:B------:R-:W2:Y:S02]  /*b4f0*/  @!P1 SYNCS.PHASECHK.TRANS64 P1, [R19+URZ+0x31820], R20 ;  /* 0x03182014130095a7 */ /* 0x000ea4000802007f */
[----:B--2---:R-:W-:Y:S05]  /*b500*/  @!P1 BRA `(.L_x_296) ;  /* 0xfffffffc00f09947 */ /* 0x004fea000383ffff */
[----:B------:R-:W-:Y:S05]  /*b510*/  BRA `(.L_x_297) ;  /* 0xfffffff000e87947 */ /* 0x000fea000383ffff */
.L_x_287:
[----:B-1----:R1:W2:Y:S02]  /*b520*/  SYNCS.PHASECHK.TRANS64.TRYWAIT P1, [R0+URZ+0x31838], R7 ;  /* 0x03183807000075a7 */ /* 0x0022a4000802017f */
[----:B--2---:R-:W-:Y:S05]  /*b530*/  @!P1 NANOSLEEP.SYNCS 0x989680 ;  /* 0x009896800000995d */ /* 0x004fea0003900000 */
[----:B------:R-:W2:Y:S02]  /*b540*/  @!P1 SYNCS.PHASECHK.TRANS64 P1, [R0+URZ+0x31838], R7 ;  /* 0x03183807000095a7 */ /* 0x000ea4000802007f */
[----:B--2---:R-:W-:Y:S05]  /*b550*/  @!P1 BRA `(.L_x_287) ;  /* 0xfffffffc00f09947 */ /* 0x004fea000383ffff */
[----:B------:R-:W-:Y:S05]  /*b560*/  BRA `(.L_x_298) ;  /* 0xfffffff800007947 */ /* 0x000fea000383ffff */
.L_x_290:
[----:B-1----:R1:W3:Y:S02]  /*b570*/  SYNCS.PHASECHK.TRANS64.TRYWAIT P0, [R6+URZ], R3 ;  /* 0x00000003060075a7 */ /* 0x0022e4000800017f */
[----:B---3--:R-:W-:Y:S05]  /*b580*/  @!P0 NANOSLEEP.SYNCS 0x989680 ;  /* 0x009896800000895d */ /* 0x008fea0003900000 */
[----:B------:R-:W3:Y:S02]  /*b590*/  @!P0 SYNCS.PHASECHK.TRANS64 P0, [R6+URZ], R3 ;  /* 0x00000003060085a7 */ /* 0x000ee4000800007f */
[----:B---3--:R-:W-:Y:S05]  /*b5a0*/  @!P0 BRA `(.L_x_290) ;  /* 0xfffffffc00f08947 */ /* 0x008fea000383ffff */
[----:B------:R-:W-:Y:S05]  /*b5b0*/  BRA `(.L_x_299) ;  /* 0xfffffffc00147947 */ /* 0x000fea000383ffff */
.L_x_291:
[----:B-1----:R1:W3:Y:S02]  /*b5c0*/  SYNCS.PHASECHK.TRANS64.TRYWAIT P0, [R5+URZ], R0 ;  /* 0x00000000050075a7 */ /* 0x0022e4000800017f */
[----:B---3--:R-:W-:Y:S05]  /*b5d0*/  @!P0 NANOSLEEP.SYNCS 0x989680 ;  /* 0x009896800000895d */ /* 0x008fea0003900000 */
[----:B------:R-:W3:Y:S02]  /*b5e0*/  @!P0 SYNCS.PHASECHK.TRANS64 P0, [R5+URZ], R0 ;  /* 0x00000000050085a7 */ /* 0x000ee4000800007f */
[----:B---3--:R-:W-:Y:S05]  /*b5f0*/  @!P0 BRA `(.L_x_291) ;  /* 0xfffffffc00f08947 */ /* 0x008fea000383ffff */
[----:B------:R-:W-:Y:S05]  /*b600*/  BRA `(.L_x_300) ;  /* 0xfffffffc00247947 */ /* 0x000fea000383ffff */
.L_x_301:
        /* <DEDUP_REMOVED lines=15> */
.L_x_2200:


//--------------------- .text._ZN7cutlass13device_kernelIN5flash11enable_sm90INS1_16FlashAttnBwdSm90INS1_25CollectiveMainloopBwdSm90ILi2ELi1ELi1EN4cute5tupleIJNS5_1CILi1EEES8_S8_EEENS6_IJNS7_ILi64EEENS7_ILi80EEENS7_ILi256EEEEEENS_10bfloat16_tEfNS_4arch4Sm90ELb0ELb1ELb1ELb0ELb0ELb0ELb1ELb1ELi2ELi1ELi1ELi1ELb0EEENS1_21CollectiveEpilogueBwdISD_SE_SG_Li256ELb0ELb1ELi2EEENS1_19SingleTileSchedulerILb0ELb0ELb0ELi80EEEEEEEEEvNT_6ParamsE --------------------------
	.section	.text._ZN7cutlass13device_kernelIN5flash11enable_sm90INS1_16FlashAttnBwdSm90INS1_25CollectiveMainloopBwdSm90ILi2ELi1ELi1EN4cute5tupleIJNS5_1CILi1EEES8_S8_EEENS6_IJNS7_ILi64EEENS7_ILi80EEENS7_ILi256EEEEEENS_10bfloat16_tEfNS_4arch4Sm90ELb0ELb1ELb1ELb0ELb0ELb0ELb1ELb1ELi2ELi1ELi1ELi1ELb0EEENS1_21CollectiveEpilogueBwdISD_SE_SG_Li256ELb0ELb1ELi2EEENS1_19SingleTileSchedulerILb0ELb0ELb0ELi80EEEEEEEEEvNT_6ParamsE,"ax",@progbits
	.align	128
.text._ZN7cutlass13device_kernelIN5flash11enable_sm90INS1_16FlashAttnBwdSm90INS1_25CollectiveMainloopBwdSm90ILi2ELi1ELi1EN4cute5tupleIJNS5_1CILi1EEES8_S8_EEENS6_IJNS7_ILi64EEENS7_ILi80EEENS7_ILi256EEEEEENS_10bfloat16_tEfNS_4arch4Sm90ELb0ELb1ELb1ELb0ELb0ELb0ELb1ELb1ELi2ELi1ELi1ELi1ELb0EEENS1_21CollectiveEpilogueBwdISD_SE_SG_Li256ELb0ELb1ELi2EEENS1_19SingleTileSchedulerILb0ELb0ELb0ELi80EEEEEEEEEvNT_6ParamsE:
        .type           _ZN7cutlass13device_kernelIN5flash11enable_sm90INS1_16FlashAttnBwdSm90INS1_25CollectiveMainloopBwdSm90ILi2ELi1ELi1EN4cute5tupleIJNS5_1CILi1EEES8_S8_EEENS6_IJNS7_ILi64EEENS7_ILi80EEENS7_ILi256EEEEEENS_10bfloat16_tEfNS_4arch4Sm90ELb0ELb1ELb1ELb0ELb0ELb0ELb1ELb1ELi2ELi1ELi1ELi1ELb0EEENS1_21CollectiveEpilogueBwdISD_SE_SG_Li256ELb0ELb1ELi2EEENS1_19SingleTileSchedulerILb0ELb0ELb0ELi80EEEEEEEEEvNT_6ParamsE,@function
        .size           _ZN7cutlass13device_kernelIN5flash11enable_sm90INS1_16FlashAttnBwdSm90INS1_25CollectiveMainloopBwdSm90ILi2ELi1ELi1EN4cute5tupleIJNS5_1CILi1EEES8_S8_EEENS6_IJNS7_ILi64EEENS7_ILi80EEENS7_ILi256EEEEEENS_10bfloat16_tEfNS_4arch4Sm90ELb0ELb1ELb1ELb0ELb0ELb0ELb1ELb1ELi2ELi1ELi1ELi1ELb0EEENS1_21CollectiveEpilogueBwdISD_SE_SG_Li256ELb0ELb1ELi2EEENS1_19SingleTileSchedulerILb0ELb0ELb0ELi80EEEEEEEEEvNT_6ParamsE,(.L_x_2201 - _ZN7cutlass13device_kernelIN5flash11enable_sm90INS1_16FlashAttnBwdSm90INS1_25CollectiveMainloopBwdSm90ILi2ELi1ELi1EN4cute5tupleIJNS5_1CILi1EEES8_S8_EEENS6_IJNS7_ILi64EEENS7_ILi80EEENS7_ILi256EEEEEENS_10bfloat16_tEfNS_4arch4Sm90ELb0ELb1ELb1ELb0ELb0ELb0ELb1ELb1ELi2ELi1ELi1ELi1ELb0EEENS1_21CollectiveEpilogueBwdISD_SE_SG_Li256ELb0ELb1ELi2EEENS1_19SingleTileSchedulerILb0ELb0ELb0ELi80EEEEEEEEEvNT_6ParamsE)
        .other          _ZN7cutlass13device_kernelIN5flash11enable_sm90INS1_16FlashAttnBwdSm90INS1_25CollectiveMainloopBwdSm90ILi2ELi1ELi1EN4cute5tupleIJNS5_1CILi1EEES8_S8_EEENS6_IJNS7_ILi64EEENS7_ILi80EEENS7_ILi256EEEEEENS_10bfloat16_tEfNS_4arch4Sm90ELb0ELb1ELb1ELb0ELb0ELb0ELb1ELb1ELi2ELi1ELi1ELi1ELb0EEENS1_21CollectiveEpilogueBwdISD_SE_SG_Li256ELb0ELb1ELi2EEENS1_19SingleTileSchedulerILb0ELb0ELb0ELi80EEEEEEEEEvNT_6ParamsE,@"STO_CUDA_ENTRY STV_DEFAULT"
_ZN7cutlass13device_kernelIN5flash11enable_sm90INS1_16FlashAttnBwdSm90INS1_25CollectiveMainloopBwdSm90ILi2ELi1ELi1EN4cute5tupleIJNS5_1CILi1EEES8_S8_EEENS6_IJNS7_ILi64EEENS7_ILi80EEENS7_ILi256EEEEEENS_10bfloat16_tEfNS_4arch4Sm90ELb0ELb1ELb1ELb0ELb0ELb0ELb1ELb1ELi2ELi1ELi1ELi1ELb0EEENS1_21CollectiveEpilogueBwdISD_SE_SG_Li256ELb0ELb1ELi2EEENS1_19SingleTileSchedulerILb0ELb0ELb0ELi80EEEEEEEEEvNT_6ParamsE:
[----:B------:R-:W1:Y:S02]  /*0000*/  LDC R1, c[0x0][0x28] ;  /* 0x00000a00ff017b82 */ /* 0x000e640000000800 */
[----:B-1----:R-:W-:Y:S01]  /*0010*/  VIADD R1, R1, 0xfffffff8 ;  /* 0xfffffff801017836 */ /* 0x002fe20000000000 */
[----:B------:R-:W1:Y:S01]  /*0020*/  S2R R21, SR_TID.X ;  /* 0x0000000000157919 */ /* 0x000e620000002100 */
[----:B------:R-:W-:Y:S01]  /*0030*/  ELECT P0, URZ, PT ;  /* 0x00000000003f782f */ /* 0x000fe20003800000 */
[----:B------:R-:W-:Y:S01]  /*0040*/  BSSY B0, `(.L_x_302) ;  /* 0x000001a000007945 */ /* 0x000fe20003800000 */
[----:B-1----:R-:W-:-:S05]  /*0050*/  SHF.R.U32.HI R2, RZ, 0x5, R21 ;  /* 0x00000005ff027819 */ /* 0x002fca0000011615 */
[----:B------:R-:W1:Y:S02]  /*0060*/  SHFL.IDX PT, R0, R2, RZ, 0x1f ;  /* 0x00001fff02007589 */ /* 0x000e6400000e0000 */
[----:B-1----:R-:W-:Y:S02]  /*0070*/  ISETP.EQ.AND P0, PT, R0, RZ, P0 ;  /* 0x000000ff0000720c */ /* 0x002fe40000702270 */
[----:B------:R-:W-:-:S11]  /*0080*/  SHF.R.U32.HI R0, RZ, 0x7, R21 ;  /* 0x00000007ff007819 */ /* 0x000fd60000011615 */
        /* <DEDUP_REMOVED lines=21> */
.L_x_303:
[----:B------:R-:W-:Y:S05]  /*01e0*/  BSYNC B0 ;  /* 0x0000000000007941 */ /* 0x000fea0003800000 */
.L_x_302:
[----:B------:R-:W-:Y:S01]  /*01f0*/  VOTEU.ANY UP0, P0 ;  /* 0x00000000003f7886 */ /* 0x000fe20000000100 */
[----:B------:R-:W1:Y:S01]  /*0200*/  SHFL.IDX PT, R0, R0, RZ, 0x1f ;  /* 0x00001fff00007589 */ /* 0x000e6200000e0000 */
[----:B------:R-:W-:Y:S01]  /*0210*/  UMOV UR4, 0x1 ;  /* 0x0000000100047882 */ /* 0x000fe20000000000 */
[----:B------:R-:W-:Y:S02]  /*0220*/  VOTEU.ANY UP1, P0 ;  /* 0x00000000003f7886 */ /* 0x000fe40000020100 */
[----:B------:R-:W2:Y:S01]  /*0230*/  @UP0 S2UR UR7, SR_CgaCtaId ;  /* 0x00000000000709c3 */ /* 0x000ea20000008800 */
[----:B------:R-:W-:Y:S01]  /*0240*/  @UP0 UMOV UR6, 0x400 ;  /* 0x0000040000060882 */ /* 0x000fe20000000000 */
[----:B------:R-:W-:-:S04]  /*0250*/  @UP0 UIADD3 UR4, -UR4, 0x100000, URZ ;  /* 0x0010000004040890 */ /* 0x000fc8000fffe13f */
[----:B------:R-:W-:Y:S02]  /*0260*/  @UP0 USHF.L.U32 UR5, UR4, 0xb, URZ ;  /* 0x0000000b04050899 */ /* 0x000fe4000800063f */
[----:B------:R-:W-:Y:S01]  /*0270*/  @UP0 USHF.L.U32 UR4, UR4, 0x1, URZ ;  /* 0x0000000104040899 */ /* 0x000fe2000800063f */
[----:B------:R-:W3:Y:S01]  /*0280*/  SHFL.IDX PT, R3, R2, RZ, 0x1f ;  /* 0x00001fff02037589 */ /* 0x000ee200000e0000 */
[----:B-1----:R-:W-:Y:S01]  /*0290*/  R2UR UR8, R0 ;  /* 0x00000000000872ca */ /* 0x002fe200000e0000 */
[----:B--2---:R-:W-:-:S03]  /*02a0*/  @UP0 ULEA UR6, UR7, UR6, 0x18 ;  /* 0x0000000607060291 */ /* 0x004fc6000f8ec03f */
[----:B------:R-:W-:Y:S01]  /*02b0*/  UMOV UR7, 0x1 ;  /* 0x0000000100077882 */ /* 0x000fe20000000000 */
[----:B---3--:R-:W-:-:S08]  /*02c0*/  ISETP.NE.AND P1, PT, R3, RZ, PT ;  /* 0x000000ff0300720c */ /* 0x008fd00003f25270 */
[----:B------:R-:W-:Y:S01]  /*02d0*/  UISETP.NE.AND UP0, UPT, UR8, URZ, UPT ;  /* 0x0000003f0800728c */ /* 0x000fe2000bf05270 */
[----:B------:R-:W1:Y:S02]  /*02e0*/  FENCE.VIEW.ASYNC.S ;  /* 0x00000000000073c6 */ /* 0x000e640000000000 */
[----:B-1----:R1:W2:Y:S02]  /*02f0*/  @UP1 SYNCS.EXCH.64 URZ, [UR6+0x31800], UR4 ;  /* 0x03180004063f15b2 */ /* 0x0022a40008000100 */
[----:B-1----:R-:W-:-:S06]  /*0300*/  USEL UR4, UR7, 0x2, !UP0 ;  /* 0x0000000207047887 */ /* 0x002fcc000c000000 */
[----:B------:R-:W-:-:S05]  /*0310*/  IMAD.U32 R0, RZ, RZ, UR4 ;  /* 0x00000004ff007e24 */ /* 0x000fca000f8e00ff */
[----:B------:R1:W-:Y:S01]  /*0320*/  STL [R1], R0 ;  /* 0x0000000001007387 */ /* 0x0003e20000100800 */
[----:B------:R-:W-:Y:S05]  /*0330*/  @P1 BRA `(.L_x_304) ;  /* 0x0000000000481947 */ /* 0x000fea0003800000 */
[----:B------:R-:W3:Y:S01]  /*0340*/  S2UR UR5, SR_CgaCtaId ;  /* 0x00000000000579c3 */ /* 0x000ee20000008800 */
[----:B------:R-:W-:Y:S01]  /*0350*/  UMOV UR4, 0x400 ;  /* 0x0000040000047882 */ /* 0x000fe20000000000 */
[----:B------:R-:W-:Y:S01]  /*0360*/  UMOV UR6, 0x1 ;  /* 0x0000000100067882 */ /* 0x000fe20000000000 */
[----:B------:R-:W-:Y:S01]  /*0370*/  UMOV UR9, 0x100 ;  /* 0x0000010000097882 */ /* 0x000fe20000000000 */
[----:B------:R-:W-:-:S04]  /*0380*/  UIADD3 UR6, -UR6, 0x100000, URZ ;  /* 0x0010000006067890 */ /* 0x000fc8000fffe13f */
[----:B------:R-:W-:Y:S02]  /*0390*/  USHF.L.U32 UR7, UR6, 0xb, URZ ;  /* 0x0000000b06077899 */ /* 0x000fe4000800063f */
[----:B------:R-:W-:Y:S01]  /*03a0*/  USHF.L.U32 UR6, UR6, 0x1, URZ ;  /* 0x0000000106067899 */ /* 0x000fe2000800063f */
[----:B------:R-:W-:Y:S01]  /*03b0*/  ELECT P0, URZ, PT ;  /* 0x00000000003f782f */ /* 0x000fe20003800000 */
[----:B---3--:R-:W-:Y:S02]  /*03c0*/  ULEA UR8, UR5, UR4, 0x18 ;  /* 0x0000000405087291 */ /* 0x008fe4000f8ec03f */
[----:B------:R-:W-:-:S04]  /*03d0*/  UIADD3 UR4, -UR9, 0x100000, URZ ;  /* 0x0010000009047890 */ /* 0x000fc8000fffe13f */
[----:B------:R-:W-:Y:S02]  /*03e0*/  USHF.L.U32 UR5, UR4, 0xb, URZ ;  /* 0x0000000b04057899 */ /* 0x000fe4000800063f */
[----:B------:R-:W-:Y:S01]  /*03f0*/  USHF.L.U32 UR4, UR4, 0x1, URZ ;  /* 0x0000000104047899 */ /* 0x000fe2000800063f */
[----:B------:R-:W3:Y:S03]  /*0400*/  FENCE.VIEW.ASYNC.S ;  /* 0x00000000000073c6 */ /* 0x000ee60000000000 */
[----:B---3--:R3:W4:Y:S08]  /*0410*/  SYNCS.EXCH.64 URZ, [UR8+0x31810], UR6 ;  /* 0x03181006083f75b2 */ /* 0x0087300008000100 */
[----:B------:R3:W1:Y:S01]  /*0420*/  SYNCS.EXCH.64 URZ, [UR8+0x31820], UR4 ;  /* 0x03182004083f75b2 */ /* 0x0006620008000100 */
[----:B------:R3:W1:Y:S01]  /*0430*/  SYNCS.EXCH.64 URZ, [UR8+0x31818], UR6 ;  /* 0x03181806083f75b2 */ /* 0x0006620008000100 */
[----:B------:R3:W1:Y:S01]  /*0440*/  SYNCS.EXCH.64 URZ, [UR8+0x31828], UR4 ;  /* 0x03182804083f75b2 */ /* 0x0006620008000100 */
[----:B------:R-:W-:Y:S01]  /*0450*/  NOP ;  /* 0x0000000000007918 */ /* 0x000fe20000000000 */
.L_x_304:
[----:B-1----:R-:W1:Y:S01]  /*0460*/  SHFL.IDX PT, R0, R2, RZ, 0x1f ;  /* 0x00001fff02007589 */ /* 0x002e6200000e0000 */
[----:B------:R-:W-:Y:S01]  /*0470*/  NOP ;  /* 0x0000000000007918 */ /* 0x000fe20000000000 */
[----:B-1----:R-:W-:-:S13]  /*0480*/  ISETP.NE.AND P0, PT, R0, RZ, PT ;  /* 0x000000ff0000720c */ /* 0x002fda0003f05270 */
[----:B------:R-:W-:Y:S05]  /*0490*/  @P0 BRA `(.L_x_305) ;  /* 0x0000000000400947 */ /* 0x000fea0003800000 */
[----:B---3--:R-:W1:Y:S01]  /*04a0*/  S2UR UR5, SR_CgaCtaId ;  /* 0x00000000000579c3 */ /* 0x008e620000008800 */
        /* <DEDUP_REMOVED lines=12> */
[----:B-1----:R1:W3:Y:S08]  /*0570*/  SYNCS.EXCH.64 URZ, [UR8+0x31830], UR4 ;  /* 0x03183004083f75b2 */ /* 0x0022f00008000100 */
[----:B------:R1:W1:Y:S01]  /*0580*/  SYNCS.EXCH.64 URZ, [UR8+0x31838], UR6 ;  /* 0x03183806083f75b2 */ /* 0x0002620008000100 */
[----:B------:R-:W-:Y:S01]  /*0590*/  NOP ;  /* 0x0000000000007918 */ /* 0x000fe20000000000 */
.L_x_305:
[----:B------:R-:W-:Y:S01]  /*05a0*/  PLOP3.LUT P0, PT, PT, PT, UP0, 0x80, 0x0 ;  /* 0x000000000000781c */ /* 0x000fe20003f0f008 */
[----:B------:R-:W-:Y:S01]  /*05b0*/  NOP ;  /* 0x0000000000007918 */ /* 0x000fe20000000000 */
[----:B------:R-:W-:Y:S01]  /*05c0*/  LOP3.LUT R0, R21, 0x7f, RZ, 0xc0, !PT ;  /* 0x0000007f15007812 */ /* 0x000fe200078ec0ff */
[----:B-1234-:R-:W-:Y:S10]  /*05d0*/  BAR.SYNC.DEFER_BLOCKING 0x0 ;  /* 0x0000000000007b1d */ /* 0x01eff40000010000 */
[----:B------:R-:W-:Y:S05]  /*05e0*/  @!P0 BRA `(.L_x_306) ;  /* 0x000000d4004c8947 */ /* 0x000fea0003800000 */
.L_x_307:
[----:B------:R-:W-:-:S08]  /*05f0*/  NOP ;  /* 0x0000000000007918 */ /* 0x000fd00000000000 */
[----:B------:R-:W1:Y:S02]  /*0600*/  USETMAXREG.TRY_ALLOC.CTAPOOL UP0, 0xf0 ;  /* 0x000000f0000079c8 */ /* 0x000e640008000600 */
[----:B-1----:R-:W-:-:S13]  /*0610*/  PLOP3.LUT P0, PT, PT, PT, UP0, 0x80, 0x0 ;  /* 0x000000000000781c */ /* 0x002fda0003f0f008 */
[----:B------:R-:W-:Y:S05]  /*0620*/  @!P0 BRA `(.L_x_307) ;  /* 0xfffffffc00f08947 */ /* 0x000fea000383ffff */
[----:B------:R-:W1:Y:S02]  /*0630*/  S2UR UR4, SR_CTAID.Z ;  /* 0x00000000000479c3 */ /* 0x000e640000002700 */
[----:B-1----:R-:W-:-:S13]  /*0640*/  ISETP.LE.AND P0, PT, RZ, UR4, PT ;  /* 0x00000004ff007c0c */ /* 0x002fda000bf03270 */
[----:B------:R-:W-:Y:S05]  /*0650*/  @!P0 EXIT ;  /* 0x000000000000894d */ /* 0x000fea0003800000 */
[----:B------:R-:W1:Y:S01]  /*0660*/  S2R R13, SR_CTAID.X ;  /* 0x00000000000d7919 */ /* 0x000e620000002500 */
[----:B------:R-:W2:Y:S01]  /*0670*/  LDC R232, c[0x0][0x280] ;  /* 0x0000a000ffe87b82 */ /* 0x000ea20000000800 */
[----:B------:R-:W-:Y:S01]  /*0680*/  ULDC UR7, c[0x0][0x290] ;  /* 0x0000a40000077ab9 */ /* 0x000fe20000000800 */
[----:B------:R-:W-:Y:S02]  /*0690*/  PLOP3.LUT P0, PT, PT, PT, PT, 0x80, 0x0 ;  /* 0x000000000000781c */ /* 0x000fe40003f0f070 */
[----:B------:R-:W-:Y:S02]  /*06a0*/  CS2R R134, SRZ ;  /* 0x0000000000867805 */ /* 0x000fe4000001ff00 */
[----:B------:R-:W-:Y:S02]  /*06b0*/  CS2R R132, SRZ ;  /* 0x0000000000847805 */ /* 0x000fe4000001ff00 */
[----:B------:R-:W-:Y:S02]  /*06c0*/  CS2R R130, SRZ ;  /* 0x0000000000827805 */ /* 0x000fe4000001ff00 */
[----:B------:R-:W-:-:S02]  /*06d0*/  CS2R R128, SRZ ;  /* 0x0000000000807805 */ /* 0x000fc4000001ff00 */
[----:B------:R-:W-:Y:S01]  /*06e0*/  CS2R R94, SRZ ;  /* 0x00000000005e7805 */ /* 0x000fe2000001ff00 */
[----:B------:R-:W3:Y:S01]  /*06f0*/  LDC R2, c[0x0][0x74c] ;  /* 0x0001d300ff027b82 */ /* 0x000ee20000000800 */
        /* <DEDUP_REMOVED lines=15> */
[----:B--2---:R-:W-:Y:S01]  /*07f0*/  VIADD R0, R232, 0x3f ;  /* 0x0000003fe8007836 */ /* 0x004fe20000000000 */
[----:B------:R-:W-:Y:S02]  /*0800*/  CS2R R78, SRZ ;  /* 0x00000000004e7805 */ /* 0x000fe4000001ff00 */
[----:B------:R-:W-:-:S02]  /*0810*/  CS2R R76, SRZ ;  /* 0x00000000004c7805 */ /* 0x000fc4000001ff00 */
[----:B------:R-:W-:Y:S02]  /*0820*/  CS2R R74, SRZ ;  /* 0x00000000004a7805 */ /* 0x000fe4000001ff00 */
[----:B------:R-:W-:Y:S02]  /*0830*/  CS2R R72, SRZ ;  /* 0x0000000000487805 */ /* 0x000fe4000001ff00 */
[----:B------:R-:W-:Y:S02]  /*0840*/  CS2R R110, SRZ ;  /* 0x00000000006e7805 */ /* 0x000fe4000001ff00 */
[----:B------:R-:W-:Y:S01]  /*0850*/  CS2R R108, SRZ ;  /* 0x00000000006c7805 */ /* 0x000fe2000001ff00 */
[C---:B-1----:R-:W-:Y:S01]  /*0860*/  IMAD R3, R13.reuse, 0x50, R232 ;  /* 0x000000500d037824 */ /* 0x042fe200078e02e8 */
[----:B------:R-:W-:Y:S02]  /*0870*/  ISETP.GE.AND P1, PT, R13, RZ, PT ;  /* 0x000000ff0d00720c */ /* 0x000fe40003f26270 */
[----:B------:R-:W-:-:S02]  /*0880*/  CS2R R106, SRZ ;  /* 0x00000000006a7805 */ /* 0x000fc4000001ff00 */
[----:B------:R-:W-:Y:S02]  /*0890*/  CS2R R104, SRZ ;  /* 0x0000000000687805 */ /* 0x000fe4000001ff00 */
[----:B------:R-:W-:Y:S02]  /*08a0*/  CS2R R70, SRZ ;  /* 0x0000000000467805 */ /* 0x000fe4000001ff00 */
[----:B---3--:R-:W-:Y:S02]  /*08b0*/  IADD3 R2, R3, -UR7, -R2 ;  /* 0x8000000703027c10 */ /* 0x008fe4000fffe802 */
[----:B------:R-:W-:Y:S02]  /*08c0*/  CS2R R68, SRZ ;  /* 0x0000000000447805 */ /* 0x000fe4000001ff00 */
[----:B------:R-:W-:Y:S02]  /*08d0*/  SHF.R.S32.HI R3, RZ, 0x1f, R0 ;  /* 0x0000001fff037819 */ /* 0x000fe40000011400 */
[----:B------:R-:W-:-:S02]  /*08e0*/  CS2R R66, SRZ ;  /* 0x0000000000427805 */ /* 0x000fc4000001ff00 */
[----:B------:R-:W-:Y:S02]  /*08f0*/  SHF.R.S32.HI R5, RZ, 0x1f, R2 ;  /* 0x0000001fff057819 */ /* 0x000fe40000011402 */
[----:B------:R-:W-:Y:S02]  /*0900*/  CS2R R64, SRZ ;  /* 0x0000000000407805 */ /* 0x000fe4000001ff00 */
[----:B------:R-:W-:Y:S02]  /*0910*/  LEA.HI R3, R3, R0, RZ, 0x6 ;  /* 0x0000000003037211 */ /* 0x000fe400078f30ff */
[----:B------:R-:W-:Y:S02]  /*0920*/  CS2R R102, SRZ ;  /* 0x0000000000667805 */ /* 0x000fe4000001ff00 */
[----:B------:R-:W-:Y:S02]  /*0930*/  LEA.HI R5, R5, R2, RZ, 0x6 ;  /* 0x0000000205057211 */ /* 0x000fe400078f30ff */
[----:B------:R-:W-:-:S02]  /*0940*/  CS2R R100, SRZ ;  /* 0x0000000000647805 */ /* 0x000fc4000001ff00 */
[----:B------:R-:W-:Y:S02]  /*0950*/  CS2R R98, SRZ ;  /* 0x0000000000627805 */ /* 0x000fe4000001ff00 */
[----:B------:R-:W-:Y:S02]  /*0960*/  CS2R R96, SRZ ;  /* 0x0000000000607805 */ /* 0x000fe4000001ff00 */
[----:B------:R-:W-:Y:S02]  /*0970*/  SHF.R.S32.HI R5, RZ, 0x6, R5 ;  /* 0x00000006ff057819 */ /* 0x000fe40000011405 */
        /* <DEDUP_REMOVED lines=41> */
[----:B------:R-:W-:Y:S02]  /*0c10*/  VIMNMX R5, RZ, R5, !PT ;  /* 0x00000005ff057248 */ /* 0x000fe40007fe0100 */
[----:B------:R-:W-:Y:S01]  /*0c20*/  SHF.R.S32.HI R234, RZ, 0x6, R3 ;  /* 0x00000006ffea7819 */ /* 0x000fe20000011403 */
[----:B------:R-:W-:Y:S06]  /*0c30*/  @!P1 BRA `(.L_x_308) ;  /* 0x0000000000249947 */ /* 0x000fec0003800000 */
[----:B------:R-:W1:Y:S01]  /*0c40*/  LDC R3, c[0x0][0x290] ;  /* 0x0000a400ff037b82 */ /* 0x000e620000000800 */
[----:B------:R-:W-:-:S07]  /*0c50*/  IMAD R0, R13, 0x50, R232 ;  /* 0x000000500d007824 */ /* 0x000fce00078e02e8 */
[----:B------:R-:W2:Y:S01]  /*0c60*/  LDC R7, c[0x0][0x748] ;  /* 0x0001d200ff077b82 */ /* 0x000ea20000000800 */
[----:B-1----:R-:W-:-:S05]  /*0c70*/  IADD3 R0, -R3, 0x8f, R0 ;  /* 0x0000008f03007810 */ /* 0x002fca0007ffe100 */
[----:B--2---:R-:W-:-:S05]  /*0c80*/  IMAD.IADD R0, R0, 0x1, R7 ;  /* 0x0000000100007824 */ /* 0x004fca00078e0207 */
[----:B------:R-:W-:-:S04]  /*0c90*/  SHF.R.S32.HI R3, RZ, 0x1f, R0 ;  /* 0x0000001fff037819 */ /* 0x000fc80000011400 */
[----:B------:R-:W-:-:S04]  /*0ca0*/  LEA.HI R3, R3, R0, RZ, 0x6 ;  /* 0x0000000003037211 */ /* 0x000fc800078f30ff */
[----:B------:R-:W-:-:S04]  /*0cb0*/  SHF.R.S32.HI R3, RZ, 0x6, R3 ;  /* 0x00000006ff037819 */ /* 0x000fc80000011403 */
[----:B------:R-:W-:-:S07]  /*0cc0*/  VIMNMX R234, R234, R3, PT ;  /* 0x00000003eaea7248 */ /* 0x000fce0003fe0100 */
.L_x_308:
[----:B------:R-:W-:Y:S01]  /*0cd0*/  ISETP.GT.AND P1, PT, R234, R5, PT ;  /* 0x00000005ea00720c */ /* 0x000fe20003f24270 */
[----:B------:R-:W-:Y:S01]  /*0ce0*/  ULDC.64 UR60, c[0x0][0x208] ;  /* 0x00008200003c7ab9 */ /* 0x000fe20000000a00 */
[----:B------:R-:W-:Y:S02]  /*0cf0*/  CS2R R140, SRZ ;  /* 0x00000000008c7805 */ /* 0x000fe4000001ff00 */
[----:B------:R-:W-:Y:S02]  /*0d00*/  CS2R R138, SRZ ;  /* 0x00000000008a7805 */ /* 0x000fe4000001ff00 */
[----:B------:R-:W-:-:S07]  /*0d10*/  CS2R R136, SRZ ;  /* 0x0000000000887805 */ /* 0x000fce000001ff00 */
[----:B------:R-:W-:Y:S05]  /*0d20*/  @!P1 BRA `(.L_x_309) ;  /* 0x000000a400109947 */ /* 0x000fea0003800000 */
[----:B------:R-:W1:Y:S01]  /*0d30*/  S2R R0, SR_CgaCtaId ;  /* 0x0000000000007919 */ /* 0x000e620000008800 */
[----:B------:R-:W-:Y:S01]  /*0d40*/  MOV R17, 0x400 ;  /* 0x0000040000117802 */ /* 0x000fe20000000f00 */
[----:B------:R-:W-:Y:S01]  /*0d50*/  VIADD R21, R21, 0xffffff80 ;  /* 0xffffff8015157836 */ /* 0x000fe20000000000 */
[----:B------:R-:W-:Y:S02]  /*0d60*/  SHF.L.U32 R8, RZ, 0x1f, RZ ;  /* 0x0000001fff087819 */ /* 0x000fe400000006ff */
[----:B-1----:R-:W-:Y:S02]  /*0d70*/  LEA R17, R0, R17, 0x18 ;  /* 0x0000001100117211 */ /* 0x002fe400078ec0ff */
[----:B------:R-:W-:Y:S02]  /*0d80*/  SHF.R.S32.HI R0, RZ, 0x1f, R21 ;  /* 0x0000001fff007819 */ /* 0x000fe40000011415 */
[----:B------:R-:W1:Y:S02]  /*0d90*/  SYNCS.PHASECHK.TRANS64.TRYWAIT P0, [R17+URZ+0x31800], R8 ;  /* 0x03180008110075a7 */ /* 0x000e64000800017f */
[----:B------:R-:W-:-:S02]  /*0da0*/  LEA.HI R2, R0, R21, RZ, 0x7 ;  /* 0x0000001500027211 */ /* 0x000fc400078f38ff */
[CC--:B------:R-:W-:Y:S02]  /*0db0*/  LEA.HI R4, R0.reuse, R21.reuse, RZ, 0x5 ;  /* 0x0000001500047211 */ /* 0x0c0fe400078f28ff */
[----:B------:R-:W-:Y:S02]  /*0dc0*/  SHF.R.S32.HI R3, RZ, 0x7, R2 ;  /* 0x00000007ff037819 */ /* 0x000fe40000011402 */
[----:B------:R-:W-:Y:S02]  /*0dd0*/  LEA.HI R6, R0, R21, RZ, 0x4 ;  /* 0x0000001500067211 */ /* 0x000fe400078f20ff */
[--C-:B------:R-:W-:Y:S02]  /*0de0*/  SHF.R.S32.HI R0, RZ, 0x5, R4.reuse ;  /* 0x00000005ff007819 */ /* 0x100fe40000011404 */
[----:B------:R-:W-:Y:S02]  /*0df0*/  SHF.R.S32.HI R7, RZ, 0x1f, R4 ;  /* 0x0000001fff077819 */ /* 0x000fe40000011404 */
[----:B------:R2:W3:Y:S02]  /*0e00*/  SHFL.IDX PT, R4, R3, RZ, 0x1f ;  /* 0x00001fff03047589 */ /* 0x0004e400000e0000 */
[----:B-123--:R-:W-:Y:S05]  /*0e10*/  @P0 BRA `(.L_x_310) ;  /* 0x0000000000080947 */ /* 0x00efea0003800000 */
[----:B------:R-:W1:Y:S02]  /*0e20*/  SYNCS.PHASECHK.TRANS64.TRYWAIT P0, [R17+URZ+0x31800], R8 ;  /* 0x03180008110075a7 */ /* 0x000e64000800017f */
[----:B-1----:R-:W-:Y:S05]  /*0e30*/  @!P0 BRA `(.L_x_311) ;  /* 0x000000e800088947 */ /* 0x002fea0003800000 */
.L_x_310:
[----:B------:R-:W2:Y:S01]  /*0e40*/  LDL R9, [R1] ;  /* 0x0000000001097983 */ /* 0x000ea20000100800 */
[----:B------:R-:W-:Y:S01]  /*0e50*/  LOP3.LUT R2, R2, 0xffffff80, RZ, 0xc0, !PT ;  /* 0xffffff8002027812 */ /* 0x000fe200078ec0ff */
[----:B------:R-:W3:Y:S01]  /*0e60*/  S2UR UR5, SR_CTAID.Y ;  /* 0x00000000000579c3 */ /* 0x000ee20000002600 */
[----:B------:R-:W-:Y:S01]  /*0e70*/  LOP3.LUT R6, R6, 0xffffff0, RZ, 0xc0, !PT ;  /* 0x0ffffff006067812 */ /* 0x000fe200078ec0ff */
[----:B------:R-:W-:Y:S01]  /*0e80*/  IMAD R13, R13, -0x50, RZ ;  /* 0xffffffb00d0d7824 */ /* 0x000fe200078e02ff */
[----:B------:R-:W-:Y:S01]  /*0e90*/  LEA.HI R7, R7, R0, RZ, 0x2 ;  /* 0x0000000007077211 */ /* 0x000fe200078f10ff */
[----:B------:R-:W-:Y:S01]  /*0ea0*/  IMAD.IADD R2, R21, 0x1, -R2 ;  /* 0x0000000115027824 */ /* 0x000fe200078e0a02 */
[----:B-1----:R-:W-:Y:S01]  /*0eb0*/  LEA.HI R8, R3, R3, RZ, 0x1 ;  /* 0x0000000303087211 */ /* 0x002fe200078f08ff */
[----:B------:R-:W-:Y:S01]  /*0ec0*/  IMAD.IADD R6, R21, 0x1, -R6 ;  /* 0x0000000115067824 */ /* 0x000fe200078e0a06 */
[----:B------:R-:W-:Y:S01]  /*0ed0*/  CS2R R134, SRZ ;  /* 0x0000000000867805 */ /* 0x000fe2000001ff00 */
[----:B------:R-:W1:Y:S01]  /*0ee0*/  LDC.64 R20, c[0x0][0x2d8] ;  /* 0x0000b600ff147b82 */ /* 0x000e620000000a00 */
[----:B------:R-:W-:Y:S01]  /*0ef0*/  LOP3.LUT R8, R8, 0x1ffffffe, RZ, 0xc0, !PT ;  /* 0x1ffffffe08087812 */ /* 0x000fe200078ec0ff */
[C---:B------:R-:W-:Y:S01]  /*0f00*/  IMAD R15, R3.reuse, 0x40, R6 ;  /* 0x00000040030f7824 */ /* 0x040fe200078e0206 */
[----:B------:R-:W-:Y:S01]  /*0f10*/  CS2R R132, SRZ ;  /* 0x0000000000847805 */ /* 0x000fe2000001ff00 */
[C---:B------:R-:W-:Y:S01]  /*0f20*/  IMAD R14, R3.reuse, 0x800, R2 ;  /* 0x00000800030e7824 */ /* 0x040fe200078e0202 */
[----:B------:R-:W-:Y:S01]  /*0f30*/  CS2R R130, SRZ ;  /* 0x0000000000827805 */ /* 0x000fe2000001ff00 */
[----:B------:R-:W-:Y:S01]  /*0f40*/  IMAD.IADD R12, R3, 0x1, -R8 ;  /* 0x00000001030c7824 */ /* 0x000fe200078e0a08 */
[----:B------:R-:W-:Y:S01]  /*0f50*/  CS2R R128, SRZ ;  /* 0x0000000000807805 */ /* 0x000fe2000001ff00 */
[----:B------:R-:W4:Y:S01]  /*0f60*/  LDC.64 R230, c[0x0][0x2e0] ;  /* 0x0000b800ffe67b82 */ /* 0x000f220000000a00 */
[----:B------:R-:W-:Y:S01]  /*0f70*/  IMAD.MOV.U32 R19, RZ, RZ, RZ ;  /* 0x000000ffff137224 */ /* 0x000fe200078e00ff */
[----:B------:R-:W-:-:S02]  /*0f80*/  CS2R R126, SRZ ;  /* 0x00000000007e7805 */ /* 0x000fc4000001ff00 */
[----:B------:R-:W-:Y:S02]  /*0f90*/  CS2R R124, SRZ ;  /* 0x00000000007c7805 */ /* 0x000fe4000001ff00 */
[----:B------:R-:W-:Y:S02]  /*0fa0*/  CS2R R122, SRZ ;  /* 0x00000000007a7805 */ /* 0x000fe4000001ff00 */
[----:B------:R-:W-:Y:S02]  /*0fb0*/  CS2R R120, SRZ ;  /* 0x0000000000787805 */ /* 0x000fe4000001ff00 */
[----:B------:R-:W-:Y:S02]  /*0fc0*/  CS2R R118, SRZ ;  /* 0x0000000000767805 */ /* 0x000fe4000001ff00 */
[----:B------:R-:W-:Y:S01]  /*0fd0*/  CS2R R116, SRZ ;  /* 0x0000000000747805 */ /* 0x000fe2000001ff00 */
[----:B---3--:R-:W-:Y:S01]  /*0fe0*/  USHF.R.S32.HI UR6, URZ, 0x1f, UR5 ;  /* 0x0000001f3f067899 */ /* 0x008fe20008011405 */
        /* <DEDUP_REMOVED lines=70> */
[----:B--2---:R-:W-:Y:S02]  /*1450*/  R2UR UR8, R9 ;  /* 0x00000000090872ca */ /* 0x004fe400000e0000 */
[----:B------:R-:W-:Y:S02]  /*1460*/  LOP3.LUT R9, R7, 0xfffffc, RZ, 0xc0, !PT ;  /* 0x00fffffc07097812 */ /* 0x000fe400078ec0ff */
[----:B------:R-:W-:-:S03]  /*1470*/  SHF.R.S32.HI R7, RZ, 0x1f, R2 ;  /* 0x0000001fff077819 */ /* 0x000fc60000011402 */
[----:B------:R-:W-:Y:S01]  /*1480*/  IMAD.IADD R10, R0, 0x1, -R9 ;  /* 0x00000001000a7824 */ /* 0x000fe200078e0a09 */
[CC--:B------:R-:W-:Y:S02]  /*1490*/  LEA.HI R0, R7.reuse, R2.reuse, RZ, 0x2 ;  /* 0x0000000207007211 */ /* 0x0c0fe400078f10ff */
[----:B------:R-:W-:Y:S01]  /*14a0*/  LEA.HI R7, R7, R2, RZ, 0x5 ;  /* 0x0000000207077211 */ /* 0x000fe200078f28ff */
[----:B------:R-:W-:Y:S01]  /*14b0*/  IMAD R10, R10, 0x10, R15 ;  /* 0x000000100a0a7824 */ /* 0x000fe200078e020f */
[--C-:B------:R-:W-:Y:S02]  /*14c0*/  SHF.R.S32.HI R6, RZ, 0x2, R0.reuse ;  /* 0x00000002ff067819 */ /* 0x100fe40000011400 */
[----:B------:R-:W-:Y:S02]  /*14d0*/  LOP3.LUT R9, R0, 0x7ffffffc, RZ, 0xc0, !PT ;  /* 0x7ffffffc00097812 */ /* 0x000fe400078ec0ff */
[----:B------:R-:W-:Y:S02]  /*14e0*/  SHF.R.S32.HI R3, RZ, 0x1f, R0 ;  /* 0x0000001fff037819 */ /* 0x000fe40000011400 */
[----:B------:R-:W-:Y:S01]  /*14f0*/  LEA.HI R0, R4, R4, RZ, 0x1 ;  /* 0x0000000404007211 */ /* 0x000fe200078f08ff */
[----:B------:R-:W-:Y:S01]  /*1500*/  IMAD.IADD R11, R2, 0x1, -R9 ;  /* 0x00000001020b7824 */ /* 0x000fe200078e0a09 */
[----:B------:R-:W-:Y:S01]  /*1510*/  LEA.HI R8, R3, R6, RZ, 0x3 ;  /* 0x0000000603087211 */ /* 0x000fe200078f18ff */
[----:B------:R-:W-:Y:S01]  /*1520*/  IMAD.SHL.U32 R2, R14, 0x4, RZ ;  /* 0x000000040e027824 */ /* 0x000fe200078e00ff */
[----:B------:R-:W-:Y:S01]  /*1530*/  LOP3.LUT R3, R0, 0xfffffffe, RZ, 0xc0, !PT ;  /* 0xfffffffe00037812 */ /* 0x000fe200078ec0ff */
[----:B-1----:R-:W-:Y:S01]  /*1540*/  IMAD R0, R20, UR6, RZ ;  /* 0x0000000614007c24 */ /* 0x002fe2000f8e02ff */
[----:B------:R-:W-:Y:S01]  /*1550*/  LOP3.LUT R9, R8, 0xfffffff8, RZ, 0xc0, !PT ;  /* 0xfffffff808097812 */ /* 0x000fe200078ec0ff */
[----:B------:R-:W-:Y:S01]  /*1560*/  IMAD R11, R12, 0x4, R11 ;  /* 0x000000040c0b7824 */ /* 0x000fe200078e020b */
[----:B------:R-:W-:Y:S01]  /*1570*/  SHF.R.S32.HI R7, RZ, 0x5, R7 ;  /* 0x00000005ff077819 */ /* 0x000fe20000011407 */
[----:B------:R-:W-:Y:S01]  /*1580*/  IMAD.IADD R4, R4, 0x1, -R3 ;  /* 0x0000000104047824 */ /* 0x000fe200078e0a03 */
[----:B------:R-:W-:Y:S01]  /*1590*/  SHF.R.S32.HI R3, RZ, 0x1f, R2 ;  /* 0x0000001fff037819 */ /* 0x000fe20000011402 */
[----:B------:R-:W-:-:S02]  /*15a0*/  IMAD.IADD R18, R6, 0x1, -R9 ;  /* 0x0000000106127824 */ /* 0x000fc400078e0a09 */
[----:B------:R-:W-:Y:S01]  /*15b0*/  IMAD R9, R21, UR5, R0 ;  /* 0x0000000515097c24 */ /* 0x000fe2000f8e0200 */
[----:B------:R-:W-:Y:S01]  /*15c0*/  IADD3.X R0, R13, UR7, RZ, PT, !PT ;  /* 0x000000070d007c10 */ /* 0x000fe2000bffe4ff */
[----:B------:R-:W-:Y:S01]  /*15d0*/  IMAD.WIDE.U32 R2, R20, UR5, R2 ;  /* 0x0000000514027c25 */ /* 0x000fe2000f8e0002 */
[----:B------:R-:W-:-:S03]  /*15e0*/  USHF.R.S32.HI UR5, URZ, 0x1f, UR4 ;  /* 0x0000001f3f057899 */ /* 0x000fc60008011404 */
[----:B------:R-:W-:Y:S02]  /*15f0*/  IMAD.IADD R3, R3, 0x1, R9 ;  /* 0x0000000103037824 */ /* 0x000fe400078e0209 */
[----:B------:R-:W-:Y:S02]  /*1600*/  IMAD.SHL.U32 R229, R11, 0x2, RZ ;  /* 0x000000020be57824 */ /* 0x000fe400078e00ff */
[----:B----4-:R-:W-:Y:S02]  /*1610*/  IMAD R6, R230, UR5, RZ ;  /* 0x00000005e6067c24 */ /* 0x010fe4000f8e02ff */
[----:B------:R-:W-:Y:S01]  /*1620*/  IMAD R18, R7, 0x10, R18 ;  /* 0x0000001007127824 */ /* 0x000fe200078e0212 */
[----:B------:R-:W-:Y:S01]  /*1630*/  IADD3 R232, R0, -R232, -R229 ;  /* 0x800000e800e87210 */ /* 0x000fe20007ffe8e5 */
[----:B------:R-:W-:Y:S01]  /*1640*/  IMAD R235, R231, UR4, R6 ;  /* 0x00000004e7eb7c24 */ /* 0x000fe2000f8e0206 */
[----:B------:R-:W-:Y:S01]  /*1650*/  IADD3 R233, -R229, UR7, R13 ;  /* 0x00000007e5e97c10 */ /* 0x000fe2000fffe10d */
[----:B------:R-:W-:Y:S01]  /*1660*/  IMAD.WIDE.U32 R230, R230, UR4, R2 ;  /* 0x00000004e6e67c25 */ /* 0x000fe2000f8e0002 */
[----:B------:R-:W-:-:S03]  /*1670*/  ULOP3.LUT UR4, UR8, 0x1, URZ, 0xfc, !UPT ;  /* 0x0000000108047892 */ /* 0x000fc6000f8efc3f */
[----:B------:R-:W-:Y:S02]  /*1680*/  IMAD.SHL.U32 R0, R10, 0x8, RZ ;  /* 0x000000080a007824 */ /* 0x000fe400078e00ff */
[----:B------:R-:W-:Y:S02]  /*1690*/  IMAD.MOV.U32 R3, RZ, RZ, R5 ;  /* 0x000000ffff037224 */ /* 0x000fe400078e0005 */
[----:B------:R-:W-:Y:S01]  /*16a0*/  IMAD.U32 R236, RZ, RZ, UR4 ;  /* 0x00000004ffec7e24 */ /* 0x000fe2000f8e00ff */
[----:B------:R-:W-:Y:S01]  /*16b0*/  UMOV UR4, URZ ;  /* 0x0000003f00047c82 */ /* 0x000fe20008000000 */
[----:B------:R-:W-:Y:S02]  /*16c0*/  IMAD.MOV.U32 R2, RZ, RZ, RZ ;  /* 0x000000ffff027224 */ /* 0x000fe400078e00ff */
[----:B------:R-:W-:Y:S02]  /*16d0*/  IMAD R0, R0, 0x2, R17 ;  /* 0x0000000200007824 */ /* 0x000fe400078e0211 */
[----:B------:R-:W-:-:S02]  /*16e0*/  IMAD.IADD R229, R13, 0x1, -R229 ;  /* 0x000000010de57824 */ /* 0x000fc400078e0ae5 */
[----:B------:R-:W-:Y:S02]  /*16f0*/  IMAD.IADD R235, R231, 0x1, R235 ;  /* 0x00000001e7eb7824 */ /* 0x000fe400078e02eb */
[----:B------:R-:W-:-:S07]  /*1700*/  IMAD.U32 R228, RZ, RZ, UR4 ;  /* 0x00000004ffe47e24 */ /* 0x000fce000f8e00ff */
.L_x_330:
[----:B------:R-:W-:-:S13]  /*1710*/  R2UR UR4, R236 ;  /* 0x00000000ec0472ca */ /* 0x000fda00000e0000 */
[----:B------:R-:W-:-:S06]  /*1720*/  UISETP.NE.AND UP1, UPT, UR4, 0x3, UPT ;  /* 0x000000030400788c */ /* 0x000fcc000bf25270 */
[----:B------:R-:W-:-:S13]  /*1730*/  PLOP3.LUT P0, PT, PT, PT, UP1, 0x40, 0x0 ;  /* 0x000000000000781c */ /* 0x000fda0003f0e818 */
[----:B-1----:R-:W-:Y:S05]  /*1740*/  @P0 BRA `(.L_x_312) ;  /* 0x0000000000040947 */ /* 0x002fea0003800000 */
[----:B------:R-:W-:Y:S01]  /*1750*/  BPT.TRAP 0x1 ;  /* 0x000000040000795c */ /* 0x000fe20000300000 */
.L_x_312:
[----:B------:R-:W-:Y:S01]  /*1760*/  PLOP3.LUT P1, PT, PT, PT, UP1, 0x40, 0x0 ;  /* 0x000000000000781c */ /* 0x000fe20003f2e818 */
[----:B------:R-:W-:Y:S01]  /*1770*/  IMAD R16, R2, 0x8, R17 ;  /* 0x0000000802107824 */ /* 0x000fe200078e0211 */
[----:B------:R-:W-:-:S04]  /*1780*/  SHF.L.U32 R9, R19, 0x1f, RZ ;  /* 0x0000001f13097819 */ /* 0x000fc800000006ff */
[----:B------:R1:W2:Y:S07]  /*1790*/  SYNCS.PHASECHK.TRANS64.TRYWAIT P0, [R16+URZ+0x31810], R9 ;  /* 0x03181009100075a7 */ /* 0x0002ae000800017f */
[----:B------:R-:W-:Y:S05]  /*17a0*/  @P1 BRA `(.L_x_313) ;  /* 0x0000000000041947 */ /* 0x000fea0003800000 */
[----:B------:R-:W-:Y:S01]  /*17b0*/  BPT.TRAP 0x1 ;  /* 0x000000040000795c */ /* 0x000fe20000300000 */
.L_x_313:
[----:B------:R-:W-:Y:S02]  /*17c0*/  VIADD R5, R17, 0x14100 ;  /* 0x0001410011057836 */ /* 0x000fe40000000000 */
[----:B------:R-:W-:-:S03]  /*17d0*/  IMAD R7, R4, 0x400, R17 ;  /* 0x0000040004077824 */ /* 0x000fc600078e0211 */
[----:B------:R-:W-:Y:S02]  /*17e0*/  SHF.R.U32.HI R5, RZ, 0x4, R5 ;  /* 0x00000004ff057819 */ /* 0x000fe40000011605 */
[----:B------:R-:W-:Y:S02]  /*17f0*/  SHF.R.U32.HI R6, RZ, 0x4, R7 ;  /* 0x00000004ff067819 */ /* 0x000fe40000011607 */
[----:B------:R-:W-:Y:S02]  /*1800*/  LOP3.LUT R5, R5, 0x3fff, RZ, 0xc0, !PT ;  /* 0x00003fff05057812 */ /* 0x000fe400078ec0ff */
[----:B------:R-:W-:Y:S02]  /*1810*/  LOP3.LUT R6, R6, 0x3fff, RZ, 0xc0, !PT ;  /* 0x00003fff06067812 */ /* 0x000fe400078ec0ff */
[----:B------:R-:W-:Y:S02]  /*1820*/  LOP3.LUT R11, R5, 0x10000, RZ, 0xfc, !PT ;  /* 0x00010000050b7812 */ /* 0x000fe400078efcff */
[----:B------:R-:W-:-:S03]  /*1830*/  LOP3.LUT R5, R6, 0x10000, RZ, 0xfc, !PT ;  /* 0x0001000006057812 */ /* 0x000fc600078efcff */
[----:B------:R-:W-:Y:S01]  /*1840*/  IMAD R6, R2, 0x800, R11 ;  /* 0x0000080002067824 */ /* 0x000fe200078e020b */
[----:B--2---:R-:W-:Y:S06]  /*1850*/  @P0 BRA `(.L_x_314) ;  /* 0x0000000000080947 */ /* 0x004fec0003800000 */
[----:B------:R-:W2:Y:S02]  /*1860*/  SYNCS.PHASECHK.TRANS64.TRYWAIT P0, [R16+URZ+0x31810], R9 ;  /* 0x03181009100075a7 */ /* 0x000ea4000800017f */
[----:B--2---:R-:W-:Y:S05]  /*1870*/  @!P0 BRA `(.L_x_315) ;  /* 0x000000dc008c8947 */ /* 0x004fea0003800000 */
.L_x_314:
[C---:B------:R-:W-:Y:S01]  /*1880*/  R2UR UR6, R5.reuse ;  /* 0x00000000050672ca */ /* 0x040fe200000e0000 */
[----:B------:R-:W-:Y:S01]  /*1890*/  WARPGROUP.ARRIVE ;  /* 0x00000000000079c5 */ /* 0x000fe20000000000 */
[----:B------:R-:W-:Y:S01]  /*18a0*/  R2UR UR4, R6 ;  /* 0x00000000060472ca */ /* 0x000fe200000e0000 */
[----:B------:R-:W-:Y:S01]  /*18b0*/  UMOV UR7, 0x40000000 ;  /* 0x4000000000077882 */ /* 0x000fe20000000000 */
[----:B------:R-:W-:Y:S01]  /*18c0*/  UMOV UR5, 0x40000040 ;  /* 0x4000004000057882 */ /* 0x000fe20000000000 */
[C---:B------:R-:W-:Y:S01]  /*18d0*/  VIADD R8, R5.reuse, 0x80 ;  /* 0x0000008005087836 */ /* 0x040fe20000000000 */
[----:B------:R-:W-:Y:S01]  /*18e0*/  PLOP3.LUT P0, PT, PT, PT, UP1, 0x40, 0x0 ;  /* 0x000000000000781c */ /* 0x000fe20003f0e818 */
[----:B-12---:R-:W-:-:S03]  /*18f0*/  VIADD R9, R5, 0x100 ;  /* 0x0000010005097836 */ /* 0x006fc60000000000 */
[----:B------:R-:W-:Y:S01]  /*1900*/  R2UR UR8, R8 ;  /* 0x00000000080872ca */ /* 0x000fe200000e0000 */
[----:B------:R-:W-:Y:S01]  /*1910*/  VIADD R8, R5, 0x180 ;  /* 0x0000018005087836 */ /* 0x000fe20000000000 */
        /* <DEDUP_REMOVED lines=554> */
[----:B------:R-:W-:Y:S02]  /*3bc0*/  VIADD R5, R5, 0x986 ;  /* 0x0000098605057836 */ /* 0x000fe40000000000 */
[----:B------:R-:W-:Y:S01]  /*3bd0*/  IMAD R6, R2, 0x40, R18 ;  /* 0x0000004002067824 */ /* 0x000fe200078e0212 */
[----:B------:R-:W-:Y:S02]  /*3be0*/  R2UR UR10, R8 ;  /* 0x00000000080a72ca */ /* 0x000fe400000e0000 */
[----:B------:R-:W-:Y:S01]  /*3bf0*/  R2UR UR11, R5 ;  /* 0x00000000050b72ca */ /* 0x000fe200000e0000 */
[----:B------:R-:W-:Y:S01]  /*3c00*/  IMAD R8, R6, 0x4, R17 ;  /* 0x0000000406087824 */ /* 0x000fe200078e0211 */
[----:B------:R-:W-:-:S02]  /*3c10*/  WARPGROUP.DEPBAR.LE gsb0, 0x0 ;  /* 0x00008000000079c5 */ /* 0x000fc40000010000 */
        /* <DEDUP_REMOVED lines=25> */
[----:B------:R-:W-:Y:S05]  /*3db0*/  @P0 BRA `(.L_x_316) ;  /* 0x0000000000040947 */ /* 0x000fea0003800000 */
[----:B------:R-:W-:Y:S01]  /*3dc0*/  BPT.TRAP 0x1 ;  /* 0x000000040000795c */ /* 0x000fe20000300000 */
.L_x_316:
[----:B------:R-:W-:Y:S02]  /*3dd0*/  R2UR UR4, R228 ;  /* 0x00000000e40472ca */ /* 0x000fe400000e0000 */
[----:B------:R-:W-:-:S11]  /*3de0*/  PLOP3.LUT P1, PT, PT, PT, UP1, 0x40, 0x0 ;  /* 0x000000000000781c */ /* 0x000fd60003f2e818 */
[----:B------:R-:W-:-:S05]  /*3df0*/  IMAD.U32 R10, RZ, RZ, UR4 ;  /* 0x00000004ff0a7e24 */ /* 0x000fca000f8e00ff */
[----:B------:R-:W-:-:S04]  /*3e00*/  SHF.L.U32 R10, R10, 0x1f, RZ ;  /* 0x0000001f0a0a7819 */ /* 0x000fc800000006ff */
[----:B------:R4:W1:Y:S01]  /*3e10*/  SYNCS.PHASECHK.TRANS64.TRYWAIT P0, [R17+URZ+0x31830], R10 ;  /* 0x0318300a110075a7 */ /* 0x000862000800017f */
[----:B------:R-:W-:Y:S05]  /*3e20*/  @P1 BRA `(.L_x_317) ;  /* 0x0000000000041947 */ /* 0x000fea0003800000 */
[----:B------:R-:W-:Y:S01]  /*3e30*/  BPT.TRAP 0x1 ;  /* 0x000000040000795c */ /* 0x000fe20000300000 */
.L_x_317:
[----:B------:R-:W-:Y:S02]  /*3e40*/  VIADD R7, R7, 0xa000 ;  /* 0x0000a00007077836 */ /* 0x000fe40000000000 */
[----:B-1----:R-:W-:-:S03]  /*3e50*/  VIADD R8, R17, 0x24100 ;  /* 0x0002410011087836 */ /* 0x002fc60000000000 */
[----:B------:R-:W-:Y:S02]  /*3e60*/  SHF.R.U32.HI R7, RZ, 0x4, R7 ;  /* 0x00000004ff077819 */ /* 0x000fe40000011607 */
[----:B------:R-:W-:Y:S02]  /*3e70*/  SHF.R.U32.HI R8, RZ, 0x4, R8 ;  /* 0x00000004ff087819 */ /* 0x000fe40000011608 */
[----:B------:R-:W-:Y:S02]  /*3e80*/  LOP3.LUT R7, R7, 0x3fff, RZ, 0xc0, !PT ;  /* 0x00003fff07077812 */ /* 0x000fe400078ec0ff */
[----:B------:R-:W-:Y:S02]  /*3e90*/  LOP3.LUT R8, R8, 0x3fff, RZ, 0xc0, !PT ;  /* 0x00003fff08087812 */ /* 0x000fe400078ec0ff */
[----:B------:R-:W-:Y:S02]  /*3ea0*/  LOP3.LUT R22, R7, 0x10000, RZ, 0xfc, !PT ;  /* 0x0001000007167812 */ /* 0x000fe400078efcff */
[----:B------:R-:W-:Y:S01]  /*3eb0*/  LOP3.LUT R20, R8, 0x10000, RZ, 0xfc, !PT ;  /* 0x0001000008147812 */ /* 0x000fe200078efcff */
[----:B------:R-:W-:Y:S06]  /*3ec0*/  @P0 BRA `(.L_x_318) ;  /* 0x0000000000080947 */ /* 0x000fec0003800000 */
[----:B------:R-:W1:Y:S02]  /*3ed0*/  SYNCS.PHASECHK.TRANS64.TRYWAIT P0, [R17+URZ+0x31830], R10 ;  /* 0x0318300a110075a7 */ /* 0x000e64000800017f */
[----:B-1----:R-:W-:Y:S05]  /*3ee0*/  @!P0 BRA `(.L_x_319) ;  /* 0x000000b800048947 */ /* 0x002fea0003800000 */
.L_x_318:
[----:B------:R-:W-:Y:S01]  /*3ef0*/  R2UR UR4, R20 ;  /* 0x00000000140472ca */ /* 0x000fe200000e0000 */
[----:B------:R-:W-:Y:S01]  /*3f00*/  WARPGROUP.ARRIVE ;  /* 0x00000000000079c5 */ /* 0x000fe20000000000 */
[C---:B------:R-:W-:Y:S01]  /*3f10*/  R2UR UR6, R22.reuse ;  /* 0x00000000160672ca */ /* 0x040fe200000e0000 */
[----:B------:R-:W-:Y:S01]  /*3f20*/  UMOV UR5, 0x40000040 ;  /* 0x4000004000057882 */ /* 0x000fe20000000000 */
[----:B------:R-:W-:Y:S01]  /*3f30*/  UMOV UR7, 0x40000000 ;  /* 0x4000000000077882 */ /* 0x000fe20000000000 */
[C---:B------:R-:W-:Y:S02]  /*3f40*/  VIADD R7, R22.reuse, 0x80 ;  /* 0x0000008016077836 */ /* 0x040fe40000000000 */
[C---:B------:R-:W-:Y:S02]  /*3f50*/  VIADD R8, R22.reuse, 0x180 ;  /* 0x0000018016087836 */ /* 0x040fe40000000000 */
[C---:B------:R-:W-:Y:S01]  /*3f60*/  VIADD R9, R22.reuse, 0x200 ;  /* 0x0000020016097836 */ /* 0x040fe20000000000 */
[----:B------:R-:W-:Y:S01]  /*3f70*/  R2UR UR8, R7 ;  /* 0x00000000070872ca */ /* 0x000fe200000e0000 */
[----:B------:R-:W-:Y:S01]  /*3f80*/  VIADD R7, R22, 0x100 ;  /* 0x0000010016077836 */ /* 0x000fe20000000000 */
[----:B------:R-:W-:Y:S01]  /*3f90*/  R2UR UR10, R8 ;  /* 0x00000000080a72ca */ /* 0x000fe200000e0000 */
[----:B----4-:R-:W-:Y:S01]  /*3fa0*/  VIADD R10, R22, 0x2 ;  /* 0x00000002160a7836 */ /* 0x010fe20000000000 */
[----:B------:R-:W-:Y:S01]  /*3fb0*/  R2UR UR11, R9 ;  /* 0x00000000090b72ca */ /* 0x000fe200000e0000 */
[----:B------:R-:W-:Y:S01]  /*3fc0*/  HGMMA.64x8x16.F32.BF16 R44, gdesc[UR4], RZ, !UPT, gsb0 ;  /* 0x00000000042c79f0 */ /* 0x000fe2000c0018ff */
[----:B------:R-:W-:Y:S01]  /*3fd0*/  UMOV UR7, 0x40000000 ;  /* 0x4000000000077882 */ /* 0x000fe20000000000 */
[----:B------:R-:W-:Y:S01]  /*3fe0*/  R2UR UR9, R7 ;  /* 0x00000000070972ca */ /* 0x000fe200000e0000 */
[----:B------:R-:W-:Y:S01]  /*3ff0*/  VIADD R7, R20, 0x2 ;  /* 0x0000000214077836 */ /* 0x000fe20000000000 */
[----:B------:R-:W-:Y:S01]  /*4000*/  R2UR UR12, R10 ;  /* 0x000000000a0c72ca */ /* 0x000fe200000e0000 */
[----:B------:R-:W-:-:S02]  /*4010*/  VIADD R8, R20, 0x604 ;  /* 0x0000060414087836 */ /* 0x000fc40000000000 */
[C---:B------:R-:W-:Y:S01]  /*4020*/  VIADD R10, R22.reuse, 0x804 ;  /* 0x00000804160a7836 */ /* 0x040fe20000000000 */
[----:B------:R-:W-:Y:S01]  /*4030*/  UMOV UR6, UR8 ;  /* 0x0000000800067c82 */ /* 0x000fe20008000000 */
[----:B------:R-:W-:Y:S01]  /*4040*/  R2UR UR8, R7 ;  /* 0x00000000070872ca */ /* 0x000fe200000e0000 */
[C---:B------:R-:W-:Y:S02]  /*4050*/  VIADD R7, R22.reuse, 0x82 ;  /* 0x0000008216077836 */ /* 0x040fe40000000000 */
[C---:B------:R-:W-:Y:S02]  /*4060*/  VIADD R11, R22.reuse, 0x884 ;  /* 0x00000884160b7836 */ /* 0x040fe40000000000 */
[C---:B------:R-:W-:Y:S02]  /*4070*/  VIADD R12, R22.reuse, 0x904 ;  /* 0x00000904160c7836 */ /* 0x040fe40000000000 */
[----:B------:R-:W-:Y:S02]  /*4080*/  VIADD R13, R22, 0x984 ;  /* 0x00000984160d7836 */ /* 0x000fe40000000000 */
[----:B------:R-:W-:-:S02]  /*4090*/  VIADD R21, R20, 0x606 ;  /* 0x0000060614157836 */ /* 0x000fc40000000000 */
[----:B------:R-:W-:Y:S01]  /*40a0*/  VIADD R23, R22, 0x806 ;  /* 0x0000080616177836 */ /* 0x000fe20000000000 */
        /* <DEDUP_REMOVED lines=471> */
[----:B------:R-:W-:Y:S02]  /*5e20*/  WARPGROUP.DEPBAR.LE gsb0, 0x0 ;  /* 0x00008000000079c5 */ /* 0x000fe40000010000 */
[----:B------:R-:W-:-:S06]  /*5e30*/  WARPGROUP.ARRIVE ;  /* 0x00000000000079c5 */ /* 0x000fcc0000000000 */
[----:B------:R-:W-:Y:S01]  /*5e40*/  HGMMA.64x8x16.F32.BF16 R48, gdesc[UR4], R48, gsb0 ;  /* 0x00000000043079f0 */ /* 0x000fe20008001830 */
[----:B------:R-:W-:Y:S01]  /*5e50*/  UMOV UR6, UR8 ;  /* 0x0000000800067c82 */ /* 0x000fe20008000000 */
[----:B------:R-:W-:Y:S01]  /*5e60*/  UMOV UR7, 0x40000000 ;  /* 0x4000000000077882 */ /* 0x000fe20000000000 */
[----:B------:R-:W-:Y:S02]  /*5e70*/  ULDC UR8, c[0x0][0x75c] ;  /* 0x0001d70000087ab9 */ /* 0x000fe40000000800 */
        /* <DEDUP_REMOVED lines=8> */
[----:B------:R1:W4:Y:S01]  /*5f00*/  MUFU.TANH R20, R33 ;  /* 0x0000002100147308 */ /* 0x0003220000002400 */
[----:B------:R-:W-:Y:S01]  /*5f10*/  FMUL.FTZ R15, R32, UR8 ;  /* 0x00000008200f7c20 */ /* 0x000fe20008410000 */
[----:B------:R-:W-:Y:S01]  /*5f20*/  FMUL.FTZ R26, R37, UR8 ;  /* 0x00000008251a7c20 */ /* 0x000fe20008410000 */
[----:B------:R-:W-:Y:S01]  /*5f30*/  FMUL.FTZ R31, R42, UR8 ;  /* 0x000000082a1f7c20 */ /* 0x000fe20008410000 */
[----:B------:R-:W-:Y:S01]  /*5f40*/  FMUL.FTZ R34, R34, UR8 ;  /* 0x0000000822227c20 */ /* 0x000fe20008410000 */
[----:B------:R-:W-:Y:S01]  /*5f50*/  FMUL.FTZ R35, R35, UR8 ;  /* 0x0000000823237c20 */ /* 0x000fe20008410000 */
[----:B------:R-:W-:-:S02]  /*5f60*/  IMAD R25, R3, 0x40, R18 ;  /* 0x0000004003197824 */ /* 0x000fc400078e0212 */
[----:B------:R-:W2:Y:S01]  /*5f70*/  MUFU.TANH R8, R8 ;  /* 0x0000000800087308 */ /* 0x000ea20000002400 */
[----:B-1----:R-:W-:-:S07]  /*5f80*/  FMUL.FTZ R33, R43, UR8 ;  /* 0x000000082b217c20 */ /* 0x002fce0008410000 */
[----:B------:R-:W1:Y:S08]  /*5f90*/  MUFU.TANH R9, R9 ;  /* 0x0000000900097308 */ /* 0x000e700000002400 */
[----:B------:R-:W1:Y:S08]  /*5fa0*/  MUFU.TANH R14, R14 ;  /* 0x0000000e000e7308 */ /* 0x000e700000002400 */
[----:B------:R-:W1:Y:S01]  /*5fb0*/  MUFU.TANH R15, R15 ;  /* 0x0000000f000f7308 */ /* 0x000e620000002400 */
[----:B------:R-:W-:-:S02]  /*5fc0*/  WARPGROUP.DEPBAR.LE gsb0, 0x0 ;  /* 0x00008000000079c5 */ /* 0x000fc40000010000 */
[----:B------:R-:W-:-:S05]  /*5fd0*/  WARPGROUP.ARRIVE ;  /* 0x00000000000079c5 */ /* 0x000fca0000000000 */
[----:B------:R-:W1:Y:S01]  /*5fe0*/  MUFU.TANH R26, R26 ;  /* 0x0000001a001a7308 */ /* 0x000e620000002400 */
[----:B------:R-:W-:Y:S01]  /*5ff0*/  HGMMA.64x8x16.F32.BF16 R52, gdesc[UR4], R52, gsb0 ;  /* 0x00000000043479f0 */ /* 0x000fe20008001834 */
[----:B------:R-:W-:Y:S01]  /*6000*/  UMOV UR6, UR9 ;  /* 0x0000000900067c82 */ /* 0x000fe20008000000 */
[----:B------:R-:W-:Y:S01]  /*6010*/  UMOV UR7, 0x40000000 ;  /* 0x4000000000077882 */ /* 0x000fe20000000000 */
[----:B------:R-:W-:Y:S01]  /*6020*/  R2UR UR9, R7 ;  /* 0x00000000070972ca */ /* 0x000fe200000e0000 */
[----:B------:R-:W-:-:S03]  /*6030*/  VIADD R7, R22, 0x902 ;  /* 0x0000090216077836 */ /* 0x000fc60000000000 */
[----:B------:R-:W1:Y:S08]  /*6040*/  MUFU.TANH R31, R31 ;  /* 0x0000001f001f7308 */ /* 0x000e700000002400 */
[----:B------:R-:W1:Y:S01]  /*6050*/  MUFU.TANH R33, R33 ;  /* 0x0000002100217308 */ /* 0x000e620000002400 */
        /* <DEDUP_REMOVED lines=10> */
[----:B------:R-:W-:Y:S01]  /*6100*/  FMUL.FTZ R7, R24, UR8 ;  /* 0x0000000818077c20 */ /* 0x000fe20008410000 */
[----:B------:R-:W-:-:S05]  /*6110*/  VIADD R24, R22, 0x886 ;  /* 0x0000088616187836 */ /* 0x000fca0000000000 */
[----:B------:R-:W1:Y:S01]  /*6120*/  MUFU.TANH R7, R7 ;  /* 0x0000000700077308 */ /* 0x000e620000002400 */
[----:B------:R-:W-:Y:S02]  /*6130*/  WARPGROUP.DEPBAR.LE gsb0, 0x0 ;  /* 0x00008000000079c5 */ /* 0x000fe40000010000 */
[----:B------:R-:W-:-:S06]  /*6140*/  WARPGROUP.ARRIVE ;  /* 0x00000000000079c5 */ /* 0x000fcc0000000000 */
[----:B------:R-:W-:Y:S01]  /*6150*/  HGMMA.64x8x16.F32.BF16 R220, gdesc[UR4], R220, gsb0 ;  /* 0x0000000004dc79f0 */ /* 0x000fe200080018dc */
[----:B------:R-:W-:Y:S01]  /*6160*/  UMOV UR6, UR11 ;  /* 0x0000000b00067c82 */ /* 0x000fe20008000000 */
[----:B------:R-:W-:Y:S01]  /*6170*/  UMOV UR7, 0x40000000 ;  /* 0x4000000000077882 */ /* 0x000fe20000000000 */
[----:B------:R-:W-:Y:S01]  /*6180*/  UMOV UR4, UR12 ;  /* 0x0000000c00047c82 */ /* 0x000fe20008000000 */
[----:B------:R-:W-:Y:S01]  /*6190*/  UMOV UR5, 0x40000040 ;  /* 0x4000004000057882 */ /* 0x000fe20000000000 */
[----:B------:R-:W-:Y:S02]  /*61a0*/  R2UR UR11, R12 ;  /* 0x000000000c0b72ca */ /* 0x000fe400000e0000 */
[----:B------:R-:W-:Y:S01]  /*61b0*/  R2UR UR12, R13 ;  /* 0x000000000d0c72ca */ /* 0x000fe200000e0000 */
[----:B------:R5:W1:Y:S08]  /*61c0*/  MUFU.TANH R12, R29 ;  /* 0x0000001d000c7308 */ /* 0x000a700000002400 */
[----:B------:R3:W1:Y:S01]  /*61d0*/  MUFU.TANH R13, R30 ;  /* 0x0000001e000d7308 */ /* 0x0006620000002400 */
[----:B-----5:R-:W-:-:S07]  /*61e0*/  FMUL.FTZ R29, R40, UR8 ;  /* 0x00000008281d7c20 */ /* 0x020fce0008410000 */
[----:B------:R-:W1:Y:S01]  /*61f0*/  MUFU.TANH R29, R29 ;  /* 0x0000001d001d7308 */ /* 0x000e620000002400 */
[----:B---3--:R-:W-:-:S07]  /*6200*/  FMUL.FTZ R30, R41, UR8 ;  /* 0x00000008291e7c20 */ /* 0x008fce0008410000 */
[----:B------:R-:W3:Y:S01]  /*6210*/  MUFU.TANH R30, R30 ;  /* 0x0000001e001e7308 */ /* 0x000ee20000002400 */
        /* <DEDUP_REMOVED lines=10> */
[----:B------:R-:W-:Y:S02]  /*62c0*/  R2UR UR9, R10 ;  /* 0x000000000a0972ca */ /* 0x000fe400000e0000 */
[----:B------:R5:W1:Y:S02]  /*62d0*/  MUFU.TANH R10, R27 ;  /* 0x0000001b000a7308 */ /* 0x000a640000002400 */
[----:B-----5:R-:W-:-:S06]  /*62e0*/  FMUL.FTZ R27, R38, UR8 ;  /* 0x00000008261b7c20 */ /* 0x020fcc0008410000 */
[----:B------:R-:W1:Y:S01]  /*62f0*/  MUFU.TANH R27, R27 ;  /* 0x0000001b001b7308 */ /* 0x000e620000002400 */
        /* <DEDUP_REMOVED lines=41> */
[----:B------:R-:W-:-:S06]  /*6590*/  FMUL.FTZ R23, R36, UR8 ;  /* 0x0000000824177c20 */ /* 0x000fcc0008410000 */
[----:B------:R-:W1:Y:S01]  /*65a0*/  MUFU.TANH R23, R23 ;  /* 0x0000001700177308 */ /* 0x000e620000002400 */
        /* <DEDUP_REMOVED lines=9> */
[----:B------:R-:W-:Y:S01]  /*6640*/  R2UR UR4, R21 ;  /* 0x00000000150472ca */ /* 0x000fe200000e0000 */
[----:B------:R-:W-:Y:S01]  /*6650*/  VIADD R21, R22, 0x786 ;  /* 0x0000078616157836 */ /* 0x000fe20000000000 */
[----:B------:R-:W-:Y:S01]  /*6660*/  UMOV UR5, 0x40000040 ;  /* 0x4000004000057882 */ /* 0x000fe20000000000 */
[----:B------:R-:W-:Y:S01]  /*6670*/  UMOV UR7, 0x40000000 ;  /* 0x4000000000077882 */ /* 0x000fe20000000000 */
[----:B------:R1:W1:Y:S02]  /*6680*/  MUFU.TANH R22, R35 ;  /* 0x0000002300167308 */ /* 0x0002640000002400 */
[----:B------:R-:W-:-:S06]  /*6690*/  R2UR UR6, R21 ;  /* 0x00000000150672ca */ /* 0x000fcc00000e0000 */
[----:B------:R1:W1:Y:S01]  /*66a0*/  MUFU.TANH R21, R34 ;  /* 0x0000002200157308 */ /* 0x0002620000002400 */
        /* <DEDUP_REMOVED lines=23> */
[----:B------:R-:W-:Y:S01]  /*6820*/  ULDC UR6, c[0x0][0x750] ;  /* 0x0001d40000067ab9 */ /* 0x000fe20000000800 */
[----:B------:R-:W-:Y:S01]  /*6830*/  ULDC.64 UR4, c[0x0][0x748] ;  /* 0x0001d20000047ab9 */ /* 0x000fe20000000a00 */
[----:B------:R-:W-:Y:S01]  /*6840*/  UISETP.GE.AND UP0, UPT, UR6, 0x1, UPT ;  /* 0x000000010600788c */ /* 0x000fe2000bf06270 */
[----:B------:R-:W-:Y:S01]  /*6850*/  VIADD R24, R232, UR5 ;  /* 0x00000005e8187c36 */ /* 0x000fe20008000000 */
[----:B------:R-:W-:-:S04]  /*6860*/  ULOP3.LUT UR4, URZ, UR4, URZ, 0x33, !UPT ;  /* 0x000000043f047292 */ /* 0x000fc8000f8e333f */
[----:B------:R-:W-:Y:S02]  /*6870*/  PLOP3.LUT P1, PT, PT, PT, UP0, 0x80, 0x0 ;  /* 0x000000000000781c */ /* 0x000fe40003f2f008 */
[----:B------:R-:W-:Y:S01]  /*6880*/  VIADD R32, R232, UR4 ;  /* 0x00000004e8207c36 */ /* 0x000fe20008000000 */
[----:B------:R-:W-:-:S03]  /*6890*/  VIADDMNMX R39, R25, R24, R233, PT ;  /* 0x0000001819277246 */ /* 0x000fc600038001e9 */
[----:B------:R-:W-:Y:S01]  /*68a0*/  IMAD.IADD R42, R25, 0x1, R32 ;  /* 0x00000001192a7824 */ /* 0x000fe200078e0220 */
[----:B------:R-:W-:-:S06]  /*68b0*/  WARPGROUP.DEPBAR.LE gsb0, 0x0 ;  /* 0x00008000000079c5 */ /* 0x000fcc0000010000 */
[----:B-1234-:R-:W-:Y:S05]  /*68c0*/  @!P1 BRA `(.L_x_320) ;  /* 0x0000000000649947 */ /* 0x01efea0003800000 */
[----:B------:R-:W1:Y:S01]  /*68d0*/  LDC R34, c[0x0][0x280] ;  /* 0x0000a000ff227b82 */ /* 0x000e620000000800 */
[----:B------:R-:W-:Y:S01]  /*68e0*/  ULDC UR4, c[0x0][0x290] ;  /* 0x0000a40000047ab9 */ /* 0x000fe20000000800 */
[----:B------:R-:W-:Y:S01]  /*68f0*/  BSSY B0, `(.L_x_321) ;  /* 0x0000013000007945 */ /* 0x000fe20003800000 */
[----:B-1----:R-:W-:-:S04]  /*6900*/  IADD3 R34, R25, UR4, -R34 ;  /* 0x0000000419227c10 */ /* 0x002fc8000fffe822 */
[----:B------:R-:W-:-:S13]  /*6910*/  ISETP.GT.AND P0, PT, R34, -0x1, PT ;  /* 0xffffffff2200780c */ /* 0x000fda0003f04270 */
[----:B------:R-:W-:Y:S05]  /*6920*/  @P0 BRA `(.L_x_322) ;  /* 0x0000000000240947 */ /* 0x000fea0003800000 */
[----:B------:R-:W-:Y:S01]  /*6930*/  UISETP.NE.AND UP0, UPT, UR6, 0x1, UPT ;  /* 0x000000010600788c */ /* 0x000fe2000bf05270 */
[----:B------:R-:W-:-:S05]  /*6940*/  LOP3.LUT R34, RZ, R34, RZ, 0x33, !PT ;  /* 0x00000022ff227212 */ /* 0x000fca00078e33ff */
[----:B------:R-:W-:-:S05]  /*6950*/  PLOP3.LUT P0, PT, PT, PT, UP0, 0x80, 0x0 ;  /* 0x000000000000781c */ /* 0x000fca0003f0f008 */
[----:B------:R-:W-:-:S08]  /*6960*/  @UP0 ULDC UR4, c[0x0][0x754] ;  /* 0x0001d50000040ab9 */ /* 0x000fd00000000800 */
[----:B------:R-:W-:Y:S01]  /*6970*/  @P0 IMAD.HI.U32 R35, R34, UR4, RZ ;  /* 0x0000000422230c27 */ /* 0x000fe2000f8e00ff */
[----:B------:R-:W-:-:S04]  /*6980*/  @UP0 ULDC UR4, c[0x0][0x758] ;  /* 0x0001d60000040ab9 */ /* 0x000fc80000000800 */
[----:B------:R-:W-:-:S04]  /*6990*/  @P0 SHF.R.U32.HI R34, RZ, UR4, R35 ;  /* 0x00000004ff220c19 */ /* 0x000fc80008011623 */
[----:B------:R-:W-:Y:S01]  /*69a0*/  LOP3.LUT R34, RZ, R34, RZ, 0x33, !PT ;  /* 0x00000022ff227212 */ /* 0x000fe200078e33ff */
[----:B------:R-:W-:Y:S06]  /*69b0*/  BRA `(.L_x_323) ;  /* 0x0000000000187947 */ /* 0x000fec0003800000 */
.L_x_322:
[----:B------:R-:W-:-:S06]  /*69c0*/  UISETP.NE.AND UP0, UPT, UR6, 0x1, UPT ;  /* 0x000000010600788c */ /* 0x000fcc000bf05270 */
[----:B------:R-:W-:-:S05]  /*69d0*/  PLOP3.LUT P0, PT, PT, PT, UP0, 0x80, 0x0 ;  /* 0x000000000000781c */ /* 0x000fca0003f0f008 */
[----:B------:R-:W-:-:S08]  /*69e0*/  @UP0 ULDC UR4, c[0x0][0x754] ;  /* 0x0001d50000040ab9 */ /* 0x000fd00000000800 */
[----:B------:R-:W-:Y:S01]  /*69f0*/  @P0 IMAD.HI.U32 R35, R34, UR4, RZ ;  /* 0x0000000422230c27 */ /* 0x000fe2000f8e00ff */
[----:B------:R-:W-:-:S04]  /*6a00*/  @UP0 ULDC UR4, c[0x0][0x758] ;  /* 0x0001d60000040ab9 */ /* 0x000fc80000000800 */
[----:B------:R-:W-:-:S07]  /*6a10*/  @P0 SHF.R.U32.HI R34, RZ, UR4, R35 ;  /* 0x00000004ff220c19 */ /* 0x000fce0008011623 */
.L_x_323:
[----:B------:R-:W-:Y:S05]  /*6a20*/  BSYNC B0 ;  /* 0x0000000000007941 */ /* 0x000fea0003800000 */
.L_x_321:
[----:B------:R-:W-:-:S05]  /*6a30*/  IMAD R34, R34, UR6, R229 ;  /* 0x0000000622227c24 */ /* 0x000fca000f8e02e5 */
[----:B------:R-:W-:Y:S02]  /*6a40*/  VIMNMX R42, R42, R34, !PT ;  /* 0x000000222a2a7248 */ /* 0x000fe40007fe0100 */
[----:B------:R-:W-:-:S07]  /*6a50*/  VIADDMNMX R39, R34, UR6, R39, PT ;  /* 0x0000000622277c46 */ /* 0x000fce000b800127 */
.L_x_320:
[----:B------:R-:W-:-:S05]  /*6a60*/  VIADD R35, R25, 0x8 ;  /* 0x0000000819237836 */ /* 0x000fca0000000000 */
[----:B------:R-:W-:Y:S01]  /*6a70*/  VIADDMNMX R25, R35, R24, R233, PT ;  /* 0x0000001823197246 */ /* 0x000fe200038001e9 */
[----:B------:R-:W-:Y:S01]  /*6a80*/  IMAD.IADD R24, R32, 0x1, R35 ;  /* 0x0000000120187824 */ /* 0x000fe200078e0223 */
[----:B------:R-:W-:Y:S06]  /*6a90*/  @!P1 BRA `(.L_x_324) ;  /* 0x0000000000649947 */ /* 0x000fec0003800000 */
        /* <DEDUP_REMOVED lines=15> */
.L_x_326:
[----:B------:R-:W-:-:S06]  /*6b90*/  UISETP.NE.AND UP0, UPT, UR6, 0x1, UPT ;  /* 0x000000010600788c */ /* 0x000fcc000bf05270 */
[----:B------:R-:W-:-:S05]  /*6ba0*/  PLOP3.LUT P0, PT, PT, PT, UP0, 0x80, 0x0 ;  /* 0x000000000000781c */ /* 0x000fca0003f0f008 */
[----:B------:R-:W-:-:S08]  /*6bb0*/  @UP0 ULDC UR4, c[0x0][0x754] ;  /* 0x0001d50000040ab9 */ /* 0x000fd00000000800 */
[----:B------:R-:W-:Y:S01]  /*6bc0*/  @P0 IMAD.HI.U32 R34, R32, UR4, RZ ;  /* 0x0000000420220c27 */ /* 0x000fe2000f8e00ff */
[----:B------:R-:W-:-:S04]  /*6bd0*/  @UP0 ULDC UR4, c[0x0][0x758] ;  /* 0x0001d60000040ab9 */ /* 0x000fc80000000800 */
[----:B------:R-:W-:-:S07]  /*6be0*/  @P0 SHF.R.U32.HI R32, RZ, UR4, R34 ;  /* 0x00000004ff200c19 */ /* 0x000fce0008011622 */
.L_x_327:
[----:B------:R-:W-:Y:S05]  /*6bf0*/  BSYNC B0 ;  /* 0x0000000000007941 */ /* 0x000fea0003800000 */
.L_x_325:
[----:B------:R-:W-:-:S05]  /*6c00*/  IMAD R32, R32, UR6, R229 ;  /* 0x0000000620207c24 */ /* 0x000fca000f8e02e5 */
[----:B------:R-:W-:Y:S02]  /*6c10*/  VIMNMX R24, R24, R32, !PT ;  /* 0x0000002018187248 */ /* 0x000fe40007fe0100 */
[----:B------:R-:W-:-:S07]  /*6c20*/  VIADDMNMX R25, R32, UR6, R25, PT ;  /* 0x0000000620197c46 */ /* 0x000fce000b800119 */
.L_x_324:
[----:B------:R-:W1:Y:S01]  /*6c30*/  S2R R226, SR_CTAID.X ;  /* 0x0000000000e27919 */ /* 0x000e620000002500 */
[----:B------:R-:W-:Y:S01]  /*6c40*/  LOP3.LUT R40, R40, 0xffffffef, RZ, 0xc0, !PT ;  /* 0xffffffef28287812 */ /* 0x000fe200078ec0ff */
[----:B------:R-:W-:Y:S01]  /*6c50*/  ULDC UR4, c[0x0][0x744] ;  /* 0x0001d10000047ab9 */ /* 0x000fe20000000800 */
[----:B------:R-:W-:Y:S01]  /*6c60*/  UMOV UR57, 0x40000040 ;  /* 0x4000004000397882 */ /* 0x000fe20000000000 */
[----:B------:R-:W-:Y:S01]  /*6c70*/  UMOV UR59, 0x40 ;  /* 0x00000040003b7882 */ /* 0x000fe20000000000 */
[----:B------:R-:W-:Y:S01]  /*6c80*/  UMOV UR9, UR57 ;  /* 0x0000003900097c82 */ /* 0x000fe20008000000 */
        /* <DEDUP_REMOVED lines=23> */
[----:B-1----:R-:W-:-:S05]  /*6e00*/  IMAD R226, R226, -0x50, RZ ;  /* 0xffffffb0e2e27824 */ /* 0x002fca00078e02ff */
[C---:B------:R-:W-:Y:S02]  /*6e10*/  ISETP.GE.AND P4, PT, R226.reuse, 0x2, PT ;  /* 0x00000002e200780c */ /* 0x040fe40003f86270 */
[----:B------:R-:W-:Y:S02]  /*6e20*/  ISETP.GE.AND P2, PT, R226, 0x11, PT ;  /* 0x00000011e200780c */ /* 0x000fe40003f46270 */
[----:B------:R-:W-:Y:S02]  /*6e30*/  ISETP.GT.AND P5, PT, R24, 0x1, !P4 ;  /* 0x000000011800780c */ /* 0x000fe400067a4270 */
[C---:B------:R-:W-:Y:S02]  /*6e40*/  ISETP.GT.AND P4, PT, R42.reuse, 0x1, !P4 ;  /* 0x000000012a00780c */ /* 0x040fe40006784270 */
[----:B------:R-:W-:Y:S02]  /*6e50*/  ISETP.GT.AND P3, PT, R42, 0x10, !P2 ;  /* 0x000000102a00780c */ /* 0x000fe40005764270 */
[----:B------:R-:W-:-:S02]  /*6e60*/  ISETP.LT.OR P4, PT, R39, 0x2, P4 ;  /* 0x000000022700780c */ /* 0x000fc40002781670 */
[----:B------:R-:W-:Y:S02]  /*6e70*/  ISETP.GT.AND P2, PT, R24, 0x10, !P2 ;  /* 0x000000101800780c */ /* 0x000fe40005744270 */
[----:B------:R-:W-:Y:S02]  /*6e80*/  ISETP.LT.OR P3, PT, R39, 0x11, P3 ;  /* 0x000000112700780c */ /* 0x000fe40001f61670 */
[C---:B------:R-:W-:Y:S02]  /*6e90*/  ISETP.GE.AND P6, PT, R226.reuse, 0x12, PT ;  /* 0x00000012e200780c */ /* 0x040fe40003fc6270 */
[----:B------:R-:W-:Y:S02]  /*6ea0*/  ISETP.GE.AND P1, PT, R226, 0x21, PT ;  /* 0x00000021e200780c */ /* 0x000fe40003f26270 */
[----:B------:R-:W-:Y:S02]  /*6eb0*/  FSEL R227, R8, -INF , !P4 ;  /* 0xff80000008e37808 */ /* 0x000fe40006000000 */
[----:B------:R-:W-:-:S02]  /*6ec0*/  ISETP.LT.OR P2, PT, R25, 0x11, P2 ;  /* 0x000000111900780c */ /* 0x000fc40001741670 */
[----:B------:R-:W-:Y:S02]  /*6ed0*/  FSEL R35, R11, -INF , !P3 ;  /* 0xff8000000b237808 */ /* 0x000fe40005800000 */
[----:B------:R-:W-:Y:S02]  /*6ee0*/  ISETP.LT.OR P5, PT, R25, 0x2, P5 ;  /* 0x000000021900780c */ /* 0x000fe40002fa1670 */
[----:B------:R-:W-:Y:S01]  /*6ef0*/  ISETP.GE.AND P0, PT, R226, 0x22, PT ;  /* 0x00000022e200780c */ /* 0x000fe20003f06270 */
[----:B------:R-:W-:Y:S01]  /*6f00*/  FFMA.FTZ R35, R35, UR4, -R6 ;  /* 0x0000000423237c23 */ /* 0x000fe20008010806 */
[C---:B------:R-:W-:Y:S02]  /*6f10*/  ISETP.GT.AND P4, PT, R42.reuse, 0x11, !P6 ;  /* 0x000000112a00780c */ /* 0x040fe40007784270 */
[----:B------:R-:W-:Y:S02]  /*6f20*/  ISETP.GT.AND P3, PT, R42, 0x20, !P1 ;  /* 0x000000202a00780c */ /* 0x000fe40004f64270 */
[----:B------:R-:W-:Y:S01]  /*6f30*/  FSEL R37, R13, -INF , !P2 ;  /* 0xff8000000d257808 */ /* 0x000fe20005000000 */
[----:B------:R-:W-:Y:S01]  /*6f40*/  MUFU.EX2 R35, R35 ;  /* 0x0000002300237308 */ /* 0x000fe20000000800 */
[C---:B------:R-:W-:Y:S01]  /*6f50*/  FSEL R41, R10.reuse, -INF , !P5 ;  /* 0xff8000000a297808 */ /* 0x040fe20006800000 */
[----:B------:R-:W-:Y:S01]  /*6f60*/  FFMA.FTZ R10, -R10, R10, 1 ;  /* 0x3f8000000a0a7423 */ /* 0x000fe2000001010a */
[----:B------:R-:W-:-:S02]  /*6f70*/  ISETP.LT.OR P4, PT, R39, 0x12, P4 ;  /* 0x000000122700780c */ /* 0x000fc40002781670 */
[----:B------:R-:W-:Y:S01]  /*6f80*/  ISETP.GT.AND P2, PT, R42, 0x21, !P0 ;  /* 0x000000212a00780c */ /* 0x000fe20004744270 */
[----:B------:R-:W-:Y:S01]  /*6f90*/  FFMA.FTZ R41, R41, UR4, -R5 ;  /* 0x0000000429297c23 */ /* 0x000fe20008010805 */
[C---:B------:R-:W-:Y:S02]  /*6fa0*/  ISETP.LT.OR P3, PT, R39.reuse, 0x21, P3 ;  /* 0x000000212700780c */ /* 0x040fe40001f61670 */
[----:B------:R-:W-:Y:S02]  /*6fb0*/  ISETP.GE.AND P5, PT, R226, 0x31, PT ;  /* 0x00000031e200780c */ /* 0x000fe40003fa6270 */
[----:B------:R-:W-:Y:S01]  /*6fc0*/  FSEL R38, R12, -INF , !P4 ;  /* 0xff8000000c267808 */ /* 0x000fe20006000000 */
[----:B------:R-:W-:Y:S01]  /*6fd0*/  MUFU.EX2 R41, R41 ;  /* 0x0000002900297308 */ /* 0x000fe20000000800 */
[----:B------:R-:W-:Y:S02]  /*6fe0*/  ISETP.LT.OR P2, PT, R39, 0x22, P2 ;  /* 0x000000222700780c */ /* 0x000fe40001741670 */
[----:B------:R-:W-:Y:S01]  /*6ff0*/  FSEL R224, R15, -INF , !P3 ;  /* 0xff8000000fe07808 */ /* 0x000fe20005800000 */
[----:B------:R-:W-:Y:S01]  /*7000*/  FFMA.FTZ R38, R38, UR4, -R6 ;  /* 0x0000000426267c23 */ /* 0x000fe20008010806 */
[----:B------:R-:W-:-:S02]  /*7010*/  ISETP.GE.AND P4, PT, R226, 0x32, PT ;  /* 0x00000032e200780c */ /* 0x000fc40003f86270 */
[----:B------:R-:W-:Y:S02]  /*7020*/  ISETP.GT.AND P3, PT, R42, 0x30, !P5 ;  /* 0x000000302a00780c */ /* 0x000fe40006f64270 */
[----:B------:R-:W-:Y:S01]  /*7030*/  FSEL R32, R20, -INF , !P2 ;  /* 0xff80000014207808 */ /* 0x000fe20005000000 */
[----:B------:R-:W-:Y:S01]  /*7040*/  MUFU.EX2 R38, R38 ;  /* 0x0000002600267308 */ /* 0x000fe20000000800 */
[----:B------:R-:W-:Y:S02]  /*7050*/  ISETP.GT.AND P2, PT, R42, 0x31, !P4 ;  /* 0x000000312a00780c */ /* 0x000fe40006744270 */
[C---:B------:R-:W-:Y:S02]  /*7060*/  ISETP.LT.OR P3, PT, R39.reuse, 0x31, P3 ;  /* 0x000000312700780c */ /* 0x040fe40001f61670 */
[----:B------:R-:W-:Y:S02]  /*7070*/  ISETP.LT.OR P2, PT, R39, 0x32, P2 ;  /* 0x000000322700780c */ /* 0x000fe40001741670 */
[----:B------:R-:W-:-:S02]  /*7080*/  FSEL R43, R23, -INF , !P3 ;  /* 0xff800000172b7808 */ /* 0x000fc40005800000 */
[----:B------:R-:W-:Y:S02]  /*7090*/  ISETP.GE.AND P3, PT, R226, 0x41, PT ;  /* 0x00000041e200780c */ /* 0x000fe40003f66270 */
[C---:B------:R-:W-:Y:S01]  /*70a0*/  FSEL R36, R26.reuse, -INF , !P2 ;  /* 0xff8000001a247808 */ /* 0x040fe20005000000 */
[----:B------:R-:W-:Y:S01]  /*70b0*/  FFMA.FTZ R26, -R26, R26, 1 ;  /* 0x3f8000001a1a7423 */ /* 0x000fe2000001011a */
[----:B------:R-:W-:Y:S02]  /*70c0*/  ISETP.GT.AND P2, PT, R42, 0x40, !P3 ;  /* 0x000000402a00780c */ /* 0x000fe40005f44270 */
[----:B------:R-:W-:Y:S02]  /*70d0*/  ISETP.GE.AND P6, PT, R226, 0x1, PT ;  /* 0x00000001e200780c */ /* 0x000fe40003fc6270 */
[----:B------:R-:W-:Y:S02]  /*70e0*/  ISETP.LT.OR P2, PT, R39, 0x41, P2 ;  /* 0x000000412700780c */ /* 0x000fe40001741670 */
[----:B------:R-:W-:-:S02]  /*70f0*/  @P1 LOP3.LUT R40, R40, 0x10, RZ, 0xfc, !PT ;  /* 0x0000001028281812 */ /* 0x000fc400078efcff */
[----:B------:R-:W-:Y:S02]  /*7100*/  FSEL R34, R29, -INF , !P2 ;  /* 0xff8000001d227808 */ /* 0x000fe40005000000 */
[----:B------:R-:W-:Y:S02]  /*7110*/  ISETP.GT.AND P2, PT, R42, RZ, !P6 ;  /* 0x000000ff2a00720c */ /* 0x000fe40007744270 */
[----:B------:R-:W-:Y:S02]  /*7120*/  ISETP.GT.AND P6, PT, R24, RZ, !P6 ;  /* 0x000000ff1800720c */ /* 0x000fe400077c4270 */
[----:B------:R-:W-:Y:S02]  /*7130*/  ISETP.LT.OR P2, PT, R39, 0x1, P2 ;  /* 0x000000012700780c */ /* 0x000fe40001741670 */
[----:B------:R-:W-:Y:S02]  /*7140*/  ISETP.LT.OR P6, PT, R25, 0x1, P6 ;  /* 0x000000011900780c */ /* 0x000fe400037c1670 */
[----:B------:R-:W-:-:S02]  /*7150*/  FSEL R225, R7, -INF , !P2 ;  /* 0xff80000007e17808 */ /* 0x000fc40005000000 */
[----:B------:R-:W-:Y:S02]  /*7160*/  ISETP.GE.AND P2, PT, R226, 0x42, PT ;  /* 0x00000042e200780c */ /* 0x000fe40003f46270 */
[----:B------:R-:W-:Y:S01]  /*7170*/  ISETP.GT.AND P0, PT, R24, 0x21, !P0 ;  /* 0x000000211800780c */ /* 0x000fe20004704270 */
[----:B------:R-:W-:Y:S01]  /*7180*/  FFMA.FTZ R225, R225, UR4, -R6 ;  /* 0x00000004e1e17c23 */ /* 0x000fe20008010806 */
[----:B------:R-:W-:Y:S02]  /*7190*/  ISETP.GT.AND P1, PT, R42, 0x41, !P2 ;  /* 0x000000412a00780c */ /* 0x000fe40005724270 */
[----:B------:R-:W-:Y:S02]  /*71a0*/  ISETP.GT.AND P5, PT, R24, 0x30, !P5 ;  /* 0x000000301800780c */ /* 0x000fe40006fa4270 */
[----:B------:R-:W-:Y:S01]  /*71b0*/  ISETP.LT.OR P1, PT, R39, 0x42, P1 ;  /* 0x000000422700780c */ /* 0x000fe20000f21670 */
[----:B------:R-:W-:Y:S01]  /*71c0*/  IMAD R39, R18, 0x4, R17 ;  /* 0x0000000412277824 */ /* 0x000fe200078e0211 */
[----:B------:R-:W-:Y:S01]  /*71d0*/  ISETP.GT.AND P4, PT, R24, 0x31, !P4 ;  /* 0x000000311800780c */ /* 0x000fe20006784270 */
[----:B------:R-:W-:Y:S01]  /*71e0*/  MUFU.EX2 R225, R225 ;  /* 0x000000e100e17308 */ /* 0x000fe20000000800 */
[C---:B------:R-:W-:Y:S01]  /*71f0*/  FSEL R42, R30.reuse, -INF , !P1 ;  /* 0xff8000001e2a7808 */ /* 0x040fe20004800000 */
[----:B------:R-:W-:Y:S01]  /*7200*/  FFMA.FTZ R30, -R30, R30, 1 ;  /* 0x3f8000001e1e7423 */ /* 0x000fe2000001011e */
[----:B------:R-:W-:-:S02]  /*7210*/  LOP3.LUT P1, RZ, R40, 0x10, RZ, 0xc0, !PT ;  /* 0x0000001028ff7812 */ /* 0x000fc4000782c0ff */
[----:B------:R-:W-:Y:S01]  /*7220*/  FSEL R40, R9, -INF , !P6 ;  /* 0xff80000009287808 */ /* 0x000fe20007000000 */
[--C-:B------:R-:W-:Y:S01]  /*7230*/  FFMA.FTZ R42, R42, UR4, -R6.reuse ;  /* 0x000000042a2a7c23 */ /* 0x100fe20008010806 */
[----:B------:R-:W-:Y:S01]  /*7240*/  ISETP.GE.AND P6, PT, R226, 0x12, PT ;  /* 0x00000012e200780c */ /* 0x000fe20003fc6270 */
[----:B------:R-:W-:Y:S01]  /*7250*/  FFMA.FTZ R226, R227, UR4, -R6 ;  /* 0x00000004e3e27c23 */ /* 0x000fe20008010806 */
[----:B------:R-:W-:Y:S01]  /*7260*/  ISETP.GT.AND P1, PT, R24, 0x20, !P1 ;  /* 0x000000201800780c */ /* 0x000fe20004f24270 */
[----:B------:R-:W-:Y:S01]  /*7270*/  FFMA.FTZ R40, R40, UR4, -R5 ;  /* 0x0000000428287c23 */ /* 0x000fe20008010805 */
[C---:B------:R-:W-:Y:S02]  /*7280*/  ISETP.GT.AND P6, PT, R24.reuse, 0x11, !P6 ;  /* 0x000000111800780c */ /* 0x040fe400077c4270 */
[C---:B------:R-:W-:Y:S01]  /*7290*/  ISETP.GT.AND P3, PT, R24.reuse, 0x40, !P3 ;  /* 0x000000401800780c */ /* 0x040fe20005f64270 */
[----:B------:R-:W-:Y:S01]  /*72a0*/  MUFU.EX2 R226, R226 ;  /* 0x000000e200e27308 */ /* 0x000fe20000000800 */
[----:B------:R-:W-:-:S02]  /*72b0*/  ISETP.GT.AND P2, PT, R24, 0x41, !P2 ;  /* 0x000000411800780c */ /* 0x000fc40005744270 */
[----:B------:R-:W1:Y:S01]  /*72c0*/  LDS R24, [R39+0x2c300] ;  /* 0x02c3000027187984 */ /* 0x000e620000000800 */
[C---:B------:R-:W-:Y:S02]  /*72d0*/  ISETP.LT.OR P6, PT, R25.reuse, 0x12, P6 ;  /* 0x000000121900780c */ /* 0x040fe400037c1670 */
[C---:B------:R-:W-:Y:S01]  /*72e0*/  ISETP.LT.OR P1, PT, R25.reuse, 0x21, P1 ;  /* 0x000000211900780c */ /* 0x040fe20000f21670 */
[----:B------:R-:W2:Y:S01]  /*72f0*/  LDS R39, [R39+0x2c320] ;  /* 0x02c3200027277984 */ /* 0x000ea20000000800 */
[----:B------:R-:W3:Y:S01]  /*7300*/  MUFU.EX2 R40, R40 ;  /* 0x0000002800287308 */ /* 0x000ee20000000800 */
[C---:B------:R-:W-:Y:S02]  /*7310*/  ISETP.LT.OR P0, PT, R25.reuse, 0x22, P0 ;  /* 0x000000221900780c */ /* 0x040fe40000701670 */
[C---:B------:R-:W-:Y:S02]  /*7320*/  ISETP.LT.OR P5, PT, R25.reuse, 0x31, P5 ;  /* 0x000000311900780c */ /* 0x040fe40002fa1670 */
[----:B------:R-:W-:-:S02]  /*7330*/  ISETP.LT.OR P4, PT, R25, 0x32, P4 ;  /* 0x000000321900780c */ /* 0x000fc40002781670 */
[C---:B------:R-:W-:Y:S02]  /*7340*/  ISETP.LT.OR P3, PT, R25.reuse, 0x41, P3 ;  /* 0x000000411900780c */ /* 0x040fe40001f61670 */
[----:B------:R-:W-:Y:S02]  /*7350*/  ISETP.LT.OR P2, PT, R25, 0x42, P2 ;  /* 0x000000421900780c */ /* 0x000fe40001741670 */
[----:B---3--:R-:W-:Y:S01]  /*7360*/  F2FP.BF16.F32.PACK_AB R25, R41, R40 ;  /* 0x000000282919723e */ /* 0x008fe200000010ff */
[--C-:B-1----:R-:W-:Y:S01]  /*7370*/  FADD.FTZ R45, R45, -R24.reuse ;  /* 0x800000182d2d7221 */ /* 0x102fe20000010000 */
[--C-:B------:R-:W-:Y:S01]  /*7380*/  FADD.FTZ R44, R44, -R24.reuse ;  /* 0x800000182c2c7221 */ /* 0x100fe20000010000 */
[--C-:B------:R-:W-:Y:S01]  /*7390*/  FADD.FTZ R48, R48, -R24.reuse ;  /* 0x8000001830307221 */ /* 0x100fe20000010000 */
[--C-:B------:R-:W-:Y:S01]  /*73a0*/  FADD.FTZ R49, R49, -R24.reuse ;  /* 0x8000001831317221 */ /* 0x100fe20000010000 */
[--C-:B------:R-:W-:Y:S01]  /*73b0*/  FADD.FTZ R52, R52, -R24.reuse ;  /* 0x8000001834347221 */ /* 0x100fe20000010000 */
[--C-:B------:R-:W-:Y:S01]  /*73c0*/  FADD.FTZ R53, R53, -R24.reuse ;  /* 0x8000001835357221 */ /* 0x100fe20000010000 */
[--C-:B------:R-:W-:Y:S01]  /*73d0*/  FADD.FTZ R216, R216, -R24.reuse ;  /* 0x80000018d8d87221 */ /* 0x100fe20000010000 */
[--C-:B------:R-:W-:Y:S01]  /*73e0*/  FADD.FTZ R217, R217, -R24.reuse ;  /* 0x80000018d9d97221 */ /* 0x100fe20000010000 */
[--C-:B------:R-:W-:Y:S01]  /*73f0*/  FADD.FTZ R220, R220, -R24.reuse ;  /* 0x80000018dcdc7221 */ /* 0x100fe20000010000 */
[----:B------:R-:W-:Y:S01]  /*7400*/  FADD.FTZ R221, R221, -R24 ;  /* 0x80000018dddd7221 */ /* 0x000fe20000010000 */
[C---:B------:R-:W-:Y:S01]  /*7410*/  F2FP.BF16.F32.PACK_AB R24, R226.reuse, R225 ;  /* 0x000000e1e218723e */ /* 0x040fe200000010ff */
[----:B------:R-:W-:Y:S01]  /*7420*/  BAR.SYNC.DEFER_BLOCKING 0x9, 0x100 ;  /* 0x0244000000007b1d */ /* 0x000fe20000010000 */
[----:B------:R-:W-:Y:S01]  /*7430*/  FMUL.FTZ R226, R226, R45 ;  /* 0x0000002de2e27220 */ /* 0x000fe20000410000 */
[--C-:B------:R-:W-:Y:S01]  /*7440*/  FFMA.FTZ R45, R224, UR4, -R6.reuse ;  /* 0x00000004e02d7c23 */ /* 0x100fe20008010806 */
[--C-:B------:R-:W-:Y:S01]  /*7450*/  FFMA.FTZ R224, R32, UR4, -R6.reuse ;  /* 0x0000000420e07c23 */ /* 0x100fe20008010806 */
[----:B------:R-:W-:Y:S01]  /*7460*/  FFMA.FTZ R32, -R11, R11, 1 ;  /* 0x3f8000000b207423 */ /* 0x000fe2000001010b */
[----:B------:R-:W-:Y:S01]  /*7470*/  FMUL.FTZ R11, R35, R48 ;  /* 0x00000030230b7220 */ /* 0x000fe20000410000 */
[----:B------:R-:W-:Y:S01]  /*7480*/  FMUL.FTZ R44, R225, R44 ;  /* 0x0000002ce12c7220 */ /* 0x000fe20000410000 */
[--C-:B--2---:R-:W-:Y:S01]  /*7490*/  FADD.FTZ R54, R54, -R39.reuse ;  /* 0x8000002736367221 */ /* 0x104fe20000010000 */
[----:B------:R-:W1:Y:S01]  /*74a0*/  MUFU.EX2 R45, R45 ;  /* 0x0000002d002d7308 */ /* 0x000e620000000800 */
[----:B------:R-:W-:Y:S01]  /*74b0*/  FMUL.FTZ R11, R11, R32 ;  /* 0x000000200b0b7220 */ /* 0x000fe20000410000 */
[--C-:B------:R-:W-:Y:S01]  /*74c0*/  FFMA.FTZ R32, R36, UR4, -R6.reuse ;  /* 0x0000000424207c23 */ /* 0x100fe20008010806 */
[----:B------:R-:W-:Y:S01]  /*74d0*/  FFMA.FTZ R36, R34, UR4, -R6 ;  /* 0x0000000422247c23 */ /* 0x000fe20008010806 */
[----:B------:R-:W-:Y:S01]  /*74e0*/  FFMA.FTZ R34, -R20, R20, 1 ;  /* 0x3f80000014227423 */ /* 0x000fe20000010114 */
[--C-:B------:R-:W-:Y:S01]  /*74f0*/  FADD.FTZ R55, R55, -R39.reuse ;  /* 0x8000002737377221 */ /* 0x100fe20000010000 */
[--C-:B------:R-:W-:Y:S01]  /*7500*/  FADD.FTZ R218, R218, -R39.reuse ;  /* 0x80000027dada7221 */ /* 0x100fe20000010000 */
[--C-:B------:R-:W-:Y:S01]  /*7510*/  FADD.FTZ R219, R219, -R39.reuse ;  /* 0x80000027dbdb7221 */ /* 0x100fe20000010000 */
[----:B------:R-:W-:Y:S01]  /*7520*/  MUFU.EX2 R32, R32 ;  /* 0x0000002000207308 */ /* 0x000fe20000000800 */
[--C-:B------:R-:W-:Y:S01]  /*7530*/  FADD.FTZ R222, R222, -R39.reuse ;  /* 0x80000027dede7221 */ /* 0x100fe20000010000 */
[----:B------:R-:W-:Y:S01]  /*7540*/  FADD.FTZ R223, R223, -R39 ;  /* 0x80000027dfdf7221 */ /* 0x000fe20000010000 */
[----:B------:R-:W-:Y:S01]  /*7550*/  FFMA.FTZ R48, -R33, R33, 1 ;  /* 0x3f80000021307423 */ /* 0x000fe20000010121 */
[----:B------:R-:W-:Y:S01]  /*7560*/  FFMA.FTZ R225, -R8, R8, 1 ;  /* 0x3f80000008e17423 */ /* 0x000fe20000010108 */
[----:B------:R2:W-:Y:S01]  /*7570*/  STSM.16.M88.2 [R0+0x2c500], R24 ;  /* 0x02c5001800007844 */ /* 0x0005e20000000100 */
[----:B-1----:R-:W-:-:S02]  /*7580*/  FMUL.FTZ R52, R45, R52 ;  /* 0x000000342d347220 */ /* 0x002fc40000410000 */
[----:B------:R1:W-:Y:S01]  /*7590*/  MUFU.EX2 R20, R42 ;  /* 0x0000002a00147308 */ /* 0x0003e20000000800 */
[----:B------:R-:W-:Y:S01]  /*75a0*/  FMUL.FTZ R8, R226, R225 ;  /* 0x000000e1e2087220 */ /* 0x000fe20000410000 */
[----:B-1----:R-:W-:Y:S01]  /*75b0*/  FADD.FTZ R42, R51, -R39 ;  /* 0x80000027332a7221 */ /* 0x002fe20000010000 */
[----:B--2---:R-:W-:-:S05]  /*75c0*/  FFMA.FTZ R25, R43, UR4, -R6 ;  /* 0x000000042b197c23 */ /* 0x004fca0008010806 */
[----:B------:R-:W1:Y:S01]  /*75d0*/  MUFU.EX2 R24, R224 ;  /* 0x000000e000187308 */ /* 0x000e620000000800 */
[----:B------:R-:W-:Y:S01]  /*75e0*/  FFMA.FTZ R43, -R12, R12, 1 ;  /* 0x3f8000000c2b7423 */ /* 0x000fe2000001010c */
[----:B------:R-:W-:Y:S01]  /*75f0*/  FMUL.FTZ R12, R38, R49 ;  /* 0x00000031260c7220 */ /* 0x000fe20000410000 */
[----:B------:R-:W-:Y:S01]  /*7600*/  FADD.FTZ R49, R46, -R39 ;  /* 0x800000272e317221 */ /* 0x000fe20000010000 */
[----:B------:R-:W-:Y:S01]  /*7610*/  FFMA.FTZ R46, -R13, R13, 1 ;  /* 0x3f8000000d2e7423 */ /* 0x000fe2000001010d */
[----:B------:R-:W-:Y:S02]  /*7620*/  VIADD R13, R17, 0x2c500 ;  /* 0x0002c500110d7836 */ /* 0x000fe40000000000 */
[----:B------:R-:W-:Y:S01]  /*7630*/  FMUL.FTZ R12, R12, R43 ;  /* 0x0000002b0c0c7220 */ /* 0x000fe20000410000 */
[----:B------:R-:W-:Y:S01]  /*7640*/  FFMA.FTZ R43, -R15, R15, 1 ;  /* 0x3f8000000f2b7423 */ /* 0x000fe2000001010f */
[----:B------:R-:W2:Y:S01]  /*7650*/  MUFU.EX2 R25, R25 ;  /* 0x0000001900197308 */ /* 0x000ea20000000800 */
[----:B------:R-:W-:Y:S01]  /*7660*/  FMUL.FTZ R49, R40, R49 ;  /* 0x0000003128317220 */ /* 0x000fe20000410000 */
[----:B------:R-:W-:Y:S01]  /*7670*/  FFMA.FTZ R40, -R9, R9, 1 ;  /* 0x3f80000009287423 */ /* 0x000fe20000010109 */
[----:B------:R-:W-:Y:S01]  /*7680*/  FMUL.FTZ R6, R52, R43 ;  /* 0x0000002b34067220 */ /* 0x000fe20000410000 */
[----:B------:R-:W-:Y:S01]  /*7690*/  FFMA.FTZ R43, -R23, R23, 1 ;  /* 0x3f800000172b7423 */ /* 0x000fe20000010117 */
[----:B------:R-:W-:Y:S01]  /*76a0*/  SHF.R.U32.HI R13, RZ, 0x4, R13 ;  /* 0x00000004ff0d7819 */ /* 0x000fe2000001160d */
[----:B------:R-:W-:Y:S01]  /*76b0*/  FMUL.FTZ R9, R49, R40 ;  /* 0x0000002831097220 */ /* 0x000fe20000410000 */
[----:B------:R-:W-:Y:S01]  /*76c0*/  F2FP.BF16.F32.PACK_AB R38, R38, R35 ;  /* 0x000000232626723e */ /* 0x000fe200000010ff */
[----:B------:R3:W4:Y:S01]  /*76d0*/  MUFU.EX2 R15, R36 ;  /* 0x00000024000f7308 */ /* 0x0007220000000800 */
[----:B-1----:R-:W-:Y:S01]  /*76e0*/  FMUL.FTZ R23, R24, R53 ;  /* 0x0000003518177220 */ /* 0x002fe20000410000 */
[----:B------:R-:W-:-:S03]  /*76f0*/  LOP3.LUT R13, R13, 0x3fff, RZ, 0xc0, !PT ;  /* 0x00003fff0d0d7812 */ /* 0x000fc600078ec0ff */
[----:B------:R-:W-:Y:S01]  /*7700*/  FMUL.FTZ R23, R23, R34 ;  /* 0x0000002217177220 */ /* 0x000fe20000410000 */
[----:B------:R-:W-:Y:S01]  /*7710*/  LOP3.LUT R13, R13, 0x80000, RZ, 0xfc, !PT ;  /* 0x000800000d0d7812 */ /* 0x000fe200078efcff */
[----:B--2---:R-:W-:Y:S01]  /*7720*/  FMUL.FTZ R216, R25, R216 ;  /* 0x000000d819d87220 */ /* 0x004fe20000410000 */
[----:B---3--:R-:W-:Y:S02]  /*7730*/  FSEL R36, R14, -INF , !P6 ;  /* 0xff8000000e247808 */ /* 0x008fe40007000000 */
[----:B------:R-:W-:Y:S01]  /*7740*/  F2FP.BF16.F32.PACK_AB R6, R23, R6 ;  /* 0x000000061706723e */ /* 0x000fe200000010ff */
[----:B------:R-:W-:Y:S01]  /*7750*/  FMUL.FTZ R34, R216, R43 ;  /* 0x0000002bd8227220 */ /* 0x000fe20000410000 */
[----:B------:R-:W-:Y:S01]  /*7760*/  FFMA.FTZ R43, -R29, R29, 1 ;  /* 0x3f8000001d2b7423 */ /* 0x000fe2000001011d */
[C---:B------:R-:W-:Y:S01]  /*7770*/  FMUL.FTZ R29, R32.reuse, R217 ;  /* 0x000000d9201d7220 */ /* 0x040fe20000410000 */
[----:B------:R-:W-:Y:S01]  /*7780*/  F2FP.BF16.F32.PACK_AB R32, R32, R25 ;  /* 0x000000192020723e */ /* 0x000fe200000010ff */
[----:B----4-:R-:W-:Y:S01]  /*7790*/  FMUL.FTZ R220, R15, R220 ;  /* 0x000000dc0fdc7220 */ /* 0x010fe20000410000 */
[----:B------:R-:W-:Y:S01]  /*77a0*/  R2UR UR58, R13 ;  /* 0x000000000d3a72ca */ /* 0x000fe200000e0000 */
[----:B------:R-:W-:-:S02]  /*77b0*/  FMUL.FTZ R29, R29, R26 ;  /* 0x0000001a1d1d7220 */ /* 0x000fc40000410000 */
[----:B------:R-:W-:Y:S01]  /*77c0*/  FMUL.FTZ R26, R220, R43 ;  /* 0x0000002bdc1a7220 */ /* 0x000fe20000410000 */
[----:B------:R-:W-:Y:S01]  /*77d0*/  FFMA.FTZ R43, -R7, R7, 1 ;  /* 0x3f800000072b7423 */ /* 0x000fe20000010107 */
[C---:B------:R-:W-:Y:S01]  /*77e0*/  FMUL.FTZ R7, R20.reuse, R221 ;  /* 0x000000dd14077220 */ /* 0x040fe20000410000 */
[----:B------:R-:W-:Y:S02]  /*77f0*/  F2FP.BF16.F32.PACK_AB R20, R20, R15 ;  /* 0x0000000f1414723e */ /* 0x000fe400000010ff */
[----:B------:R-:W-:Y:S01]  /*7800*/  FMUL.FTZ R43, R44, R43 ;  /* 0x0000002b2c2b7220 */ /* 0x000fe20000410000 */
[----:B------:R-:W-:Y:S01]  /*7810*/  FMUL.FTZ R7, R7, R30 ;  /* 0x0000001e07077220 */ /* 0x000fe20000410000 */
[----:B------:R-:W-:Y:S01]  /*7820*/  FFMA.FTZ R30, R37, UR4, -R5 ;  /* 0x00000004251e7c23 */ /* 0x000fe20008010805 */
[--C-:B------:R-:W-:Y:S01]  /*7830*/  FADD.FTZ R44, R47, -R39.reuse ;  /* 0x800000272f2c7221 */ /* 0x100fe20000010000 */
[----:B------:R-:W-:Y:S01]  /*7840*/  FADD.FTZ R47, R50, -R39 ;  /* 0x80000027322f7221 */ /* 0x000fe20000010000 */
[--C-:B------:R-:W-:Y:S01]  /*7850*/  FFMA.FTZ R39, R36, UR4, -R5.reuse ;  /* 0x0000000424277c23 */ /* 0x100fe20008010805 */
[----:B------:R-:W-:Y:S01]  /*7860*/  FSEL R36, R21, -INF , !P1 ;  /* 0xff80000015247808 */ /* 0x000fe20004800000 */
[----:B------:R-:W-:Y:S01]  /*7870*/  FMUL.FTZ R37, R41, R44 ;  /* 0x0000002c29257220 */ /* 0x000fe20000410000 */
[----:B------:R-:W1:Y:S01]  /*7880*/  MUFU.EX2 R30, R30 ;  /* 0x0000001e001e7308 */ /* 0x000e620000000800 */
[----:B------:R-:W-:Y:S01]  /*7890*/  FSEL R44, R27, -INF , !P5 ;  /* 0xff8000001b2c7808 */ /* 0x000fe20006800000 */
[----:B------:R-:W-:Y:S01]  /*78a0*/  FFMA.FTZ R21, -R21, R21, 1 ;  /* 0x3f80000015157423 */ /* 0x000fe20000010115 */
[----:B------:R-:W-:Y:S01]  /*78b0*/  FFMA.FTZ R41, R36, UR4, -R5 ;  /* 0x0000000424297c23 */ /* 0x000fe20008010805 */
[C---:B------:R-:W-:Y:S01]  /*78c0*/  FSEL R36, R22.reuse, -INF , !P0 ;  /* 0xff80000016247808 */ /* 0x040fe20004000000 */
[----:B------:R-:W-:Y:S01]  /*78d0*/  FFMA.FTZ R22, -R22, R22, 1 ;  /* 0x3f80000016167423 */ /* 0x000fe20000010116 */
[----:B------:R-:W-:-:S02]  /*78e0*/  F2FP.BF16.F32.PACK_AB R8, R8, R43 ;  /* 0x0000002b0808723e */ /* 0x000fc400000010ff */
[----:B------:R-:W2:Y:S01]  /*78f0*/  MUFU.EX2 R39, R39 ;  /* 0x0000002700277308 */ /* 0x000ea20000000800 */
[----:B------:R-:W-:Y:S01]  /*7900*/  FFMA.FTZ R40, R36, UR4, -R5 ;  /* 0x0000000424287c23 */ /* 0x000fe20008010805 */
[----:B------:R-:W-:Y:S01]  /*7910*/  FMUL.FTZ R36, R37, R10 ;  /* 0x0000000a25247220 */ /* 0x000fe20000410000 */
[----:B------:R-:W-:Y:S02]  /*7920*/  F2FP.BF16.F32.PACK_AB R26, R7, R26 ;  /* 0x0000001a071a723e */ /* 0x000fe400000010ff */
[----:B------:R-:W-:Y:S02]  /*7930*/  F2FP.BF16.F32.PACK_AB R34, R29, R34 ;  /* 0x000000221d22723e */ /* 0x000fe400000010ff */
[----:B------:R-:W-:Y:S01]  /*7940*/  F2FP.BF16.F32.PACK_AB R9, R36, R9 ;  /* 0x000000092409723e */ /* 0x000fe200000010ff */
[----:B------:R-:W3:Y:S01]  /*7950*/  MUFU.EX2 R41, R41 ;  /* 0x0000002900297308 */ /* 0x000ee20000000800 */
[----:B-1----:R-:W-:-:S04]  /*7960*/  FMUL.FTZ R47, R30, R47 ;  /* 0x0000002f1e2f7220 */ /* 0x002fc80000410000 */
[----:B------:R-:W-:Y:S01]  /*7970*/  FMUL.FTZ R10, R47, R46 ;  /* 0x0000002e2f0a7220 */ /* 0x000fe20000410000 */
[----:B------:R-:W-:Y:S01]  /*7980*/  FFMA.FTZ R46, -R14, R14, 1 ;  /* 0x3f8000000e2e7423 */ /* 0x000fe2000001010e */
[----:B------:R-:W-:Y:S01]  /*7990*/  FSEL R14, R28, -INF , !P4 ;  /* 0xff8000001c0e7808 */ /* 0x000fe20006000000 */
[--C-:B------:R-:W-:Y:S01]  /*79a0*/  FFMA.FTZ R47, R44, UR4, -R5.reuse ;  /* 0x000000042c2f7c23 */ /* 0x100fe20008010805 */
[----:B--2---:R-:W-:Y:S01]  /*79b0*/  FMUL.FTZ R37, R39, R42 ;  /* 0x0000002a27257220 */ /* 0x004fe20000410000 */
[----:B------:R-:W-:Y:S01]  /*79c0*/  FSEL R44, R33, -INF , !P2 ;  /* 0xff800000212c7808 */ /* 0x000fe20005000000 */
[----:B------:R-:W-:Y:S01]  /*79d0*/  MUFU.EX2 R40, R40 ;  /* 0x0000002800287308 */ /* 0x000fe20000000800 */
[--C-:B------:R-:W-:Y:S01]  /*79e0*/  FFMA.FTZ R42, R14, UR4, -R5.reuse ;  /* 0x000000040e2a7c23 */ /* 0x100fe20008010805 */
[----:B------:R-:W-:Y:S01]  /*79f0*/  FSEL R14, R31, -INF , !P3 ;  /* 0xff8000001f0e7808 */ /* 0x000fe20005800000 */
[----:B------:R-:W-:Y:S01]  /*7a00*/  FMUL.FTZ R37, R37, R46 ;  /* 0x0000002e25257220 */ /* 0x000fe20000410000 */
[----:B------:R-:W-:Y:S01]  /*7a10*/  FFMA.FTZ R44, R44, UR4, -R5 ;  /* 0x000000042c2c7c23 */ /* 0x000fe20008010805 */
[----:B------:R-:W-:-:S02]  /*7a20*/  VIADD R46, R13, 0x180 ;  /* 0x000001800d2e7836 */ /* 0x000fc40000000000 */
[----:B---3--:R-:W-:Y:S01]  /*7a30*/  FMUL.FTZ R54, R41, R54 ;  /* 0x0000003629367220 */ /* 0x008fe20000410000 */
[----:B------:R-:W-:Y:S01]  /*7a40*/  FFMA.FTZ R14, R14, UR4, -R5 ;  /* 0x000000040e0e7c23 */ /* 0x000fe20008010805 */
[----:B------:R-:W1:Y:S01]  /*7a50*/  MUFU.EX2 R42, R42 ;  /* 0x0000002a002a7308 */ /* 0x000e620000000800 */
[----:B------:R-:W-:Y:S01]  /*7a60*/  FFMA.FTZ R31, -R31, R31, 1 ;  /* 0x3f8000001f1f7423 */ /* 0x000fe2000001011f */
[----:B------:R-:W-:Y:S01]  /*7a70*/  R2UR UR6, R46 ;  /* 0x000000002e0672ca */ /* 0x000fe200000e0000 */
[----:B------:R-:W-:Y:S01]  /*7a80*/  VIADD R46, R13, 0x200 ;  /* 0x000002000d2e7836 */ /* 0x000fe20000000000 */
[----:B------:R-:W-:Y:S01]  /*7a90*/  F2FP.BF16.F32.PACK_AB R39, R39, R30 ;  /* 0x0000001e2727723e */ /* 0x000fe200000010ff */
[----:B------:R-:W-:Y:S01]  /*7aa0*/  VIADD R5, R13, 0x80 ;  /* 0x000000800d057836 */ /* 0x000fe20000000000 */
[----:B------:R-:W-:Y:S02]  /*7ab0*/  F2FP.BF16.F32.PACK_AB R30, R24, R45 ;  /* 0x0000002d181e723e */ /* 0x000fe400000010ff */
[----:B------:R2:W3:Y:S01]  /*7ac0*/  MUFU.EX2 R49, R14 ;  /* 0x0000000e00317308 */ /* 0x0004e20000000800 */
[----:B------:R-:W-:Y:S01]  /*7ad0*/  R2UR UR7, R46 ;  /* 0x000000002e0772ca */ /* 0x000fe200000e0000 */
[----:B------:R-:W-:Y:S01]  /*7ae0*/  STSM.16.M88.2 [R0+0x2cd00], R38 ;  /* 0x02cd002600007844 */ /* 0x000fe20000000100 */
[----:B------:R-:W-:Y:S01]  /*7af0*/  R2UR UR4, R5 ;  /* 0x00000000050472ca */ /* 0x000fe200000e0000 */
[----:B------:R-:W-:Y:S01]  /*7b00*/  VIADD R5, R13, 0x100 ;  /* 0x000001000d057836 */ /* 0x000fe20000000000 */
[----:B------:R-:W-:-:S02]  /*7b10*/  F2FP.BF16.F32.PACK_AB R24, R12, R11 ;  /* 0x0000000b0c18723e */ /* 0x000fc400000010ff */
[----:B------:R-:W-:Y:S01]  /*7b20*/  F2FP.BF16.F32.PACK_AB R25, R37, R10 ;  /* 0x0000000a2519723e */ /* 0x000fe200000010ff */
[----:B------:R-:W4:Y:S01]  /*7b30*/  MUFU.EX2 R47, R47 ;  /* 0x0000002f002f7308 */ /* 0x000f220000000800 */
[----:B--2---:R-:W-:Y:S01]  /*7b40*/  FMUL.FTZ R14, R54, R21 ;  /* 0x00000015360e7220 */ /* 0x004fe20000410000 */
[----:B------:R-:W-:Y:S01]  /*7b50*/  FFMA.FTZ R21, -R28, R28, 1 ;  /* 0x3f8000001c157423 */ /* 0x000fe2000001011c */
[----:B-1----:R-:W-:Y:S01]  /*7b60*/  FMUL.FTZ R28, R42, R219 ;  /* 0x000000db2a1c7220 */ /* 0x002fe20000410000 */
[----:B------:R-:W-:Y:S01]  /*7b70*/  R2UR UR5, R5 ;  /* 0x00000000050572ca */ /* 0x000fe200000e0000 */
[----:B------:R-:W-:Y:S01]  /*7b80*/  FMUL.FTZ R5, R40, R55 ;  /* 0x0000003728057220 */ /* 0x000fe20000410000 */
[----:B------:R-:W-:Y:S01]  /*7b90*/  UMOV UR18, UR6 ;  /* 0x0000000600127c82 */ /* 0x000fe20008000000 */
[----:B------:R-:W-:Y:S01]  /*7ba0*/  FMUL.FTZ R28, R28, R21 ;  /* 0x000000151c1c7220 */ /* 0x000fe20000410000 */
[----:B------:R-:W1:Y:S01]  /*7bb0*/  MUFU.EX2 R44, R44 ;  /* 0x0000002c002c7308 */ /* 0x000e620000000800 */
[----:B---3--:R-:W-:Y:S01]  /*7bc0*/  FMUL.FTZ R46, R49, R222 ;  /* 0x000000de312e7220 */ /* 0x008fe20000410000 */
[----:B------:R-:W-:Y:S01]  /*7bd0*/  FMUL.FTZ R5, R5, R22 ;  /* 0x0000001605057220 */ /* 0x000fe20000410000 */
[----:B------:R-:W-:Y:S01]  /*7be0*/  FFMA.FTZ R22, -R27, R27, 1 ;  /* 0x3f8000001b167423 */ /* 0x000fe2000001011b */
[----:B------:R-:W-:Y:S01]  /*7bf0*/  UMOV UR10, UR4 ;  /* 0x00000004000a7c82 */ /* 0x000fe20008000000 */
[----:B------:R-:W-:Y:S01]  /*7c00*/  FMUL.FTZ R46, R46, R31 ;  /* 0x0000001f2e2e7220 */ /* 0x000fe20000410000 */
[----:B------:R-:W-:-:S02]  /*7c10*/  F2FP.BF16.F32.PACK_AB R31, R40, R41 ;  /* 0x00000029281f723e */ /* 0x000fc400000010ff */
[----:B------:R-:W-:Y:S01]  /*7c20*/  F2FP.BF16.F32.PACK_AB R7, R5, R14 ;  /* 0x0000000e0507723e */ /* 0x000fe200000010ff */
[----:B----4-:R-:W-:Y:S01]  /*7c30*/  FMUL.FTZ R27, R47, R218 ;  /* 0x000000da2f1b7220 */ /* 0x010fe20000410000 */
[----:B------:R-:W-:Y:S01]  /*7c40*/  F2FP.BF16.F32.PACK_AB R33, R42, R47 ;  /* 0x0000002f2a21723e */ /* 0x000fe200000010ff */
[----:B------:R-:W-:Y:S01]  /*7c50*/  STSM.16.M88.2 [R0+0x2d500], R30 ;  /* 0x02d5001e00007844 */ /* 0x000fe20000000100 */
[----:B------:R-:W-:Y:S01]  /*7c60*/  UMOV UR14, UR5 ;  /* 0x00000005000e7c82 */ /* 0x000fe20008000000 */
[----:B------:R-:W-:Y:S01]  /*7c70*/  FMUL.FTZ R27, R27, R22 ;  /* 0x000000161b1b7220 */ /* 0x000fe20000410000 */
[----:B------:R-:W-:Y:S01]  /*7c80*/  IMAD R22, R4, 0x2000, R17 ;  /* 0x0000200004167824 */ /* 0x000fe200078e0211 */
[----:B------:R-:W-:Y:S01]  /*7c90*/  STSM.16.M88.2 [R0+0x2dd00], R32 ;  /* 0x02dd002000007844 */ /* 0x000fe20000000100 */
[----:B------:R-:W-:Y:S01]  /*7ca0*/  VIADD R14, R13, 0xb0 ;  /* 0x000000b00d0e7836 */ /* 0x000fe20000000000 */
[----:B-1----:R-:W-:Y:S01]  /*7cb0*/  F2FP.BF16.F32.PACK_AB R21, R44, R49 ;  /* 0x000000312c15723e */ /* 0x002fe200000010ff */
[----:B------:R-:W-:-:S02]  /*7cc0*/  VIADD R15, R22, 0x24100 ;  /* 0x00024100160f7836 */ /* 0x000fc40000000000 */
[----:B------:R-:W-:Y:S01]  /*7cd0*/  FMUL.FTZ R223, R44, R223 ;  /* 0x000000df2cdf7220 */ /* 0x000fe20000410000 */
[----:B------:R-:W-:Y:S01]  /*7ce0*/  F2FP.BF16.F32.PACK_AB R35, R28, R27 ;  /* 0x0000001b1c23723e */ /* 0x000fe200000010ff */
[----:B------:R-:W-:Y:S01]  /*7cf0*/  STSM.16.M88.2 [R0+0x2e500], R20 ;  /* 0x02e5001400007844 */ /* 0x000fe20000000100 */
[----:B------:R-:W-:Y:S01]  /*7d00*/  SHF.R.U32.HI R15, RZ, 0x4, R15 ;  /* 0x00000004ff0f7819 */ /* 0x000fe2000001160f */
[----:B------:R-:W-:Y:S01]  /*7d10*/  FMUL.FTZ R223, R223, R48 ;  /* 0x00000030dfdf7220 */ /* 0x000fe20000410000 */
[----:B------:R-:W-:Y:S01]  /*7d20*/  @!PT LDS RZ, [RZ] ;  /* 0x00000000fffff984 */ /* 0x000fe20000000800 */
[----:B------:R-:W-:Y:S01]  /*7d30*/  @!PT LDS RZ, [RZ] ;  /* 0x00000000fffff984 */ /* 0x000fe20000000800 */
[----:B------:R-:W-:Y:S01]  /*7d40*/  @!PT LDS RZ, [RZ] ;  /* 0x00000000fffff984 */ /* 0x000fe20000000800 */
[----:B------:R-:W-:Y:S01]  /*7d50*/  @!PT LDS RZ, [RZ] ;  /* 0x00000000fffff984 */ /* 0x000fe20000000800 */
[----:B------:R1:W-:Y:S06]  /*7d60*/  MEMBAR.ALL.CTA ;  /* 0x0000000000007992 */ /* 0x0003ec0000008000 */
[----:B-1----:R-:W1:Y:S01]  /*7d70*/  FENCE.VIEW.ASYNC.S ;  /* 0x00000000000073c6 */ /* 0x002e620000000000 */
[----:B------:R-:W-:Y:S01]  /*7d80*/  LOP3.LUT R23, R15, 0x3fff, RZ, 0xc0, !PT ;  /* 0x00003fff0f177812 */ /* 0x000fe200078ec0ff */
[----:B------:R-:W-:Y:S01]  /*7d90*/  VIADD R15, R13, 0x130 ;  /* 0x000001300d0f7836 */ /* 0x000fe20000000000 */
[----:B------:R-:W-:-:S02]  /*7da0*/  F2FP.BF16.F32.PACK_AB R27, R223, R46 ;  /* 0x0000002edf1b723e */ /* 0x000fc400000010ff */
[C---:B------:R-:W-:Y:S01]  /*7db0*/  R2UR UR56, R23.reuse ;  /* 0x00000000173872ca */ /* 0x040fe200000e0000 */
[----:B------:R-:W-:-:S05]  /*7dc0*/  VIADD R5, R23, 0x80 ;  /* 0x0000008017057836 */ /* 0x000fca0000000000 */
[----:B------:R-:W-:Y:S01]  /*7dd0*/  R2UR UR48, R5 ;  /* 0x00000000053072ca */ /* 0x000fe200000e0000 */
[----:B------:R-:W-:-:S05]  /*7de0*/  VIADD R5, R13, 0x90 ;  /* 0x000000900d057836 */ /* 0x000fca0000000000 */
[----:B------:R-:W-:Y:S01]  /*7df0*/  R2UR UR4, R5 ;  /* 0x00000000050472ca */ /* 0x000fe200000e0000 */
[----:B------:R-:W-:Y:S01]  /*7e00*/  UMOV UR8, UR56 ;  /* 0x0000003800087c82 */ /* 0x000fe20008000000 */
[----:B------:R-:W-:Y:S01]  /*7e10*/  UMOV UR12, UR56 ;  /* 0x00000038000c7c82 */ /* 0x000fe20008000000 */
[----:B------:R-:W-:Y:S01]  /*7e20*/  UMOV UR16, UR56 ;  /* 0x0000003800107c82 */ /* 0x000fe20008000000 */
[----:B------:R-:W-:Y:S01]  /*7e30*/  VIADD R5, R13, 0x190 ;  /* 0x000001900d057836 */ /* 0x000fe20000000000 */
[----:B-1----:R-:W-:Y:S04]  /*7e40*/  BAR.SYNC.DEFER_BLOCKING 0x9, 0x100 ;  /* 0x0244000000007b1d */ /* 0x002fe80000010000 */
[----:B------:R-:W-:Y:S01]  /*7e50*/  R2UR UR54, R5 ;  /* 0x00000000053672ca */ /* 0x000fe200000e0000 */
[----:B------:R-:W-:Y:S01]  /*7e60*/  VIADD R5, R23, 0x100 ;  /* 0x0000010017057836 */ /* 0x000fe20000000000 */
[----:B------:R-:W-:Y:S01]  /*7e70*/  UMOV UR52, UR48 ;  /* 0x0000003000347c82 */ /* 0x000fe20008000000 */
[----:B------:R-:W-:-:S03]  /*7e80*/  UMOV UR44, UR48 ;  /* 0x00000030002c7c82 */ /* 0x000fc60008000000 */
[----:B------:R-:W-:Y:S01]  /*7e90*/  R2UR UR28, R5 ;  /* 0x00000000051c72ca */ /* 0x000fe200000e0000 */
[----:B------:R-:W-:-:S05]  /*7ea0*/  VIADD R5, R13, 0xa0 ;  /* 0x000000a00d057836 */ /* 0x000fca0000000000 */
[----:B------:R-:W-:Y:S01]  /*7eb0*/  R2UR UR42, R5 ;  /* 0x00000000052a72ca */ /* 0x000fe200000e0000 */
[----:B------:R-:W-:-:S05]  /*7ec0*/  VIADD R5, R13, 0x1a0 ;  /* 0x000001a00d057836 */ /* 0x000fca0000000000 */
[----:B------:R-:W-:Y:S01]  /*7ed0*/  R2UR UR34, R5 ;  /* 0x00000000052272ca */ /* 0x000fe200000e0000 */
[----:B------:R-:W-:Y:S01]  /*7ee0*/  UMOV UR40, UR28 ;  /* 0x0000001c00287c82 */ /* 0x000fe20008000000 */
[----:B------:R-:W-:Y:S01]  /*7ef0*/  UMOV UR36, UR28 ;  /* 0x0000001c00247c82 */ /* 0x000fe20008000000 */
[----:B------:R-:W-:Y:S01]  /*7f00*/  UMOV UR32, UR28 ;  /* 0x0000001c00207c82 */ /* 0x000fe20008000000 */
[----:B------:R1:W-:Y:S01]  /*7f10*/  STSM.16.M88.2 [R0+0x2ed00], R8 ;  /* 0x02ed000800007844 */ /* 0x0003e20000000100 */
[----:B------:R-:W-:Y:S01]  /*7f20*/  UMOV UR24, UR28 ;  /* 0x0000001c00187c82 */ /* 0x000fe20008000000 */
[----:B------:R-:W-:Y:S02]  /*7f30*/  VIADD R5, R23, 0x180 ;  /* 0x0000018017057836 */ /* 0x000fe40000000000 */
[----:B------:R-:W-:Y:S03]  /*7f40*/  STSM.16.M88.2 [R0+0x2f500], R24 ;  /* 0x02f5001800007844 */ /* 0x000fe60000000100 */
[----:B------:R-:W-:Y:S01]  /*7f50*/  R2UR UR20, R5 ;  /* 0x00000000051472ca */ /* 0x000fe200000e0000 */
[----:B------:R2:W-:Y:S01]  /*7f60*/  STSM.16.M88.2 [R0+0x2fd00], R6 ;  /* 0x02fd000600007844 */ /* 0x0005e20000000100 */
[----:B------:R-:W-:-:S03]  /*7f70*/  IMAD R5, R4, 0x2800, R17 ;  /* 0x0000280004057824 */ /* 0x000fc600078e0211 */
[----:B------:R-:W-:Y:S01]  /*7f80*/  STSM.16.M88.2 [R0+0x30500], R34 ;  /* 0x0305002200007844 */ /* 0x000fe20000000100 */
[----:B-1----:R-:W-:Y:S02]  /*7f90*/  MOV R8, UR59 ;  /* 0x0000003b00087c02 */ /* 0x002fe40008000f00 */
[----:B------:R-:W-:Y:S01]  /*7fa0*/  MOV R9, UR58 ;  /* 0x0000003a00097c02 */ /* 0x000fe20008000f00 */
[----:B------:R1:W-:Y:S01]  /*7fb0*/  STSM.16.M88.2 [R0+0x30d00], R26 ;  /* 0x030d001a00007844 */ /* 0x0003e20000000100 */
[----:B------:R-:W-:Y:S01]  /*7fc0*/  WARPGROUP.ARRIVE ;  /* 0x00000000000079c5 */ /* 0x000fe20000000000 */
[----:B------:R-:W-:Y:S01]  /*7fd0*/  SHF.R.U32.HI R5, RZ, 0x4, R5 ;  /* 0x00000004ff057819 */ /* 0x000fe20000011605 */
[----:B--2---:R-:W-:-:S03]  /*7fe0*/  VIADD R6, R13, 0x10 ;  /* 0x000000100d067836 */ /* 0x004fc60000000000 */
[----:B------:R-:W-:Y:S01]  /*7ff0*/  LOP3.LUT R5, R5, 0x3fff, RZ, 0xc0, !PT ;  /* 0x00003fff05057812 */ /* 0x000fe200078ec0ff */
[----:B------:R-:W-:Y:S01]  /*8000*/  HGMMA.64x16x16.F32.BF16 R136, gdesc[UR56].tnspA.tnspB, R136, gsb0 ;  /* 0x60200000388879f0 */ /* 0x000fe20008001888 */
        /* <DEDUP_REMOVED lines=14> */
[----:B------:R-:W-:-:S04]  /*80f0*/  SHF.R.U32.HI R6, RZ, 0x4, R6 ;  /* 0x00000004ff067819 */ /* 0x000fc80000011606 */
[----:B------:R-:W-:Y:S01]  /*8100*/  LOP3.LUT R216, R6, 0x3fff, RZ, 0xc0, !PT ;  /* 0x00003fff06d87812 */ /* 0x000fe200078ec0ff */
[----:B------:R-:W-:Y:S02]  /*8110*/  WARPGROUP.DEPBAR.LE gsb0, 0x0 ;  /* 0x00008000000079c5 */ /* 0x000fe40000010000 */
[----:B------:R-:W-:Y:S01]  /*8120*/  WARPGROUP.ARRIVE ;  /* 0x00000000000079c5 */ /* 0x000fe20000000000 */
[----:B------:R-:W-:-:S05]  /*8130*/  LOP3.LUT R6, R216, 0x400000, RZ, 0xfc, !PT ;  /* 0x00400000d8067812 */ /* 0x000fca00078efcff */
        /* <DEDUP_REMOVED lines=29> */
[----:B------:R-:W-:Y:S01]  /*8310*/  MOV R7, UR59 ;  /* 0x0000003b00077c02 */ /* 0x000fe20008000f00 */
[----:B------:R-:W-:Y:S01]  /*8320*/  UMOV UR59, UR7 ;  /* 0x00000007003b7c82 */ /* 0x000fe20008000000 */
[----:B------:R-:W-:Y:S01]  /*8330*/  MOV R11, UR58 ;  /* 0x0000003a000b7c02 */ /* 0x000fe20008000f00 */
[----:B------:R-:W-:Y:S01]  /*8340*/  UMOV UR58, UR10 ;  /* 0x0000000a003a7c82 */ /* 0x000fe20008000000 */
[----:B------:R-:W-:Y:S01]  /*8350*/  R2UR UR10, R14 ;  /* 0x000000000e0a72ca */ /* 0x000fe200000e0000 */
[----:B------:R-:W-:Y:S01]  /*8360*/  UMOV UR4, UR20 ;  /* 0x0000001400047c82 */ /* 0x000fe20008000000 */
[----:B------:R-:W-:Y:S01]  /*8370*/  MOV R10, UR59 ;  /* 0x0000003b000a7c02 */ /* 0x000fe20008000f00 */
[----:B------:R-:W-:Y:S01]  /*8380*/  UMOV UR59, UR11 ;  /* 0x0000000b003b7c82 */ /* 0x000fe20008000000 */
[----:B------:R-:W-:Y:S01]  /*8390*/  UMOV UR11, 0x40 ;  /* 0x00000040000b7882 */ /* 0x000fe20000000000 */
[----:B------:R-:W-:Y:S01]  /*83a0*/  R2UR UR6, R15 ;  /* 0x000000000f0672ca */ /* 0x000fe200000e0000 */
[----:B------:R-:W-:Y:S01]  /*83b0*/  UMOV UR7, 0x40 ;  /* 0x0000004000077882 */ /* 0x000fe20000000000 */
[C---:B------:R-:W-:Y:S01]  /*83c0*/  VIADD R14, R13.reuse, 0x1b0 ;  /* 0x000001b00d0e7836 */ /* 0x040fe20000000000 */
[----:B------:R-:W-:Y:S01]  /*83d0*/  MOV R12, UR59 ;  /* 0x0000003b000c7c02 */ /* 0x000fe20008000f00 */
[----:B------:R-:W-:Y:S01]  /*83e0*/  VIADD R13, R13, 0x230 ;  /* 0x000002300d0d7836 */ /* 0x000fe20000000000 */
[----:B------:R-:W-:Y:S01]  /*83f0*/  MOV R222, UR58 ;  /* 0x0000003a00de7c02 */ /* 0x000fe20008000f00 */
[----:B------:R-:W-:Y:S01]  /*8400*/  UMOV UR59, 0x8 ;  /* 0x00000008003b7882 */ /* 0x000fe20000000000 */
[----:B------:R-:W-:Y:S01]  /*8410*/  R2UR UR14, R14 ;  /* 0x000000000e0e72ca */ /* 0x000fe200000e0000 */
[----:B------:R-:W-:-:S02]  /*8420*/  VIADD R14, R6, 0x80 ;  /* 0x00000080060e7836 */ /* 0x000fc40000000000 */
[----:B------:R-:W-:Y:S01]  /*8430*/  IMAD.U32 R21, RZ, RZ, UR59 ;  /* 0x0000003bff157e24 */ /* 0x000fe2000f8e00ff */
        /* <DEDUP_REMOVED lines=12> */
[----:B------:R-:W-:Y:S01]  /*8500*/  UMOV UR57, UR19 ;  /* 0x0000001300397c82 */ /* 0x000fe20008000000 */
[----:B------:R-:W-:Y:S01]  /*8510*/  MOV R219, UR56 ;  /* 0x0000003800db7c02 */ /* 0x000fe20008000f00 */
[----:B------:R-:W-:Y:S01]  /*8520*/  UMOV UR56, UR12 ;  /* 0x0000000c00387c82 */ /* 0x000fe20008000000 */
[----:B------:R-:W-:Y:S01]  /*8530*/  MOV R218, UR57 ;  /* 0x0000003900da7c02 */ /* 0x000fe20008000f00 */
[----:B------:R-:W-:Y:S01]  /*8540*/  UMOV UR57, UR13 ;  /* 0x0000000d00397c82 */ /* 0x000fe20008000000 */
[----:B------:R-:W-:Y:S01]  /*8550*/  UMOV UR12, UR20 ;  /* 0x00000014000c7c82 */ /* 0x000fe20008000000 */
[----:B------:R-:W-:Y:S01]  /*8560*/  UMOV UR13, UR21 ;  /* 0x00000015000d7c82 */ /* 0x000fe20008000000 */
[----:B------:R-:W-:-:S02]  /*8570*/  MOV R221, UR56 ;  /* 0x0000003800dd7c02 */ /* 0x000fc40008000f00 */
[----:B------:R-:W-:Y:S01]  /*8580*/  MOV R220, UR57 ;  /* 0x0000003900dc7c02 */ /* 0x000fe20008000f00 */
[----:B------:R-:W-:Y:S01]  /*8590*/  UMOV UR57, 0x40000040 ;  /* 0x4000004000397882 */ /* 0x000fe20000000000 */
[----:B------:R-:W-:Y:S02]  /*85a0*/  WARPGROUP.DEPBAR.LE gsb0, 0x0 ;  /* 0x00008000000079c5 */ /* 0x000fe40000010000 */
[----:B------:R-:W-:-:S06]  /*85b0*/  WARPGROUP.ARRIVE ;  /* 0x00000000000079c5 */ /* 0x000fcc0000000000 */
[----:B------:R-:W-:Y:S01]  /*85c0*/  HGMMA.64x16x16.F32.BF16 R168, gdesc[UR16].tnspA.tnspB, R168, gsb0 ;  /* 0x6020000010a879f0 */ /* 0x000fe200080018a8 */
[----:B------:R-:W-:Y:S01]  /*85d0*/  R2UR UR16, R5 ;  /* 0x00000000051072ca */ /* 0x000fe200000e0000 */
[----:B------:R-:W-:Y:S01]  /*85e0*/  UMOV UR17, UR21 ;  /* 0x0000001500117c82 */ /* 0x000fe20008000000 */
[----:B------:R-:W-:Y:S01]  /*85f0*/  R2UR UR18, R13 ;  /* 0x000000000d1272ca */ /* 0x000fe200000e0000 */
[----:B------:R-:W-:Y:S01]  /*8600*/  UMOV UR19, 0x40 ;  /* 0x0000004000137882 */ /* 0x000fe20000000000 */
[----:B------:R-:W-:-:S09]  /*8610*/  VIADD R13, R5, 0x80 ;  /* 0x00000080050d7836 */ /* 0x000fd20000000000 */
        /* <DEDUP_REMOVED lines=15> */
[----:B------:R-:W-:Y:S02]  /*8710*/  UMOV UR29, 0x40000040 ;  /* 0x40000040001d7882 */ /* 0x000fe40000000000 */
        /* <DEDUP_REMOVED lines=14> */
[----:B------:R-:W-:-:S13]  /*8800*/  R2UR UR24, R6 ;  /* 0x00000000061872ca */ /* 0x000fda00000e0000 */
[----:B------:R-:W-:Y:S02]  /*8810*/  UMOV UR58, UR24 ;  /* 0x00000018003a7c82 */ /* 0x000fe40008000000 */
[----:B------:R-:W-:Y:S01]  /*8820*/  IMAD.U32 R20, RZ, RZ, UR58 ;  /* 0x0000003aff147e24 */ /* 0x000fe2000f8e00ff */
        /* <DEDUP_REMOVED lines=10> */
[----:B------:R-:W-:Y:S01]  /*88d0*/  VIADD R13, R6, 0x100 ;  /* 0x00000100060d7836 */ /* 0x000fe20000000000 */
[----:B------:R-:W-:Y:S01]  /*88e0*/  R2UR UR5, R14 ;  /* 0x000000000e0572ca */ /* 0x000fe200000e0000 */
[----:B------:R-:W-:Y:S02]  /*88f0*/  WARPGROUP.DEPBAR.LE gsb0, 0x0 ;  /* 0x00008000000079c5 */ /* 0x000fe40000010000 */
[----:B------:R-:W-:-:S06]  /*8900*/  WARPGROUP.ARRIVE ;  /* 0x00000000000079c5 */ /* 0x000fcc0000000000 */
[----:B------:R-:W-:Y:S03]  /*8910*/  HGMMA.64x16x16.F32.BF16 R184, gdesc[UR12].tnspA.tnspB, R184, gsb0 ;  /* 0x602000000cb879f0 */ /* 0x000fe600080018b8 */
[----:B------:R-:W-:Y:S02]  /*8920*/  WARPGROUP.DEPBAR.LE gsb0, 0x0 ;  /* 0x00008000000079c5 */ /* 0x000fe40000010000 */
[----:B------:R-:W-:-:S06]  /*8930*/  WARPGROUP.ARRIVE ;  /* 0x00000000000079c5 */ /* 0x000fcc0000000000 */
[----:B------:R-:W-:Y:S03]  /*8940*/  HGMMA.64x16x16.F32.BF16 R200, gdesc[UR16].tnspA.tnspB, R200, gsb0 ;  /* 0x6020000010c879f0 */ /* 0x000fe600080018c8 */
        /* <DEDUP_REMOVED lines=14> */
[----:B------:R-:W-:Y:S01]  /*8a30*/  IMAD.U32 R14, RZ, RZ, UR58 ;  /* 0x0000003aff0e7e24 */ /* 0x000fe2000f8e00ff */
[----:B------:R-:W-:Y:S01]  /*8a40*/  R2UR UR5, R13 ;  /* 0x000000000d0572ca */ /* 0x000fe200000e0000 */
[----:B------:R-:W-:Y:S01]  /*8a50*/  IMAD.U32 R15, RZ, RZ, UR59 ;  /* 0x0000003bff0f7e24 */ /* 0x000fe2000f8e00ff */
[----:B------:R-:W-:Y:S02]  /*8a60*/  WARPGROUP.DEPBAR.LE gsb0, 0x0 ;  /* 0x00008000000079c5 */ /* 0x000fe40000010000 */
[----:B------:R-:W-:-:S06]  /*8a70*/  WARPGROUP.ARRIVE ;  /* 0x00000000000079c5 */ /* 0x000fcc0000000000 */
[----:B------:R-:W-:Y:S01]  /*8a80*/  HGMMA.64x64x16.F32.BF16 R24, gdesc[UR56].tnspA, R24, gsb0 ;  /* 0x20e00000381879f0 */ /* 0x000fe20008001818 */
[----:B------:R-:W-:Y:S01]  /*8a90*/  R2UR UR59, R12 ;  /* 0x000000000c3b72ca */ /* 0x000fe200000e0000 */
[----:B------:R-:W-:Y:S01]  /*8aa0*/  VIADD R12, R5, 0x100 ;  /* 0x00000100050c7836 */ /* 0x000fe20000000000 */
[----:B------:R-:W-:Y:S02]  /*8ab0*/  R2UR UR58, R222 ;  /* 0x00000000de3a72ca */ /* 0x000fe400000e0000 */
[----:B------:R-:W-:Y:S02]  /*8ac0*/  R2UR UR57, R220 ;  /* 0x00000000dc3972ca */ /* 0x000fe400000e0000 */
[----:B------:R-:W-:Y:S02]  /*8ad0*/  R2UR UR56, R221 ;  /* 0x00000000dd3872ca */ /* 0x000fe400000e0000 */
[----:B------:R-:W-:-:S05]  /*8ae0*/  R2UR UR4, R12 ;  /* 0x000000000c0472ca */ /* 0x000fca00000e0000 */
        /* <DEDUP_REMOVED lines=10> */
[----:B------:R-:W-:-:S02]  /*8b90*/  WARPGROUP.DEPBAR.LE gsb0, 0x0 ;  /* 0x00008000000079c5 */ /* 0x000fc40000010000 */
[----:B------:R-:W-:-:S06]  /*8ba0*/  WARPGROUP.ARRIVE ;  /* 0x00000000000079c5 */ /* 0x000fcc0000000000 */
[----:B------:R-:W-:Y:S01]  /*8bb0*/  HGMMA.64x64x16.F32.BF16 R24, gdesc[UR56].tnspA, R24, gsb0 ;  /* 0x20e00000381879f0 */ /* 0x000fe20008001818 */
[----:B------:R-:W-:Y:S01]  /*8bc0*/  R2UR UR59, R10 ;  /* 0x000000000a3b72ca */ /* 0x000fe200000e0000 */
[----:B------:R-:W-:Y:S01]  /*8bd0*/  VIADD R10, R5, 0x180 ;  /* 0x00000180050a7836 */ /* 0x000fe20000000000 */
[----:B------:R-:W-:Y:S01]  /*8be0*/  R2UR UR58, R11 ;  /* 0x000000000b3a72ca */ /* 0x000fe200000e0000 */
[C---:B------:R-:W-:Y:S01]  /*8bf0*/  VIADD R11, R6.reuse, 0x180 ;  /* 0x00000180060b7836 */ /* 0x040fe20000000000 */
[----:B------:R-:W-:Y:S01]  /*8c00*/  UMOV UR57, 0x40000040 ;  /* 0x4000004000397882 */ /* 0x000fe20000000000 */
[----:B------:R-:W-:Y:S01]  /*8c10*/  VIADD R6, R6, 0x200 ;  /* 0x0000020006067836 */ /* 0x000fe20000000000 */
[----:B------:R-:W-:Y:S02]  /*8c20*/  R2UR UR4, R10 ;  /* 0x000000000a0472ca */ /* 0x000fe400000e0000 */
[----:B------:R-:W-:-:S05]  /*8c30*/  R2UR UR5, R11 ;  /* 0x000000000b0572ca */ /* 0x000fca00000e0000 */
[----:B------:R-:W-:Y:S01]  /*8c40*/  UMOV UR49, UR59 ;  /* 0x0000003b00317c82 */ /* 0x000fe20008000000 */
[----:B------:R-:W-:Y:S01]  /*8c50*/  UMOV UR59, 0x8 ;  /* 0x00000008003b7882 */ /* 0x000fe20000000000 */
[----:B------:R-:W-:Y:S01]  /*8c60*/  UMOV UR48, UR58 ;  /* 0x0000003a00307c82 */ /* 0x000fe20008000000 */
[----:B------:R-:W-:-:S03]  /*8c70*/  IMAD.U32 R11, RZ, RZ, UR59 ;  /* 0x0000003bff0b7e24 */ /* 0x000fc6000f8e00ff */
[----:B------:R-:W-:Y:S02]  /*8c80*/  UMOV UR56, UR4 ;  /* 0x0000000400387c82 */ /* 0x000fe40008000000 */
[----:B------:R-:W-:Y:S01]  /*8c90*/  UMOV UR58, UR5 ;  /* 0x00000005003a7c82 */ /* 0x000fe20008000000 */
[----:B------:R-:W-:Y:S01]  /*8ca0*/  R2UR UR5, R6 ;  /* 0x00000000060572ca */ /* 0x000fe200000e0000 */
[----:B------:R-:W-:Y:S01]  /*8cb0*/  IMAD.U32 R10, RZ, RZ, UR58 ;  /* 0x0000003aff0a7e24 */ /* 0x000fe2000f8e00ff */
[----:B------:R-:W-:Y:S02]  /*8cc0*/  WARPGROUP.DEPBAR.LE gsb0, 0x0 ;  /* 0x00008000000079c5 */ /* 0x000fe40000010000 */
[----:B------:R-:W-:-:S06]  /*8cd0*/  WARPGROUP.ARRIVE ;  /* 0x00000000000079c5 */ /* 0x000fcc0000000000 */
[----:B------:R-:W-:Y:S01]  /*8ce0*/  HGMMA.64x64x16.F32.BF16 R24, gdesc[UR56].tnspA, R24, gsb0 ;  /* 0x20e00000381879f0 */ /* 0x000fe20008001818 */
[----:B------:R-:W-:Y:S01]  /*8cf0*/  R2UR UR59, R7 ;  /* 0x00000000073b72ca */ /* 0x000fe200000e0000 */
[----:B------:R-:W-:Y:S01]  /*8d00*/  VIADD R7, R5, 0x200 ;  /* 0x0000020005077836 */ /* 0x000fe20000000000 */
[----:B------:R-:W-:Y:S01]  /*8d10*/  R2UR UR58, R217 ;  /* 0x00000000d93a72ca */ /* 0x000fe200000e0000 */
[----:B------:R-:W-:Y:S01]  /*8d20*/  VIADD R217, R23, 0x400 ;  /* 0x0000040017d97836 */ /* 0x000fe20000000000 */
        /* <DEDUP_REMOVED lines=13> */
[----:B------:R-:W-:Y:S01]  /*8e00*/  UMOV UR25, UR29 ;  /* 0x0000001d00197c82 */ /* 0x000fe20008000000 */
[----:B------:R-:W-:Y:S01]  /*8e10*/  UMOV UR21, 0x40000040 ;  /* 0x4000004000157882 */ /* 0x000fe20000000000 */
[----:B------:R-:W-:Y:S01]  /*8e20*/  ULDC.64 UR4, c[0x0][0x2c0] ;  /* 0x0000b00000047ab9 */ /* 0x000fe20000000a00 */
[----:B------:R-:W-:-:S02]  /*8e30*/  WARPGROUP.DEPBAR.LE gsb0, 0x0 ;  /* 0x00008000000079c5 */ /* 0x000fc40000010000 */
[----:B------:R-:W-:-:S06]  /*8e40*/  WARPGROUP.ARRIVE ;  /* 0x00000000000079c5 */ /* 0x000fcc0000000000 */
[----:B------:R-:W-:Y:S01]  /*8e50*/  HGMMA.64x64x16.F32.BF16 R24, gdesc[UR56].tnspA, R24, gsb0 ;  /* 0x20e00000381879f0 */ /* 0x000fe20008001818 */
[----:B------:R-:W-:Y:S01]  /*8e60*/  R2UR UR59, R8 ;  /* 0x00000000083b72ca */ /* 0x000fe200000e0000 */
[----:B------:R-:W-:Y:S01]  /*8e70*/  UMOV UR57, 0x40000040 ;  /* 0x4000004000397882 */ /* 0x000fe20000000000 */
[----:B------:R-:W-:Y:S01]  /*8e80*/  R2UR UR58, R9 ;  /* 0x00000000093a72ca */ /* 0x000fe200000e0000 */
[----:B------:R-:W-:Y:S01]  /*8e90*/  VIADD R8, R23, 0x480 ;  /* 0x0000048017087836 */ /* 0x000fe20000000000 */
[----:B------:R-:W-:Y:S01]  /*8ea0*/  R2UR UR56, R217 ;  /* 0x00000000d93872ca */ /* 0x000fe200000e0000 */
[----:B------:R-:W-:-:S05]  /*8eb0*/  VIADD R217, R23, 0x500 ;  /* 0x0000050017d97836 */ /* 0x000fca0000000000 */
[----:B------:R-:W-:Y:S01]  /*8ec0*/  R2UR UR28, R217 ;  /* 0x00000000d91c72ca */ /* 0x000fe200000e0000 */
        /* <DEDUP_REMOVED lines=26> */
[----:B------:R-:W-:Y:S01]  /*9070*/  UMOV UR32, UR28 ;  /* 0x0000001c00207c82 */ /* 0x000fe20008000000 */
[----:B------:R-:W-:Y:S01]  /*9080*/  UMOV UR33, UR29 ;  /* 0x0000001d00217c82 */ /* 0x000fe20008000000 */
[----:B------:R-:W-:Y:S01]  /*9090*/  UMOV UR24, UR28 ;  /* 0x0000001c00187c82 */ /* 0x000fe20008000000 */
[----:B------:R-:W-:Y:S01]  /*90a0*/  VIADD R23, R23, 0x580 ;  /* 0x0000058017177836 */ /* 0x000fe20000000000 */
[----:B------:R-:W-:Y:S01]  /*90b0*/  UMOV UR9, UR21 ;  /* 0x0000001500097c82 */ /* 0x000fe20008000000 */
[----:B------:R-:W-:Y:S01]  /*90c0*/  IMAD.SHL.U32 R8, R3, 0x4000, RZ ;  /* 0x0000400003087824 */ /* 0x000fe200078e00ff */
[----:B------:R-:W-:-:S02]  /*90d0*/  WARPGROUP.DEPBAR.LE gsb0, 0x0 ;  /* 0x00008000000079c5 */ /* 0x000fc40000010000 */
[----:B------:R-:W-:Y:S01]  /*90e0*/  WARPGROUP.ARRIVE ;  /* 0x00000000000079c5 */ /* 0x000fe20000000000 */
[----:B------:R-:W-:Y:S02]  /*90f0*/  R2UR UR20, R23 ;  /* 0x00000000171472ca */ /* 0x000fe400000e0000 */
[----:B------:R-:W-:-:S03]  /*9100*/  IADD3 R9, P0, R8, R230, RZ ;  /* 0x000000e608097210 */ /* 0x000fc60007f1e0ff */
[----:B------:R-:W-:Y:S01]  /*9110*/  HGMMA.64x16x16.F32.BF16 R208, gdesc[UR56].tnspA.tnspB, R208, gsb0 ;  /* 0x6020000038d079f0 */ /* 0x000fe200080018d0 */
[----:B------:R-:W-:Y:S02]  /*9120*/  LEA.HI.X.SX32 R218, R8, R235, 0x1, P0 ;  /* 0x000000eb08da7211 */ /* 0x000fe400000f0eff */
[----:B------:R-:W-:-:S04]  /*9130*/  LEA R8, P0, R9, UR4, 0x2 ;  /* 0x0000000409087c11 */ /* 0x000fc8000f8010ff */
[----:B------:R-:W-:Y:S01]  /*9140*/  LEA.HI.X R9, R9, UR5, R218, 0x2, P0 ;  /* 0x0000000509097c11 */ /* 0x000fe200080f14da */
[----:B------:R-:W-:Y:S02]  /*9150*/  WARPGROUP.DEPBAR.LE gsb0, 0x0 ;  /* 0x00008000000079c5 */ /* 0x000fe40000010000 */
[----:B------:R-:W-:Y:S01]  /*9160*/  WARPGROUP.ARRIVE ;  /* 0x00000000000079c5 */ /* 0x000fe20000000000 */
[----:B------:R-:W-:Y:S01]  /*9170*/  UMOV UR8, UR20 ;  /* 0x0000001400087c82 */ /* 0x000fe20008000000 */
[----:B------:R-:W-:Y:S01]  /*9180*/  UMOV UR4, UR20 ;  /* 0x0000001400047c82 */ /* 0x000fe20008000000 */
[----:B------:R-:W-:Y:S01]  /*9190*/  UMOV UR5, UR21 ;  /* 0x0000001500057c82 */ /* 0x000fe20008000000 */
[----:B------:R-:W-:Y:S01]  /*91a0*/  UMOV UR12, UR20 ;  /* 0x00000014000c7c82 */ /* 0x000fe20008000000 */
[----:B------:R-:W-:Y:S01]  /*91b0*/  UMOV UR13, UR21 ;  /* 0x00000015000d7c82 */ /* 0x000fe20008000000 */
[----:B------:R-:W-:Y:S01]  /*91c0*/  HGMMA.64x16x16.F32.BF16 R144, gdesc[UR48].tnspA.tnspB, R144, gsb0 ;  /* 0x60200000309079f0 */ /* 0x000fe20008001890 */
[----:B------:R-:W-:Y:S01]  /*91d0*/  UMOV UR50, UR44 ;  /* 0x0000002c00327c82 */ /* 0x000fe20008000000 */
[----:B------:R-:W-:Y:S01]  /*91e0*/  UMOV UR51, UR45 ;  /* 0x0000002d00337c82 */ /* 0x000fe20008000000 */
[----:B------:R-:W-:Y:S01]  /*91f0*/  UMOV UR44, UR48 ;  /* 0x00000030002c7c82 */ /* 0x000fe20008000000 */
[----:B------:R-:W-:Y:S01]  /*9200*/  UMOV UR45, UR49 ;  /* 0x00000031002d7c82 */ /* 0x000fe20008000000 */
[----:B------:R-:W-:Y:S01]  /*9210*/  UMOV UR16, UR20 ;  /* 0x0000001400107c82 */ /* 0x000fe20008000000 */
[----:B------:R-:W-:Y:S01]  /*9220*/  UMOV UR17, UR21 ;  /* 0x0000001500117c82 */ /* 0x000fe20008000000 */
[----:B------:R-:W-:Y:S01]  /*9230*/  VIADD R22, R22, 0x14100 ;  /* 0x0001410016167836 */ /* 0x000fe20000000000 */
[----:B------:R1:W-:Y:S01]  /*9240*/  REDG.E.ADD.F32x4.FTZ.RN.STRONG.GPU desc[UR60][R8.64], R24 ;  /* 0x00000018080079a6 */ /* 0x0003e2000c10f7bc */
[----:B------:R-:W-:-:S02]  /*9250*/  WARPGROUP.DEPBAR.LE gsb0, 0x0 ;  /* 0x00008000000079c5 */ /* 0x000fc40000010000 */
[----:B------:R-:W-:Y:S01]  /*9260*/  WARPGROUP.ARRIVE ;  /* 0x00000000000079c5 */ /* 0x000fe20000000000 */
[----:B------:R-:W-:Y:S01]  /*9270*/  SHF.R.U32.HI R22, RZ, 0x4, R22 ;  /* 0x00000004ff167819 */ /* 0x000fe20000011616 */
[----:B------:R-:W-:Y:S01]  /*9280*/  UMOV UR59, 0x40 ;  /* 0x00000040003b7882 */ /* 0x000fe20000000000 */
[----:B-1----:R-:W-:Y:S01]  /*9290*/  LOP3.LUT R24, R216, 0x80000, RZ, 0xfc, !PT ;  /* 0x00080000d8187812 */ /* 0x002fe200078efcff */
[----:B------:R1:W-:Y:S02]  /*92a0*/  REDG.E.ADD.F32x4.FTZ.RN.STRONG.GPU desc[UR60][R8.64+0x800], R28 ;  /* 0x0008001c080079a6 */ /* 0x0003e4000c10f7bc */
[----:B------:R-:W-:Y:S01]  /*92b0*/  HGMMA.64x16x16.F32.BF16 R160, gdesc[UR48].tnspA.tnspB, R160, gsb0 ;  /* 0x6020000030a079f0 */ /* 0x000fe200080018a0 */
[----:B------:R-:W-:Y:S01]  /*92c0*/  UMOV UR50, UR52 ;  /* 0x0000003400327c82 */ /* 0x000fe20008000000 */
[----:B------:R-:W-:Y:S01]  /*92d0*/  UMOV UR51, UR53 ;  /* 0x0000003500337c82 */ /* 0x000fe20008000000 */
[----:B------:R-:W-:Y:S01]  /*92e0*/  UMOV UR52, UR48 ;  /* 0x0000003000347c82 */ /* 0x000fe20008000000 */
[----:B------:R-:W-:Y:S01]  /*92f0*/  UMOV UR53, UR49 ;  /* 0x0000003100357c82 */ /* 0x000fe20008000000 */
[----:B------:R-:W-:Y:S01]  /*9300*/  LOP3.LUT R237, R22, 0x3fff, RZ, 0xc0, !PT ;  /* 0x00003fff16ed7812 */ /* 0x000fe200078ec0ff */
[C---:B------:R-:W-:Y:S01]  /*9310*/  VIADD R23, R24.reuse, 0x80 ;  /* 0x0000008018177836 */ /* 0x040fe20000000000 */
[----:B------:R-:W-:Y:S01]  /*9320*/  PLOP3.LUT P0, PT, PT, PT, UP1, 0x40, 0x0 ;  /* 0x000000000000781c */ /* 0x000fe20003f0e818 */
[----:B------:R-:W-:Y:S01]  /*9330*/  VIADD R25, R24, 0x200 ;  /* 0x0000020018197836 */ /* 0x000fe20000000000 */
[----:B------:R1:W-:Y:S01]  /*9340*/  REDG.E.ADD.F32x4.FTZ.RN.STRONG.GPU desc[UR60][R8.64+0x1000], R32 ;  /* 0x00100020080079a6 */ /* 0x0003e2000c10f7bc */
[----:B------:R-:W-:-:S02]  /*9350*/  WARPGROUP.DEPBAR.LE gsb0, 0x0 ;  /* 0x00008000000079c5 */ /* 0x000fc40000010000 */
[----:B------:R-:W-:Y:S01]  /*9360*/  WARPGROUP.ARRIVE ;  /* 0x00000000000079c5 */ /* 0x000fe20000000000 */
[----:B------:R-:W-:Y:S01]  /*9370*/  IMAD R237, R2, 0x800, R237 ;  /* 0x0000080002ed7824 */ /* 0x000fe200078e02ed */
[----:B------:R1:W-:Y:S04]  /*9380*/  REDG.E.ADD.F32x4.FTZ.RN.STRONG.GPU desc[UR60][R8.64+0x1800], R36 ;  /* 0x00180024080079a6 */ /* 0x0003e8000c10f7bc */
[----:B------:R-:W-:Y:S01]  /*9390*/  HGMMA.64x16x16.F32.BF16 R176, gdesc[UR48].tnspA.tnspB, R176, gsb0 ;  /* 0x6020000030b079f0 */ /* 0x000fe200080018b0 */
[C---:B------:R-:W-:Y:S01]  /*93a0*/  VIADD R22, R24.reuse, 0x100 ;  /* 0x0000010018167836 */ /* 0x040fe20000000000 */
[----:B------:R1:W-:Y:S01]  /*93b0*/  REDG.E.ADD.F32x4.FTZ.RN.STRONG.GPU desc[UR60][R8.64+0x2000], R40 ;  /* 0x00200028080079a6 */ /* 0x0003e2000c10f7bc */
[----:B------:R-:W-:Y:S01]  /*93c0*/  VIADD R26, R24, 0x10 ;  /* 0x00000010181a7836 */ /* 0x000fe20000000000 */
[----:B------:R-:W-:-:S02]  /*93d0*/  UMOV UR51, 0x40 ;  /* 0x0000004000337882 */ /* 0x000fc40000000000 */
[----:B------:R1:W-:Y:S04]  /*93e0*/  REDG.E.ADD.F32x4.FTZ.RN.STRONG.GPU desc[UR60][R8.64+0x2800], R44 ;  /* 0x0028002c080079a6 */ /* 0x0003e8000c10f7bc */
[----:B------:R1:W-:Y:S04]  /*93f0*/  REDG.E.ADD.F32x4.FTZ.RN.STRONG.GPU desc[UR60][R8.64+0x3000], R48 ;  /* 0x00300030080079a6 */ /* 0x0003e8000c10f7bc */
[----:B------:R1:W-:Y:S01]  /*9400*/  REDG.E.ADD.F32x4.FTZ.RN.STRONG.GPU desc[UR60][R8.64+0x3800], R52 ;  /* 0x00380034080079a6 */ /* 0x0003e2000c10f7bc */
        /* <DEDUP_REMOVED lines=36> */
[----:B------:R-:W-:Y:S02]  /*9650*/  R2UR UR54, R24 ;  /* 0x00000000183672ca */ /* 0x000fe400000e0000 */
[----:B------:R-:W-:Y:S01]  /*9660*/  R2UR UR52, R237 ;  /* 0x00000000ed3472ca */ /* 0x000fe200000e0000 */
[----:B------:R-:W-:Y:S01]  /*9670*/  UMOV UR55, 0x40 ;  /* 0x0000004000377882 */ /* 0x000fe20000000000 */
[----:B------:R-:W-:Y:S01]  /*9680*/  UMOV UR53, 0x40000040 ;  /* 0x4000004000357882 */ /* 0x000fe20000000000 */
[----:B------:R-:W-:Y:S02]  /*9690*/  WARPGROUP.DEPBAR.LE gsb0, 0x0 ;  /* 0x00008000000079c5 */ /* 0x000fe40000010000 */
[----:B------:R-:W-:-:S08]  /*96a0*/  WARPGROUP.ARRIVE ;  /* 0x00000000000079c5 */ /* 0x000fd00000000000 */
[----:B------:R-:W-:Y:S01]  /*96b0*/  HGMMA.64x16x16.F32.BF16 R56, gdesc[UR52].tnspA.tnspB, R56, gsb0 ;  /* 0x60200000343879f0 */ /* 0x000fe20008001838 */
[----:B------:R-:W-:Y:S01]  /*96c0*/  R2UR UR24, R23 ;  /* 0x00000000171872ca */ /* 0x000fe200000e0000 */
[----:B------:R-:W-:Y:S01]  /*96d0*/  UMOV UR56, UR52 ;  /* 0x0000003400387c82 */ /* 0x000fe20008000000 */
[----:B------:R-:W-:-:S11]  /*96e0*/  UMOV UR57, UR53 ;  /* 0x0000003500397c82 */ /* 0x000fd60008000000 */
[----:B------:R-:W-:Y:S01]  /*96f0*/  UMOV UR58, UR24 ;  /* 0x00000018003a7c82 */ /* 0x000fe20008000000 */
[----:B------:R-:W-:Y:S02]  /*9700*/  WARPGROUP.DEPBAR.LE gsb0, 0x0 ;  /* 0x00008000000079c5 */ /* 0x000fe40000010000 */
[----:B------:R-:W-:-:S06]  /*9710*/  WARPGROUP.ARRIVE ;  /* 0x00000000000079c5 */ /* 0x000fcc0000000000 */
[----:B------:R-:W-:Y:S01]  /*9720*/  HGMMA.64x16x16.F32.BF16 R64, gdesc[UR56].tnspA.tnspB, R64, gsb0 ;  /* 0x60200000384079f0 */ /* 0x000fe20008001840 */
[----:B------:R-:W-:Y:S01]  /*9730*/  R2UR UR8, R22 ;  /* 0x00000000160872ca */ /* 0x000fe200000e0000 */
[----:B------:R-:W-:Y:S01]  /*9740*/  UMOV UR12, UR52 ;  /* 0x00000034000c7c82 */ /* 0x000fe20008000000 */
[----:B------:R-:W-:Y:S01]  /*9750*/  UMOV UR13, UR53 ;  /* 0x00000035000d7c82 */ /* 0x000fe20008000000 */
[----:B------:R-:W-:-:S10]  /*9760*/  UMOV UR15, 0x40 ;  /* 0x00000040000f7882 */ /* 0x000fd40000000000 */
[----:B------:R-:W-:Y:S01]  /*9770*/  UMOV UR14, UR8 ;  /* 0x00000008000e7c82 */ /* 0x000fe20008000000 */
[----:B------:R-:W-:Y:S02]  /*9780*/  WARPGROUP.DEPBAR.LE gsb0, 0x0 ;  /* 0x00008000000079c5 */ /* 0x000fe40000010000 */
[----:B------:R-:W-:-:S06]  /*9790*/  WARPGROUP.ARRIVE ;  /* 0x00000000000079c5 */ /* 0x000fcc0000000000 */
[----:B------:R-:W-:Y:S01]  /*97a0*/  HGMMA.64x16x16.F32.BF16 R72, gdesc[UR12].tnspA.tnspB, R72, gsb0 ;  /* 0x602000000c4879f0 */ /* 0x000fe20008001848 */
[----:B------:R-:W-:-:S05]  /*97b0*/  VIADD R22, R24, 0x180 ;  /* 0x0000018018167836 */ /* 0x000fca0000000000 */
        /* <DEDUP_REMOVED lines=8> */
[----:B------:R-:W-:Y:S01]  /*9840*/  R2UR UR4, R25 ;  /* 0x00000000190472ca */ /* 0x000fe200000e0000 */
[----:B------:R-:W-:Y:S01]  /*9850*/  IMAD.U32 R218, RZ, RZ, UR10 ;  /* 0x0000000affda7e24 */ /* 0x000fe2000f8e00ff */
[----:B------:R-:W-:Y:S01]  /*9860*/  UMOV UR8, UR52 ;  /* 0x0000003400087c82 */ /* 0x000fe20008000000 */
[----:B------:R-:W-:Y:S01]  /*9870*/  IMAD.U32 R219, RZ, RZ, UR11 ;  /* 0x0000000bffdb7e24 */ /* 0x000fe2000f8e00ff */
[----:B------:R-:W-:Y:S01]  /*9880*/  UMOV UR9, UR53 ;  /* 0x0000003500097c82 */ /* 0x000fe20008000000 */
[----:B------:R-:W-:-:S08]  /*9890*/  UMOV UR11, 0x40 ;  /* 0x00000040000b7882 */ /* 0x000fd00000000000 */
[----:B------:R-:W-:Y:S01]  /*98a0*/  UMOV UR10, UR4 ;  /* 0x00000004000a7c82 */ /* 0x000fe20008000000 */
[----:B------:R-:W-:Y:S02]  /*98b0*/  WARPGROUP.DEPBAR.LE gsb0, 0x0 ;  /* 0x00008000000079c5 */ /* 0x000fe40000010000 */
[----:B------:R-:W-:-:S06]  /*98c0*/  WARPGROUP.ARRIVE ;  /* 0x00000000000079c5 */ /* 0x000fcc0000000000 */
[----:B------:R-:W-:Y:S01]  /*98d0*/  HGMMA.64x16x16.F32.BF16 R88, gdesc[UR8].tnspA.tnspB, R88, gsb0 ;  /* 0x60200000085879f0 */ /* 0x000fe20008001858 */
[----:B------:R-:W-:Y:S01]  /*98e0*/  VIADD R25, R237, 0x80 ;  /* 0x00000080ed197836 */ /* 0x000fe20000000000 */
[----:B------:R-:W-:-:S04]  /*98f0*/  R2UR UR46, R26 ;  /* 0x000000001a2e72ca */ /* 0x000fc800000e0000 */
[----:B------:R-:W-:Y:S01]  /*9900*/  R2UR UR44, R25 ;  /* 0x00000000192c72ca */ /* 0x000fe200000e0000 */
[----:B------:R-:W-:Y:S01]  /*9910*/  UMOV UR47, 0x40 ;  /* 0x00000040002f7882 */ /* 0x000fe20000000000 */
[----:B------:R-:W-:Y:S01]  /*9920*/  UMOV UR45, 0x40000040 ;  /* 0x40000040002d7882 */ /* 0x000fe20000000000 */
[----:B------:R-:W-:Y:S02]  /*9930*/  WARPGROUP.DEPBAR.LE gsb0, 0x0 ;  /* 0x00008000000079c5 */ /* 0x000fe40000010000 */
[----:B------:R-:W-:-:S08]  /*9940*/  WARPGROUP.ARRIVE ;  /* 0x00000000000079c5 */ /* 0x000fd00000000000 */
[----:B------:R-:W-:Y:S01]  /*9950*/  HGMMA.64x16x16.F32.BF16 R56, gdesc[UR44].tnspA.tnspB, R56, gsb0 ;  /* 0x602000002c3879f0 */ /* 0x000fe20008001838 */
[----:B------:R-:W-:-:S05]  /*9960*/  VIADD R26, R24, 0x90 ;  /* 0x00000090181a7836 */ /* 0x000fca0000000000 */
        /* <DEDUP_REMOVED lines=36> */
[----:B------:R-:W-:Y:S02]  /*9bb0*/  WARPGROUP.DEPBAR.LE gsb0, 0x0 ;  /* 0x00008000000079c5 */ /* 0x000fe40000010000 */
[----:B------:R-:W-:-:S08]  /*9bc0*/  WARPGROUP.ARRIVE ;  /* 0x00000000000079c5 */ /* 0x000fd00000000000 */
[----:B------:R-:W-:Y:S01]  /*9bd0*/  HGMMA.64x16x16.F32.BF16 R88, gdesc[UR48].tnspA.tnspB, R88, gsb0 ;  /* 0x60200000305879f0 */ /* 0x000fe20008001858 */
[----:B------:R-:W-:Y:S02]  /*9be0*/  VIADD R26, R24, 0x20 ;  /* 0x00000020181a7836 */ /* 0x000fe40000000000 */
[----:B------:R-:W-:-:S03]  /*9bf0*/  VIADD R25, R237, 0x100 ;  /* 0x00000100ed197836 */ /* 0x000fc60000000000 */
[----:B------:R-:W-:Y:S02]  /*9c00*/  R2UR UR26, R26 ;  /* 0x000000001a1a72ca */ /* 0x000fe400000e0000 */
        /* <DEDUP_REMOVED lines=8> */
[----:B------:R-:W-:Y:S01]  /*9c90*/  UMOV UR40, UR24 ;  /* 0x0000001800287c82 */ /* 0x000fe20008000000 */
[----:B------:R-:W-:Y:S01]  /*9ca0*/  UMOV UR41, UR25 ;  /* 0x0000001900297c82 */ /* 0x000fe20008000000 */
[----:B------:R-:W-:Y:S01]  /*9cb0*/  UMOV UR43, 0x40 ;  /* 0x00000040002b7882 */ /* 0x000fe20000000000 */
[----:B------:R-:W-:Y:S02]  /*9cc0*/  WARPGROUP.DEPBAR.LE gsb0, 0x0 ;  /* 0x00008000000079c5 */ /* 0x000fe40000010000 */
[----:B------:R-:W-:-:S07]  /*9cd0*/  WARPGROUP.ARRIVE ;  /* 0x00000000000079c5 */ /* 0x000fce0000000000 */
        /* <DEDUP_REMOVED lines=51> */
[----:B------:R-:W-:-:S03]  /*a010*/  IMAD.U32 R216, RZ, RZ, UR14 ;  /* 0x0000000effd87e24 */ /* 0x000fc6000f8e00ff */
[----:B------:R-:W-:Y:S01]  /*a020*/  R2UR UR14, R25 ;  /* 0x00000000190e72ca */ /* 0x000fe200000e0000 */
[----:B------:R-:W-:Y:S01]  /*a030*/  IMAD.U32 R217, RZ, RZ, UR15 ;  /* 0x0000000fffd97e24 */ /* 0x000fe2000f8e00ff */
[----:B------:R-:W-:Y:S01]  /*a040*/  UMOV UR12, UR4 ;  /* 0x00000004000c7c82 */ /* 0x000fe20008000000 */
[----:B------:R-:W-:Y:S01]  /*a050*/  UMOV UR13, UR5 ;  /* 0x00000005000d7c82 */ /* 0x000fe20008000000 */
[----:B------:R-:W-:Y:S01]  /*a060*/  UMOV UR15, 0x40 ;  /* 0x00000040000f7882 */ /* 0x000fe20000000000 */
[----:B------:R-:W-:Y:S02]  /*a070*/  WARPGROUP.DEPBAR.LE gsb0, 0x0 ;  /* 0x00008000000079c5 */ /* 0x000fe40000010000 */
[----:B------:R-:W-:-:S06]  /*a080*/  WARPGROUP.ARRIVE ;  /* 0x00000000000079c5 */ /* 0x000fcc0000000000 */
        /* <DEDUP_REMOVED lines=11> */
[----:B------:R-:W-:Y:S02]  /*a140*/  IMAD.U32 R22, RZ, RZ, UR58 ;  /* 0x0000003aff167e24 */ /* 0x000fe4000f8e00ff */
[----:B------:R-:W-:Y:S01]  /*a150*/  IMAD.U32 R23, RZ, RZ, UR59 ;  /* 0x0000003bff177e24 */ /* 0x000fe2000f8e00ff */
[----:B------:R-:W-:Y:S02]  /*a160*/  WARPGROUP.DEPBAR.LE gsb0, 0x0 ;  /* 0x00008000000079c5 */ /* 0x000fe40000010000 */
[----:B-1----:R-:W-:Y:S05]  /*a170*/  @P0 BRA `(.L_x_328) ;  /* 0x0000000000040947 */ /* 0x002fea0003800000 */
[----:B------:R-:W-:Y:S01]  /*a180*/  BPT.TRAP 0x1 ;  /* 0x000000040000795c */ /* 0x000fe20000300000 */
.L_x_328:
[----:B------:R-:W-:Y:S01]  /*a190*/  VIADD R24, R5, 0x500 ;  /* 0x0000050005187836 */ /* 0x000fe20000000000 */
[----:B------:R-:W-:Y:S01]  /*a1a0*/  R2UR UR58, R20 ;  /* 0x00000000143a72ca */ /* 0x000fe200000e0000 */
[----:B------:R-:W-:Y:S01]  /*a1b0*/  UMOV UR57, 0x40000040 ;  /* 0x4000004000397882 */ /* 0x000fe20000000000 */
[----:B------:R-:W-:Y:S01]  /*a1c0*/  R2UR UR59, R21 ;  /* 0x00000000153b72ca */ /* 0x000fe200000e0000 */
[----:B------:R-:W-:Y:S01]  /*a1d0*/  VIADD R20, R5, 0x580 ;  /* 0x0000058005147836 */ /* 0x000fe20000000000 */
[----:B------:R-:W-:Y:S01]  /*a1e0*/  R2UR UR56, R24 ;  /* 0x00000000183872ca */ /* 0x000fe200000e0000 */
[----:B------:R-:W-:-:S05]  /*a1f0*/  VIADD R24, R17, 0x31838 ;  /* 0x0003183811187836 */ /* 0x000fca0000000000 */
[----:B------:R-:W-:-:S04]  /*a200*/  PRMT R24, RZ, 0x654, R24 ;  /* 0x00000654ff187816 */ /* 0x000fc80000000018 */
[----:B------:R1:W-:Y:S02]  /*a210*/  SYNCS.ARRIVE.TRANS64.RED.A1T0 RZ, [R24+URZ], RZ ;  /* 0x000000ff18ff79a7 */ /* 0x0003e4000810043f */
[----:B-1----:R-:W-:-:S06]  /*a220*/  WARPGROUP.ARRIVE ;  /* 0x00000000000079c5 */ /* 0x002fcc0000000000 */
        /* <DEDUP_REMOVED lines=41> */
[----:B------:R-:W-:-:S04]  /*a4c0*/  PLOP3.LUT P0, PT, PT, PT, UP1, 0x40, 0x0 ;  /* 0x000000000000781c */ /* 0x000fc80003f0e818 */
[----:B------:R-:W-:Y:S01]  /*a4d0*/  HGMMA.64x16x16.F32.BF16 R96, gdesc[UR52].tnspA.tnspB, R96, gsb0 ;  /* 0x60200000346079f0 */ /* 0x000fe20008001860 */
[----:B------:R-:W-:Y:S01]  /*a4e0*/  R2UR UR54, R22 ;  /* 0x00000000163672ca */ /* 0x000fe200000e0000 */
[----:B------:R1:W-:Y:S01]  /*a4f0*/  REDG.E.ADD.F32x4.FTZ.RN.STRONG.GPU desc[UR60][R8.64+0x4000], R24 ;  /* 0x00400018080079a6 */ /* 0x0003e2000c10f7bc */
[----:B------:R-:W-:Y:S02]  /*a500*/  R2UR UR55, R23 ;  /* 0x00000000173772ca */ /* 0x000fe400000e0000 */
[----:B------:R-:W-:Y:S01]  /*a510*/  R2UR UR44, R5 ;  /* 0x00000000052c72ca */ /* 0x000fe200000e0000 */
[----:B------:R-:W-:Y:S02]  /*a520*/  WARPGROUP.DEPBAR.LE gsb0, 0x0 ;  /* 0x00008000000079c5 */ /* 0x000fe40000010000 */
[----:B------:R-:W-:Y:S01]  /*a530*/  WARPGROUP.ARRIVE ;  /* 0x00000000000079c5 */ /* 0x000fe20000000000 */
[----:B------:R-:W-:Y:S01]  /*a540*/  UMOV UR41, UR25 ;  /* 0x0000001900297c82 */ /* 0x000fe20008000000 */
[----:B------:R-:W-:Y:S01]  /*a550*/  UMOV UR37, UR25 ;  /* 0x0000001900257c82 */ /* 0x000fe20008000000 */
[----:B------:R-:W-:Y:S01]  /*a560*/  UMOV UR33, UR25 ;  /* 0x0000001900217c82 */ /* 0x000fe20008000000 */
[----:B------:R-:W-:Y:S01]  /*a570*/  UMOV UR21, UR5 ;  /* 0x0000000500157c82 */ /* 0x000fe20008000000 */
[----:B------:R-:W-:-:S03]  /*a580*/  UMOV UR17, UR5 ;  /* 0x0000000500117c82 */ /* 0x000fc60008000000 */
[----:B------:R-:W-:Y:S01]  /*a590*/  HGMMA.64x16x16.F32.BF16 R104, gdesc[UR52].tnspA.tnspB, R104, gsb0 ;  /* 0x60200000346879f0 */ /* 0x000fe20008001868 */
[----:B------:R-:W-:Y:S01]  /*a5a0*/  R2UR UR54, R216 ;  /* 0x00000000d83672ca */ /* 0x000fe200000e0000 */
[----:B------:R-:W-:Y:S01]  /*a5b0*/  UMOV UR13, UR5 ;  /* 0x00000005000d7c82 */ /* 0x000fe20008000000 */
[----:B------:R-:W-:Y:S01]  /*a5c0*/  R2UR UR55, R217 ;  /* 0x00000000d93772ca */ /* 0x000fe200000e0000 */
[----:B------:R1:W-:Y:S01]  /*a5d0*/  REDG.E.ADD.F32x4.FTZ.RN.STRONG.GPU desc[UR60][R8.64+0x4800], R28 ;  /* 0x0048001c080079a6 */ /* 0x0003e2000c10f7bc */
[----:B------:R-:W-:-:S03]  /*a5e0*/  VIADD R5, R237, 0x500 ;  /* 0x00000500ed057836 */ /* 0x000fc60000000000 */
[----:B------:R1:W-:Y:S01]  /*a5f0*/  REDG.E.ADD.F32x4.FTZ.RN.STRONG.GPU desc[UR60][R8.64+0x5000], R32 ;  /* 0x00500020080079a6 */ /* 0x0003e2000c10f7bc */
[----:B------:R-:W-:Y:S02]  /*a600*/  WARPGROUP.DEPBAR.LE gsb0, 0x0 ;  /* 0x00008000000079c5 */ /* 0x000fe40000010000 */
[----:B------:R-:W-:Y:S01]  /*a610*/  WARPGROUP.ARRIVE ;  /* 0x00000000000079c5 */ /* 0x000fe20000000000 */
[----:B------:R-:W-:Y:S01]  /*a620*/  R2UR UR24, R5 ;  /* 0x00000000051872ca */ /* 0x000fe200000e0000 */
[----:B------:R-:W-:Y:S01]  /*a630*/  VIADD R237, R237, 0x580 ;  /* 0x00000580eded7836 */ /* 0x000fe20000000000 */
[----:B------:R1:W-:Y:S03]  /*a640*/  REDG.E.ADD.F32x4.FTZ.RN.STRONG.GPU desc[UR60][R8.64+0x5800], R36 ;  /* 0x00580024080079a6 */ /* 0x0003e6000c10f7bc */
[----:B------:R-:W-:Y:S01]  /*a650*/  HGMMA.64x16x16.F32.BF16 R112, gdesc[UR52].tnspA.tnspB, R112, gsb0 ;  /* 0x60200000347079f0 */ /* 0x000fe20008001870 */
[----:B------:R-:W-:Y:S01]  /*a660*/  R2UR UR54, R218 ;  /* 0x00000000da3672ca */ /* 0x000fe200000e0000 */
[----:B------:R1:W-:Y:S01]  /*a670*/  REDG.E.ADD.F32x4.FTZ.RN.STRONG.GPU desc[UR60][R8.64+0x6000], R40 ;  /* 0x00600028080079a6 */ /* 0x0003e2000c10f7bc */
[----:B------:R-:W-:-:S05]  /*a680*/  R2UR UR55, R219 ;  /* 0x00000000db3772ca */ /* 0x000fca00000e0000 */
[----:B------:R-:W-:Y:S01]  /*a690*/  UMOV UR40, UR24 ;  /* 0x0000001800287c82 */ /* 0x000fe20008000000 */
[----:B------:R-:W-:Y:S01]  /*a6a0*/  UMOV UR36, UR24 ;  /* 0x0000001800247c82 */ /* 0x000fe20008000000 */
[----:B------:R-:W-:Y:S01]  /*a6b0*/  UMOV UR32, UR24 ;  /* 0x0000001800207c82 */ /* 0x000fe20008000000 */
[----:B------:R-:W-:Y:S01]  /*a6c0*/  R2UR UR4, R237 ;  /* 0x00000000ed0472ca */ /* 0x000fe200000e0000 */
[----:B------:R1:W-:Y:S04]  /*a6d0*/  REDG.E.ADD.F32x4.FTZ.RN.STRONG.GPU desc[UR60][R8.64+0x6800], R44 ;  /* 0x0068002c080079a6 */ /* 0x0003e8000c10f7bc */
[----:B------:R1:W-:Y:S04]  /*a6e0*/  REDG.E.ADD.F32x4.FTZ.RN.STRONG.GPU desc[UR60][R8.64+0x7000], R48 ;  /* 0x00700030080079a6 */ /* 0x0003e8000c10f7bc */
[----:B------:R1:W-:Y:S04]  /*a6f0*/  REDG.E.ADD.F32x4.FTZ.RN.STRONG.GPU desc[UR60][R8.64+0x7800], R52 ;  /* 0x00780034080079a6 */ /* 0x0003e8000c10f7bc */
        /* <DEDUP_REMOVED lines=69> */
[----:B-1----:R-:W-:Y:S05]  /*ab50*/  @P0 BRA `(.L_x_329) ;  /* 0x0000000000040947 */ /* 0x002fea0003800000 */
[----:B------:R-:W-:Y:S01]  /*ab60*/  BPT.TRAP 0x1 ;  /* 0x000000040000795c */ /* 0x000fe20000300000 */
.L_x_329:
[----:B------:R-:W-:Y:S01]  /*ab70*/  R2UR UR4, R228 ;  /* 0x00000000e40472ca */ /* 0x000fe200000e0000 */
[----:B------:R-:W-:Y:S02]  /*ab80*/  VIADD R3, R3, 0x1 ;  /* 0x0000000103037836 */ /* 0x000fe40000000000 */
[----:B------:R-:W-:Y:S02]  /*ab90*/  VIADD R2, R2, 0x1 ;  /* 0x0000000102027836 */ /* 0x000fe40000000000 */
[----:B------:R-:W-:Y:S01]  /*aba0*/  VIADD R16, R16, 0x31820 ;  /* 0x0003182010107836 */ /* 0x000fe20000000000 */
[----:B------:R-:W-:Y:S02]  /*abb0*/  ISETP.GE.AND P1, PT, R3, R234, PT ;  /* 0x000000ea0300720c */ /* 0x000fe40003f26270 */
[----:B------:R-:W-:Y:S02]  /*abc0*/  ISETP.NE.AND P0, PT, R2, 0x2, PT ;  /* 0x000000020200780c */ /* 0x000fe40003f05270 */
[----:B------:R-:W-:-:S02]  /*abd0*/  PRMT R16, RZ, 0x654, R16 ;  /* 0x00000654ff107816 */ /* 0x000fc40000000010 */
[----:B------:R-:W-:Y:S01]  /*abe0*/  SEL R6, RZ, 0x1, P0 ;  /* 0x00000001ff067807 */ /* 0x000fe20000000000 */
[----:B------:R-:W-:Y:S01]  /*abf0*/  ULOP3.LUT UR4, UR4, 0x1, URZ, 0x3c, !UPT ;  /* 0x0000000104047892 */ /* 0x000fe2000f8e3c3f */
[----:B------:R1:W-:Y:S01]  /*ac00*/  SYNCS.ARRIVE.TRANS64.RED.A1T0 RZ, [R16+URZ], RZ ;  /* 0x000000ff10ff79a7 */ /* 0x0003e2000810043f */
[----:B------:R-:W-:Y:S02]  /*ac10*/  SEL R2, R2, RZ, P0 ;  /* 0x000000ff02027207 */ /* 0x000fe40000000000 */
[----:B------:R-:W-:Y:S02]  /*ac20*/  LOP3.LUT R19, R19, R6, RZ, 0x3c, !PT ;  /* 0x0000000613137212 */ /* 0x000fe400078e3cff */
[----:B------:R-:W-:Y:S01]  /*ac30*/  IMAD.U32 R228, RZ, RZ, UR4 ;  /* 0x00000004ffe47e24 */ /* 0x000fe2000f8e00ff */
[----:B------:R-:W-:Y:S06]  /*ac40*/  @!P1 BRA `(.L_x_330) ;  /* 0xffffff6800b09947 */ /* 0x000fec000383ffff */
        /* <DEDUP_REMOVED lines=82> */
.L_x_309:
[----:B------:R-:W-:Y:S05]  /*b170*/  @P0 BRA `(.L_x_331) ;  /* 0x0000001000200947 */ /* 0x000fea0003800000 */
[----:B------:R-:W2:Y:S01]  /*b180*/  S2UR UR4, SR_CgaCtaId ;  /* 0x00000000000479c3 */ /* 0x000ea20000008800 */
[----:B------:R-:W-:Y:S02]  /*b190*/  UMOV UR37, 0x400 ;  /* 0x0000040000257882 */ /* 0x000fe40000000000 */
[----:B--2---:R-:W-:-:S06]  /*b1a0*/  ULEA UR37, UR4, UR37, 0x18 ;  /* 0x0000002504257291 */ /* 0x004fcc000f8ec03f */
[----:B-1----:R-:W-:-:S05]  /*b1b0*/  IMAD.U32 R16, RZ, RZ, UR37 ;  /* 0x00000025ff107e24 */ /* 0x002fca000f8e00ff */
        /* <DEDUP_REMOVED lines=18> */
.L_x_332:
        /* <DEDUP_REMOVED lines=20> */
.L_x_333:
        /* <DEDUP_REMOVED lines=18> */
.L_x_334:
        /* <DEDUP_REMOVED lines=18> */
.L_x_335:
[----:B------:R-:W1:Y:S01]  /*b660*/  S2R R0, SR_TID.X ;  /* 0x0000000000007919 */ /* 0x000e620000002100 */
[----:B------:R-:W-:Y:S05]  /*b670*/  WARPSYNC.ALL ;  /* 0x0000000000007948 */ /* 0x000fea0003800000 */
[----:B------:R-:W-:Y:S01]  /*b680*/  BAR.SYNC.DEFER_BLOCKING 0x1, 0x100 ;  /* 0x0044000000007b1d */ /* 0x000fe20000010000 */
        /* <DEDUP_REMOVED lines=12> */
[----:B------:R-:W-:Y:S01]  /*b750*/  F2FP.BF16.F32.PACK_AB R155, R159, R158 ;  /* 0x0000009e9f9b723e */ /* 0x000fe200000010ff */
[----:B-1----:R-:W-:Y:S01]  /*b760*/  VIADD R6, R0, 0xffffff80 ;  /* 0xffffff8000067836 */ /* 0x002fe20000000000 */
[----:B------:R-:W-:Y:S02]  /*b770*/  F2FP.BF16.F32.PACK_AB R161, R163, R162 ;  /* 0x000000a2a3a1723e */ /* 0x000fe400000010ff */
[----:B------:R-:W-:Y:S01]  /*b780*/  F2FP.BF16.F32.PACK_AB R168, R169, R168 ;  /* 0x000000a8a9a8723e */ /* 0x000fe200000010ff */
[----:B------:R-:W-:Y:S01]  /*b790*/  IMAD.SHL.U32 R0, R6, 0x40, RZ ;  /* 0x0000004006007824 */ /* 0x000fe200078e00ff */
[----:B------:R-:W-:-:S02]  /*b7a0*/  SHF.R.S32.HI R7, RZ, 0x1f, R6 ;  /* 0x0000001fff077819 */ /* 0x000fc40000011406 */
[----:B------:R-:W-:Y:S02]  /*b7b0*/  F2FP.BF16.F32.PACK_AB R162, R165, R164 ;  /* 0x000000a4a5a2723e */ /* 0x000fe400000010ff */
[CC--:B------:R-:W-:Y:S02]  /*b7c0*/  LEA.HI R2, R7.reuse, R6.reuse, RZ, 0x5 ;  /* 0x0000000607027211 */ /* 0x0c0fe400078f28ff */
        /* <DEDUP_REMOVED lines=12> */
[----:B------:R-:W-:-:S02]  /*b890*/  SHF.R.U32.HI R3, RZ, 0x3, R2 ;  /* 0x00000003ff037819 */ /* 0x000fc40000011602 */
[----:B------:R-:W-:Y:S01]  /*b8a0*/  SHF.R.S32.HI R6, RZ, 0x7, R6 ;  /* 0x00000007ff067819 */ /* 0x000fe20000011406 */
[----:B------:R-:W1:Y:S01]  /*b8b0*/  SHFL.IDX PT, R2, R8, RZ, 0x1f ;  /* 0x00001fff08027589 */ /* 0x000e6200000e0000 */
[----:B------:R-:W-:Y:S02]  /*b8c0*/  LOP3.LUT R0, R0, R3, RZ, 0x3c, !PT ;  /* 0x0000000300007212 */ /* 0x000fe400078e3cff */
[----:B------:R-:W-:Y:S01]  /*b8d0*/  F2FP.BF16.F32.PACK_AB R163, R167, R166 ;  /* 0x000000a6a7a3723e */ /* 0x000fe200000010ff */
[----:B------:R-:W-:Y:S01]  /*b8e0*/  IMAD R5, R6, 0xa, R5 ;  /* 0x0000000a06057824 */ /* 0x000fe200078e0205 */
[----:B------:R-:W-:Y:S02]  /*b8f0*/  F2FP.BF16.F32.PACK_AB R169, R171, R170 ;  /* 0x000000aaaba9723e */ /* 0x000fe400000010ff */
[----:B------:R-:W-:Y:S01]  /*b900*/  F2FP.BF16.F32.PACK_AB R176, R177, R176 ;  /* 0x000000b0b1b0723e */ /* 0x000fe200000010ff */
[----:B------:R-:W-:Y:S01]  /*b910*/  IMAD.U32 R0, R5, 0x200, R0 ;  /* 0x0000020005007824 */ /* 0x000fe200078e0000 */
[----:B------:R-:W-:-:S02]  /*b920*/  F2FP.BF16.F32.PACK_AB R170, R173, R172 ;  /* 0x000000acadaa723e */ /* 0x000fc400000010ff */
[----:B------:R-:W-:Y:S02]  /*b930*/  F2FP.BF16.F32.PACK_AB R171, R175, R174 ;  /* 0x000000aeafab723e */ /* 0x000fe400000010ff */
[----:B------:R-:W-:Y:S02]  /*b940*/  LEA R0, R0, UR37, 0x1 ;  /* 0x0000002500007c11 */ /* 0x000fe4000f8e08ff */
[----:B------:R-:W-:Y:S02]  /*b950*/  F2FP.BF16.F32.PACK_AB R177, R179, R178 ;  /* 0x000000b2b3b1723e */ /* 0x000fe400000010ff */
[----:B------:R-:W-:Y:S01]  /*b960*/  F2FP.BF16.F32.PACK_AB R184, R185, R184 ;  /* 0x000000b8b9b8723e */ /* 0x000fe200000010ff */
[----:B------:R2:W-:Y:S01]  /*b970*/  STSM.16.MT88.4 [R0+0xa000], R136 ;  /* 0x00a0008800007844 */ /* 0x0005e20000004200 */
[----:B------:R-:W-:Y:S02]  /*b980*/  F2FP.BF16.F32.PACK_AB R178, R181, R180 ;  /* 0x000000b4b5b2723e */ /* 0x000fe400000010ff */
[----:B------:R-:W-:Y:S01]  /*b990*/  F2FP.BF16.F32.PACK_AB R179, R183, R182 ;  /* 0x000000b6b7b3723e */ /* 0x000fe200000010ff */
[----:B------:R2:W-:Y:S01]  /*b9a0*/  STSM.16.MT88.4 [R0+0xf000], R144 ;  /* 0x00f0009000007844 */ /* 0x0005e20000004200 */
[----:B------:R-:W-:-:S02]  /*b9b0*/  F2FP.BF16.F32.PACK_AB R185, R187, R186 ;  /* 0x000000babbb9723e */ /* 0x000fc400000010ff */
[----:B------:R-:W-:Y:S01]  /*b9c0*/  F2FP.BF16.F32.PACK_AB R192, R193, R192 ;  /* 0x000000c0c1c0723e */ /* 0x000fe200000010ff */
[----:B------:R2:W-:Y:S01]  /*b9d0*/  STSM.16.MT88.4 [R0+0xa800], R152 ;  /* 0x00a8009800007844 */ /* 0x0005e20000004200 */
        /* <DEDUP_REMOVED lines=19> */
[----:B------:R-:W-:Y:S02]  /*bb10*/  F2FP.BF16.F32.PACK_AB R96, R97, R96 ;  /* 0x000000606160723e */ /* 0x000fe400000010ff */
[----:B------:R-:W-:Y:S01]  /*bb20*/  F2FP.BF16.F32.PACK_AB R4, R57, R56 ;  /* 0x000000383904723e */ /* 0x000fe200000010ff */
[----:B------:R2:W-:Y:S01]  /*bb30*/  STSM.16.MT88.4 [R0+0x11000], R208 ;  /* 0x011000d000007844 */ /* 0x0005e20000004200 */
[----:B------:R-:W-:Y:S02]  /*bb40*/  F2FP.BF16.F32.PACK_AB R5, R59, R58 ;  /* 0x0000003a3b05723e */ /* 0x000fe400000010ff */
[----:B------:R-:W-:-:S02]  /*bb50*/  F2FP.BF16.F32.PACK_AB R6, R61, R60 ;  /* 0x0000003c3d06723e */ /* 0x000fc400000010ff */
[----:B------:R-:W-:Y:S02]  /*bb60*/  F2FP.BF16.F32.PACK_AB R7, R63, R62 ;  /* 0x0000003e3f07723e */ /* 0x000fe400000010ff */
[----:B------:R-:W-:Y:S02]  /*bb70*/  F2FP.BF16.F32.PACK_AB R97, R99, R98 ;  /* 0x000000626361723e */ /* 0x000fe400000010ff */
[----:B------:R-:W-:Y:S01]  /*bb80*/  F2FP.BF16.F32.PACK_AB R64, R65, R64 ;  /* 0x000000404140723e */ /* 0x000fe200000010ff */
[----:B------:R2:W-:Y:S01]  /*bb90*/  STSM.16.MT88.4 [R0], R4 ;  /* 0x0000000400007844 */ /* 0x0005e20000004200 */
[----:B------:R-:W-:Y:S02]  /*bba0*/  F2FP.BF16.F32.PACK_AB R98, R101, R100 ;  /* 0x000000646562723e */ /* 0x000fe400000010ff */
[----:B------:R-:W-:Y:S02]  /*bbb0*/  F2FP.BF16.F32.PACK_AB R99, R103, R102 ;  /* 0x000000666763723e */ /* 0x000fe400000010ff */
[----:B------:R-:W-:-:S02]  /*bbc0*/  F2FP.BF16.F32.PACK_AB R65, R67, R66 ;  /* 0x000000424341723e */ /* 0x000fc400000010ff */
[----:B------:R-:W-:Y:S01]  /*bbd0*/  F2FP.BF16.F32.PACK_AB R104, R105, R104 ;  /* 0x000000686968723e */ /* 0x000fe200000010ff */
[----:B------:R2:W-:Y:S01]  /*bbe0*/  STSM.16.MT88.4 [R0+0x5000], R96 ;  /* 0x0050006000007844 */ /* 0x0005e20000004200 */
[----:B------:R-:W-:Y:S02]  /*bbf0*/  F2FP.BF16.F32.PACK_AB R66, R69, R68 ;  /* 0x000000444542723e */ /* 0x000fe400000010ff */
[----:B------:R-:W-:Y:S02]  /*bc00*/  F2FP.BF16.F32.PACK_AB R67, R71, R70 ;  /* 0x000000464743723e */ /* 0x000fe400000010ff */
[----:B------:R-:W-:Y:S02]  /*bc10*/  F2FP.BF16.F32.PACK_AB R105, R107, R106 ;  /* 0x0000006a6b69723e */ /* 0x000fe400000010ff */
[----:B------:R-:W-:Y:S01]  /*bc20*/  F2FP.BF16.F32.PACK_AB R72, R73, R72 ;  /* 0x000000484948723e */ /* 0x000fe200000010ff */
[----:B------:R2:W-:Y:S01]  /*bc30*/  STSM.16.MT88.4 [R0+0x800], R64 ;  /* 0x0008004000007844 */ /* 0x0005e20000004200 */
[----:B------:R-:W-:-:S02]  /*bc40*/  F2FP.BF16.F32.PACK_AB R106, R109, R108 ;  /* 0x0000006c6d6a723e */ /* 0x000fc400000010ff */
[----:B------:R-:W-:Y:S02]  /*bc50*/  F2FP.BF16.F32.PACK_AB R107, R111, R110 ;  /* 0x0000006e6f6b723e */ /* 0x000fe400000010ff */
[----:B------:R-:W-:Y:S02]  /*bc60*/  F2FP.BF16.F32.PACK_AB R73, R75, R74 ;  /* 0x0000004a4b49723e */ /* 0x000fe400000010ff */
[----:B------:R-:W-:Y:S01]  /*bc70*/  F2FP.BF16.F32.PACK_AB R112, R113, R112 ;  /* 0x000000707170723e */ /* 0x000fe200000010ff */
[----:B------:R2:W-:Y:S01]  /*bc80*/  STSM.16.MT88.4 [R0+0x5800], R104 ;  /* 0x0058006800007844 */ /* 0x0005e20000004200 */
        /* <DEDUP_REMOVED lines=26> */
[----:B-1----:R-:W-:-:S03]  /*be30*/  ISETP.NE.AND P0, PT, R2, 0x7, PT ;  /* 0x000000070200780c */ /* 0x002fc60003f05270 */
[----:B------:R2:W-:Y:S01]  /*be40*/  STSM.16.MT88.4 [R0+0x7000], R128 ;  /* 0x0070008000007844 */ /* 0x0005e20000004200 */
[----:B------:R-:W-:Y:S01]  /*be50*/  @!PT LDS RZ, [RZ] ;  /* 0x00000000fffff984 */ /* 0x000fe20000000800 */
[----:B------:R-:W-:Y:S01]  /*be60*/  @!PT LDS RZ, [RZ] ;  /* 0x00000000fffff984 */ /* 0x000fe20000000800 */
[----:B------:R-:W-:Y:S01]  /*be70*/  @!PT LDS RZ, [RZ] ;  /* 0x00000000fffff984 */ /* 0x000fe20000000800 */
[----:B------:R1:W-:Y:S06]  /*be80*/  MEMBAR.ALL.CTA ;  /* 0x0000000000007992 */ /* 0x0003ec0000008000 */
[----:B-1----:R-:W1:Y:S02]  /*be90*/  FENCE.VIEW.ASYNC.S ;  /* 0x00000000000073c6 */ /* 0x002e640000000000 */
[----:B-1----:R-:W-:Y:S06]  /*bea0*/  BAR.ARV 0x1, 0x120 ;  /* 0x0044800000007b1d */ /* 0x002fec0000002000 */
[----:B------:R-:W-:Y:S05]  /*beb0*/  @P0 BRA `(.L_x_336) ;  /* 0x0000000000c80947 */ /* 0x000fea0003800000 */
[----:B------:R-:W-:Y:S01]  /*bec0*/  BAR.SYNC.DEFER_BLOCKING 0x1, 0x120 ;  /* 0x0044800000007b1d */ /* 0x000fe20000010000 */
[----:B------:R-:W-:-:S05]  /*bed0*/  ELECT P0, URZ, PT ;  /* 0x00000000003f782f */ /* 0x000fca0003800000 */
[----:B------:R-:W-:Y:S08]  /*bee0*/  BSSY B0, `(.L_x_336) ;  /* 0x000002f000007945 */ /* 0x000ff00003800000 */
[----:B------:R-:W-:Y:S05]  /*bef0*/  @!P0 BRA `(.L_x_337) ;  /* 0x0000000000b48947 */ /* 0x000fea0003800000 */
[----:B------:R-:W1:Y:S01]  /*bf00*/  S2UR UR10, SR_CTAID.X ;  /* 0x00000000000a79c3 */ /* 0x000e620000002500 */
        /* <DEDUP_REMOVED lines=16> */
[----:B-1----:R-:W-:Y:S01]  /*c010*/  UIMAD UR10, UR10, 0x50, URZ ;  /* 0x000000500a0a78a4 */ /* 0x002fe2000f8e023f */
        /* <DEDUP_REMOVED lines=16> */
[----:B-1----:R-:W-:Y:S01]  /*c120*/  UMOV UR8, UR37 ;  /* 0x0000002500087c82 */ /* 0x002fe20008000000 */
[----:B------:R-:W-:Y:S01]  /*c130*/  UTMASTG.4D [UR32], [UR4] ;  /* 0x00000020040073b5 */ /* 0x000fe20008018000 */
[----:B---3--:R-:W-:Y:S01]  /*c140*/  UIADD3 UR16, UR37, 0x5000, URZ ;  /* 0x0000500025107890 */ /* 0x008fe2000fffe03f */
[----:B------:R-:W-:Y:S01]  /*c150*/  UMOV UR17, 0x80 ;  /* 0x0000008000117882 */ /* 0x000fe20000000000 */
[----:B------:R1:W-:Y:S01]  /*c160*/  UTMASTG.4D [UR8], [UR6] ;  /* 0x00000008060073b5 */ /* 0x0003e20008018000 */
[----:B------:R3:W-:Y:S06]  /*c170*/  UTMASTG.4D [UR24], [UR6] ;  /* 0x00000018060073b5 */ /* 0x0007ec0008018000 */
[----:B------:R3:W-:Y:S01]  /*c180*/  UTMASTG.4D [UR16], [UR6] ;  /* 0x00000010060073b5 */ /* 0x0007e20008018000 */
[----:B-1----:R-:W-:Y:S01]  /*c190*/  UIADD3 UR8, UR37, 0x7800, URZ ;  /* 0x0000780025087890 */ /* 0x002fe2000fffe03f */
[----:B------:R-:W-:-:S08]  /*c1a0*/  UMOV UR9, 0xc0 ;  /* 0x000000c000097882 */ /* 0x000fd00000000000 */
[----:B------:R3:W-:Y:S02]  /*c1b0*/  UTMASTG.4D [UR8], [UR6] ;  /* 0x00000008060073b5 */ /* 0x0007e40008018000 */
[----:B---3--:R0:W-:Y:S02]  /*c1c0*/  UTMACMDFLUSH ;  /* 0x00000000000079b7 */ /* 0x0081e40000000000 */
.L_x_337:
[----:B------:R-:W-:Y:S05]  /*c1d0*/  BSYNC B0 ;  /* 0x0000000000007941 */ /* 0x000fea0003800000 */
.L_x_336:
[----:B------:R-:W-:-:S04]  /*c1e0*/  DEPBAR.LE SB0, 0x0 ;  /* 0x000080000000791a */ /* 0x000fc80000000000 */
[----:B------:R-:W-:Y:S05]  /*c1f0*/  EXIT ;  /* 0x000000000000794d */ /* 0x000fea0003800000 */
.L_x_331:
[----:B------:R-:W2:Y:S01]  /*c200*/  S2R R0, SR_TID.X ;  /* 0x0000000000007919 */ /* 0x000ea20000002100 */
[----:B------:R-:W3:Y:S01]  /*c210*/  S2UR UR8, SR_CTAID.Y ;  /* 0x00000000000879c3 */ /* 0x000ee20000002600 */
[----:B------:R-:W-:Y:S01]  /*c220*/  BSSY B0, `(.L_x_338) ;  /* 0x0000033000007945 */ /* 0x000fe20003800000 */
[----:B------:R-:W4:Y:S06]  /*c230*/  S2R R11, SR_CTAID.X ;  /* 0x00000000000b7919 */ /* 0x000f2c0000002500 */
[----:B------:R-:W5:Y:S08]  /*c240*/  LDC.64 R4, c[0x0][0x820] ;  /* 0x00020800ff047b82 */ /* 0x000f700000000a00 */
[----:B------:R-:W4:Y:S08]  /*c250*/  LDC.64 R20, c[0x0][0x808] ;  /* 0x00020200ff147b82 */ /* 0x000f300000000a00 */
[----:B------:R-:W1:Y:S01]  /*c260*/  S2UR UR6, SR_CTAID.Z ;  /* 0x00000000000679c3 */ /* 0x000e620000002700 */
[----:B---3--:R-:W-:Y:S01]  /*c270*/  USHF.R.S32.HI UR9, URZ, 0x1f, UR8 ;  /* 0x0000001f3f097899 */ /* 0x008fe20008011408 */
[----:B--2---:R-:W-:-:S06]  /*c280*/  VIADD R3, R0, 0xffffff80 ;  /* 0xffffff8000037836 */ /* 0x004fcc0000000000 */
[----:B------:R-:W2:Y:S01]  /*c290*/  LDC.64 R12, c[0x0][0x828] ;  /* 0x00020a00ff0c7b82 */ /* 0x000ea20000000a00 */
[----:B------:R-:W-:-:S04]  /*c2a0*/  SHF.R.S32.HI R0, RZ, 0x1f, R3 ;  /* 0x0000001fff007819 */ /* 0x000fc80000011403 */
[----:B------:R-:W-:Y:S01]  /*c2b0*/  LEA.HI R8, R0, R3, RZ, 0x5 ;  /* 0x0000000300087211 */ /* 0x000fe200078f28ff */
[----:B----4-:R-:W-:Y:S02]  /*c2c0*/  IMAD R17, R11, -0x50, R20 ;  /* 0xffffffb00b117824 */ /* 0x010fe400078e0214 */
[----:B------:R-:W3:Y:S01]  /*c2d0*/  LDC.64 R18, c[0x0][0x850] ;  /* 0x00021400ff127b82 */ /* 0x000ee20000000a00 */
[----:B------:R-:W-:Y:S01]  /*c2e0*/  LOP3.LUT R0, R8, 0x1fffffe0, RZ, 0xc0, !PT ;  /* 0x1fffffe008007812 */ /* 0x000fe200078ec0ff */
[----:B-1----:R-:W-:-:S04]  /*c2f0*/  USHF.R.S32.HI UR7, URZ, 0x1f, UR6 ;  /* 0x0000001f3f077899 */ /* 0x002fc80008011406 */
[----:B------:R-:W-:Y:S02]  /*c300*/  IMAD.IADD R0, R3, 0x1, -R0 ;  /* 0x0000000103007824 */ /* 0x000fe400078e0a00 */
[----:B------:R-:W1:Y:S02]  /*c310*/  LDC.64 R22, c[0x0][0x858] ;  /* 0x00021600ff167b82 */ /* 0x000e640000000a00 */
[----:B------:R-:W-:Y:S02]  /*c320*/  IMAD.SHL.U32 R6, R0, 0x8, RZ ;  /* 0x0000000800067824 */ /* 0x000fe400078e00ff */
[----:B-----5:R-:W-:-:S03]  /*c330*/  IMAD R0, R4, UR9, RZ ;  /* 0x0000000904007c24 */ /* 0x020fc6000f8e02ff */
[----:B------:R-:W-:Y:S01]  /*c340*/  SHF.R.S32.HI R7, RZ, 0x1f, R6 ;  /* 0x0000001fff077819 */ /* 0x000fe20000011406 */
[----:B------:R-:W-:Y:S02]  /*c350*/  IMAD R5, R5, UR8, R0 ;  /* 0x0000000805057c24 */ /* 0x000fe4000f8e0200 */
[----:B------:R-:W-:Y:S01]  /*c360*/  IMAD.WIDE.U32 R2, R4, UR8, R6 ;  /* 0x0000000804027c25 */ /* 0x000fe2000f8e0006 */
[----:B------:R-:W-:-:S03]  /*c370*/  SHF.R.S32.HI R4, RZ, 0x5, R8 ;  /* 0x00000005ff047819 */ /* 0x000fc60000011408 */
[----:B------:R-:W-:Y:S01]  /*c380*/  IMAD.IADD R3, R3, 0x1, R5 ;  /* 0x0000000103037824 */ /* 0x000fe200078e0205 */
[C---:B------:R-:W-:Y:S01]  /*c390*/  ISETP.GE.AND P6, PT, R4.reuse, R17, PT ;  /* 0x000000110400720c */ /* 0x040fe20003fc6270 */
[C---:B------:R-:W-:Y:S01]  /*c3a0*/  VIADD R0, R4.reuse, 0x8 ;  /* 0x0000000804007836 */ /* 0x040fe20000000000 */
[----:B------:R-:W-:Y:S01]  /*c3b0*/  SHF.R.S32.HI R5, RZ, 0x1f, R4 ;  /* 0x0000001fff057819 */ /* 0x000fe20000011404 */
[----:B------:R-:W-:Y:S01]  /*c3c0*/  VIADD R8, R4, 0x18 ;  /* 0x0000001804087836 */ /* 0x000fe20000000000 */
[----:B------:R-:W-:Y:S01]  /*c3d0*/  ISETP.GE.OR P2, PT, R6, R21, P6 ;  /* 0x000000150600720c */ /* 0x000fe20003746670 */
[----:B------:R-:W-:Y:S01]  /*c3e0*/  VIADD R10, R4, 0x20 ;  /* 0x00000020040a7836 */ /* 0x000fe20000000000 */
[-C--:B------:R-:W-:Y:S01]  /*c3f0*/  ISETP.GE.AND P5, PT, R0, R17.reuse, PT ;  /* 0x000000110000720c */ /* 0x080fe20003fa6270 */
[----:B------:R-:W-:Y:S01]  /*c400*/  VIADD R0, R4, 0x10 ;  /* 0x0000001004007836 */ /* 0x000fe20000000000 */
[-C--:B------:R-:W-:Y:S01]  /*c410*/  ISETP.GE.AND P3, PT, R8, R17.reuse, PT ;  /* 0x000000110800720c */ /* 0x080fe20003f66270 */
[----:B--2---:R-:W-:Y:S01]  /*c420*/  IMAD.WIDE.U32 R8, R12, UR6, R2 ;  /* 0x000000060c087c25 */ /* 0x004fe2000f8e0002 */
[----:B------:R-:W-:-:S02]  /*c430*/  ISETP.GE.AND P0, PT, R10, R17, PT ;  /* 0x000000110a00720c */ /* 0x000fc40003f06270 */
[----:B------:R-:W-:Y:S01]  /*c440*/  ISETP.GE.AND P4, PT, R0, R17, PT ;  /* 0x000000110000720c */ /* 0x000fe20003f86270 */
[----:B------:R-:W-:Y:S01]  /*c450*/  IMAD R0, R12, UR7, RZ ;  /* 0x000000070c007c24 */ /* 0x000fe2000f8e02ff */
[----:B------:R-:W-:Y:S01]  /*c460*/  ISETP.GE.OR P1, PT, R6, R21, P5 ;  /* 0x000000150600720c */ /* 0x000fe20002f26670 */
[----:B------:R-:W-:-:S04]  /*c470*/  IMAD.WIDE R2, R11, 0x50, R4 ;  /* 0x000000500b027825 */ /* 0x000fc800078e0204 */
[----:B------:R-:W-:-:S04]  /*c480*/  IMAD R13, R13, UR6, R0 ;  /* 0x000000060d0d7c24 */ /* 0x000fc8000f8e0200 */
[----:B------:R-:W-:Y:S01]  /*c490*/  IMAD.IADD R13, R9, 0x1, R13 ;  /* 0x00000001090d7824 */ /* 0x000fe200078e020d */
[----:B------:R-:W-:Y:S06]  /*c4a0*/  @P2 BRA `(.L_x_339) ;  /* 0x0000000000282947 */ /* 0x000fec0003800000 */
[----:B------:R-:W-:Y:S01]  /*c4b0*/  ULDC.64 UR4, c[0x0][0x818] ;  /* 0x0002060000047ab9 */ /* 0x000fe20000000a00 */
        /* <DEDUP_REMOVED lines=9> */
.L_x_339:
[----:B------:R-:W-:Y:S05]  /*c550*/  BSYNC B0 ;  /* 0x0000000000007941 */ /* 0x000fea0003800000 */
.L_x_338:
[----:B------:R-:W-:Y:S01]  /*c560*/  BSSY B0, `(.L_x_340) ;  /* 0x0000010000007945 */ /* 0x000fe20003800000 */
[----:B------:R-:W-:-:S03]  /*c570*/  ISETP.GE.OR P2, PT, R6, R21, P4 ;  /* 0x000000150600720c */ /* 0x000fc60002746670 */
[----:B------:R-:W-:Y:S10]  /*c580*/  @P1 BRA `(.L_x_341) ;  /* 0x0000000000341947 */ /* 0x000ff40003800000 */
[----:B--2---:R-:W-:Y:S01]  /*c590*/  IADD3 R15, P1, R2, 0x8, RZ ;  /* 0x00000008020f7810 */ /* 0x004fe20007f3e0ff */
[----:B------:R-:W-:Y:S01]  /*c5a0*/  ULDC.64 UR4, c[0x0][0x818] ;  /* 0x0002060000047ab9 */ /* 0x000fe20000000a00 */
[----:B------:R-:W-:Y:S02]  /*c5b0*/  IMAD.MOV.U32 R10, RZ, RZ, R8 ;  /* 0x000000ffff0a7224 */ /* 0x000fe400078e0008 */
        /* <DEDUP_REMOVED lines=10> */
.L_x_341:
[----:B------:R-:W-:Y:S05]  /*c660*/  BSYNC B0 ;  /* 0x0000000000007941 */ /* 0x000fea0003800000 */
.L_x_340:
[----:B------:R-:W-:Y:S01]  /*c670*/  BSSY B0, `(.L_x_342) ;  /* 0x0000010000007945 */ /* 0x000fe20003800000 */
[----:B------:R-:W-:-:S03]  /*c680*/  ISETP.GE.OR P1, PT, R6, R21, P3 ;  /* 0x000000150600720c */ /* 0x000fc60001f26670 */
[----:B------:R-:W-:Y:S10]  /*c690*/  @P2 BRA `(.L_x_343) ;  /* 0x0000000000342947 */ /* 0x000ff40003800000 */
[----:B--2-4-:R-:W-:Y:S01]  /*c6a0*/  IADD3 R15, P2, R2, 0x10, RZ ;  /* 0x00000010020f7810 */ /* 0x014fe20007f5e0ff */
        /* <DEDUP_REMOVED lines=12> */
.L_x_343:
[----:B------:R-:W-:Y:S05]  /*c770*/  BSYNC B0 ;  /* 0x0000000000007941 */ /* 0x000fea0003800000 */
.L_x_342:
[----:B------:R-:W-:Y:S01]  /*c780*/  BSSY B0, `(.L_x_344) ;  /* 0x0000011000007945 */ /* 0x000fe20003800000 */
[----:B------:R-:W-:Y:S01]  /*c790*/  ISETP.GE.OR P2, PT, R6, R21, P0 ;  /* 0x000000150600720c */ /* 0x000fe20000746670 */
[----:B------:R-:W-:Y:S02]  /*c7a0*/  VIADD R0, R4, 0x28 ;  /* 0x0000002804007836 */ /* 0x000fe40000000000 */
[----:B------:R-:W-:Y:S10]  /*c7b0*/  @P1 BRA `(.L_x_345) ;  /* 0x0000000000341947 */ /* 0x000ff40003800000 */
[----:B--2-4-:R-:W-:Y:S01]  /*c7c0*/  IADD3 R15, P1, R2, 0x18, RZ ;  /* 0x00000018020f7810 */ /* 0x014fe20007f3e0ff */
[----:B------:R-:W-:Y:S01]  /*c7d0*/  ULDC.64 UR4, c[0x0][0x818] ;  /* 0x0002060000047ab9 */ /* 0x000fe20000000a00 */
[----:B------:R-:W-:-:S03]  /*c7e0*/  IMAD.MOV.U32 R11, RZ, RZ, R13 ;  /* 0x000000ffff0b7224 */ /* 0x000fc600078e000d */
        /* <DEDUP_REMOVED lines=9> */
[----:B------:R2:W-:Y:S02]  /*c880*/  STG.E.128 desc[UR60][R14.64], RZ ;  /* 0x000000ff0e007986 */ /* 0x0005e4000c101d3c */
.L_x_345:
[----:B------:R-:W-:Y:S05]  /*c890*/  BSYNC B0 ;  /* 0x0000000000007941 */ /* 0x000fea0003800000 */
.L_x_344:
[----:B------:R-:W-:Y:S01]  /*c8a0*/  BSSY B0, `(.L_x_346) ;  /* 0x0000010000007945 */ /* 0x000fe20003800000 */
[----:B------:R-:W-:-:S03]  /*c8b0*/  ISETP.GE.AND P1, PT, R0, R17, PT ;  /* 0x000000110000720c */ /* 0x000fc60003f26270 */
        /* <DEDUP_REMOVED lines=14> */
.L_x_347:
[----:B------:R-:W-:Y:S05]  /*c9a0*/  BSYNC B0 ;  /* 0x0000000000007941 */ /* 0x000fea0003800000 */
.L_x_346:
[----:B------:R-:W-:Y:S01]  /*c9b0*/  ISETP.GE.OR P2, PT, R6, R21, P1 ;  /* 0x000000150600720c */ /* 0x000fe20000f46670 */
[----:B------:R-:W-:Y:S01]  /*c9c0*/  ULDC UR4, c[0x0][0x83c] ;  /* 0x00020f0000047ab9 */ /* 0x000fe20000000800 */
[----:B------:R-:W-:Y:S01]  /*c9d0*/  BSSY B0, `(.L_x_348) ;  /* 0x0000010000007945 */ /* 0x000fe20003800000 */
[----:B------:R-:W-:-:S10]  /*c9e0*/  VIADD R0, R4, 0x30 ;  /* 0x0000003004007836 */ /* 0x000fd40000000000 */
[----:B------:R-:W-:Y:S05]  /*c9f0*/  @P2 BRA `(.L_x_349) ;  /* 0x0000000000342947 */ /* 0x000fea0003800000 */
        /* <DEDUP_REMOVED lines=13> */
.L_x_349:
[----:B------:R-:W-:Y:S05]  /*cad0*/  BSYNC B0 ;  /* 0x0000000000007941 */ /* 0x000fea0003800000 */
.L_x_348:
[----:B------:R-:W-:Y:S01]  /*cae0*/  ISETP.GE.OR P3, PT, R6, UR4, P3 ;  /* 0x0000000406007c0c */ /* 0x000fe20009f66670 */
[----:B------:R-:W-:Y:S01]  /*caf0*/  BSSY B0, `(.L_x_350) ;  /* 0x000001c000007945 */ /* 0x000fe20003800000 */
[----:B------:R-:W-:Y:S01]  /*cb00*/  ISETP.GE.AND P2, PT, R0, R17, PT ;  /* 0x000000110000720c */ /* 0x000fe20003f46270 */
[----:B------:R-:W-:Y:S01]  /*cb10*/  VIADD R0, R4, 0x38 ;  /* 0x0000003804007836 */ /* 0x000fe20000000000 */
[----:B------:R-:W-:Y:S02]  /*cb20*/  P2R R26, PR, RZ, 0x8 ;  /* 0x00000008ff1a7803 */ /* 0x000fe40000000000 */
[C---:B------:R-:W-:Y:S02]  /*cb30*/  ISETP.GE.OR P3, PT, R6.reuse, R21, P2 ;  /* 0x000000150600720c */ /* 0x040fe40001766670 */
[C---:B------:R-:W-:Y:S02]  /*cb40*/  ISETP.GE.OR P6, PT, R6.reuse, UR4, P6 ;  /* 0x0000000406007c0c */ /* 0x040fe4000b7c6670 */
[----:B------:R-:W-:-:S02]  /*cb50*/  ISETP.GE.OR P5, PT, R6, UR4, P5 ;  /* 0x0000000406007c0c */ /* 0x000fc4000afa6670 */
[C---:B------:R-:W-:Y:S02]  /*cb60*/  ISETP.GE.OR P4, PT, R6.reuse, UR4, P4 ;  /* 0x0000000406007c0c */ /* 0x040fe4000a786670 */
[----:B------:R-:W-:Y:S02]  /*cb70*/  P2R R20, PR, RZ, 0x40 ;  /* 0x00000040ff147803 */ /* 0x000fe40000000000 */
[----:B------:R-:W-:Y:S02]  /*cb80*/  P2R R24, PR, RZ, 0x20 ;  /* 0x00000020ff187803 */ /* 0x000fe40000000000 */
[C---:B------:R-:W-:Y:S02]  /*cb90*/  ISETP.GE.OR P0, PT, R6.reuse, UR4, P0 ;  /* 0x0000000406007c0c */ /* 0x040fe40008706670 */
[----:B------:R-:W-:Y:S02]  /*cba0*/  P2R R25, PR, RZ, 0x10 ;  /* 0x00000010ff197803 */ /* 0x000fe40000000000 */
[----:B------:R-:W-:-:S02]  /*cbb0*/  ISETP.GE.OR P1, PT, R6, UR4, P1 ;  /* 0x0000000406007c0c */ /* 0x000fc40008f26670 */
[----:B------:R-:W-:Y:S01]  /*cbc0*/  ISETP.GE.OR P2, PT, R6, UR4, P2 ;  /* 0x0000000406007c0c */ /* 0x000fe20009746670 */
[----:B------:R-:W-:-:S12]  /*cbd0*/  @P3 BRA `(.L_x_351) ;  /* 0x0000000000343947 */ /* 0x000fd80003800000 */
        /* <DEDUP_REMOVED lines=13> */
.L_x_351:
[----:B------:R-:W-:Y:S05]  /*ccb0*/  BSYNC B0 ;  /* 0x0000000000007941 */ /* 0x000fea0003800000 */
.L_x_350:
[----:B------:R-:W-:Y:S01]  /*ccc0*/  ISETP.GE.AND P3, PT, R0, R17, PT ;  /* 0x000000110000720c */ /* 0x000fe20003f66270 */
[----:B---3--:R-:W-:Y:S01]  /*ccd0*/  IMAD R0, R18, UR9, RZ ;  /* 0x0000000912007c24 */ /* 0x008fe2000f8e02ff */
[----:B------:R-:W-:Y:S02]  /*cce0*/  BSSY B0, `(.L_x_352) ;  /* 0x0000013000007945 */ /* 0x000fe40003800000 */
[C---:B------:R-:W-:Y:S01]  /*ccf0*/  ISETP.GE.OR P4, PT, R6.reuse, R21, P3 ;  /* 0x000000150600720c */ /* 0x040fe20001f86670 */
[----:B------:R-:W-:Y:S01]  /*cd00*/  IMAD R19, R19, UR8, R0 ;  /* 0x0000000813137c24 */ /* 0x000fe2000f8e0200 */
[----:B------:R-:W-:Y:S01]  /*cd10*/  ISETP.GE.OR P3, PT, R6, UR4, P3 ;  /* 0x0000000406007c0c */ /* 0x000fe20009f66670 */
        /* <DEDUP_REMOVED lines=15> */
.L_x_353:
[----:B------:R-:W-:Y:S05]  /*ce10*/  BSYNC B0 ;  /* 0x0000000000007941 */ /* 0x000fea0003800000 */
.L_x_352:
[----:B------:R-:W-:Y:S01]  /*ce20*/  ISETP.GE.AND P4, PT, R0, R17, PT ;  /* 0x000000110000720c */ /* 0x000fe20003f86270 */
[----:B------:R-:W-:Y:S01]  /*ce30*/  IMAD.WIDE.U32 R10, R18, UR8, R6 ;  /* 0x00000008120a7c25 */ /* 0x000fe2000f8e0006 */
[----:B------:R-:W-:Y:S02]  /*ce40*/  BSSY B0, `(.L_x_354) ;  /* 0x0000013000007945 */ /* 0x000fe40003800000 */
[----:B------:R-:W-:Y:S01]  /*ce50*/  ISETP.GE.OR P5, PT, R6, R21, P4 ;  /* 0x000000150600720c */ /* 0x000fe200027a6670 */
[----:B------:R-:W-:Y:S01]  /*ce60*/  VIADD R0, R4, 0x48 ;  /* 0x0000004804007836 */ /* 0x000fe20000000000 */
[----:B------:R-:W-:Y:S01]  /*ce70*/  ISETP.GE.OR P4, PT, R6, UR4, P4 ;  /* 0x0000000406007c0c */ /* 0x000fe2000a786670 */
[----:B--234-:R-:W-:-:S10]  /*ce80*/  IMAD.IADD R15, R11, 0x1, R19 ;  /* 0x000000010b0f7824 */ /* 0x01cfd400078e0213 */
[----:B------:R-:W-:Y:S05]  /*ce90*/  @P5 BRA `(.L_x_355) ;  /* 0x0000000000345947 */ /* 0x000fea0003800000 */
[----:B------:R-:W-:Y:S01]  /*cea0*/  IADD3 R19, P5, R2, 0x40, RZ ;  /* 0x0000004002137810 */ /* 0x000fe20007fbe0ff */
        /* <DEDUP_REMOVED lines=12> */
.L_x_355:
[----:B------:R-:W-:Y:S05]  /*cf70*/  BSYNC B0 ;  /* 0x0000000000007941 */ /* 0x000fea0003800000 */
.L_x_354:
[----:B------:R-:W-:Y:S01]  /*cf80*/  ISETP.GE.AND P6, PT, R0, R17, PT ;  /* 0x000000110000720c */ /* 0x000fe20003fc6270 */
[----:B-1----:R-:W-:Y:S01]  /*cf90*/  IMAD R0, R22, UR7, RZ ;  /* 0x0000000716007c24 */ /* 0x002fe2000f8e02ff */
[----:B------:R-:W-:Y:S01]  /*cfa0*/  BSSY B0, `(.L_x_356) ;  /* 0x0000014000007945 */ /* 0x000fe20003800000 */
[----:B------:R-:W-:Y:S01]  /*cfb0*/  IMAD.MOV.U32 R14, RZ, RZ, R10 ;  /* 0x000000ffff0e7224 */ /* 0x000fe200078e000a */
[C---:B------:R-:W-:Y:S01]  /*cfc0*/  ISETP.GE.OR P5, PT, R6.reuse, R21, P6 ;  /* 0x000000150600720c */ /* 0x040fe200037a6670 */
[----:B------:R-:W-:Y:S01]  /*cfd0*/  IMAD R11, R23, UR6, R0 ;  /* 0x00000006170b7c24 */ /* 0x000fe2000f8e0200 */
[----:B------:R-:W-:Y:S01]  /*cfe0*/  ISETP.GE.OR P6, PT, R6, UR4, P6 ;  /* 0x0000000406007c0c */ /* 0x000fe2000b7c6670 */
[----:B------:R-:W-:-:S10]  /*cff0*/  IMAD.WIDE.U32 R6, R22, UR6, R14 ;  /* 0x0000000616067c25 */ /* 0x000fd4000f8e000e */
[----:B------:R-:W-:Y:S05]  /*d000*/  @P5 BRA `(.L_x_357) ;  /* 0x0000000000345947 */ /* 0x000fea0003800000 */
[----:B------:R-:W-:Y:S01]  /*d010*/  IADD3 R9, P5, R2, 0x48, RZ ;  /* 0x0000004802097810 */ /* 0x000fe20007fbe0ff */
        /* <DEDUP_REMOVED lines=12> */
.L_x_357:
[----:B------:R-:W-:Y:S05]  /*d0e0*/  BSYNC B0 ;  /* 0x0000000000007941 */ /* 0x000fea0003800000 */
.L_x_356:
[----:B------:R-:W-:Y:S01]  /*d0f0*/  ISETP.NE.AND P5, PT, R20, RZ, PT ;  /* 0x000000ff1400720c */ /* 0x000fe20003fa5270 */
[----:B------:R-:W-:Y:S01]  /*d100*/  BSSY B0, `(.L_x_358) ;  /* 0x000000d000007945 */ /* 0x000fe20003800000 */
[----:B-1----:R-:W-:-:S11]  /*d110*/  IMAD.IADD R9, R7, 0x1, R11 ;  /* 0x0000000107097824 */ /* 0x002fd600078e020b */
[----:B------:R-:W-:Y:S05]  /*d120*/  @P5 BRA `(.L_x_359) ;  /* 0x0000000000285947 */ /* 0x000fea0003800000 */
        /* <DEDUP_REMOVED lines=10> */
.L_x_359:
[----:B------:R-:W-:Y:S05]  /*d1d0*/  BSYNC B0 ;  /* 0x0000000000007941 */ /* 0x000fea0003800000 */
.L_x_358:
[----:B------:R-:W-:Y:S01]  /*d1e0*/  ISETP.NE.AND P5, PT, R24, RZ, PT ;  /* 0x000000ff1800720c */ /* 0x000fe20003fa5270 */
[----:B------:R-:W-:-:S12]  /*d1f0*/  BSSY B0, `(.L_x_360) ;  /* 0x000000f000007945 */ /* 0x000fd80003800000 */
[----:B------:R-:W-:Y:S05]  /*d200*/  @P5 BRA `(.L_x_361) ;  /* 0x0000000000345947 */ /* 0x000fea0003800000 */
[----:B-1----:R-:W-:Y:S01]  /*d210*/  IADD3 R11, P5, R2, 0x8, RZ ;  /* 0x00000008020b7810 */ /* 0x002fe20007fbe0ff */
        /* <DEDUP_REMOVED lines=12> */
.L_x_361:
[----:B------:R-:W-:Y:S05]  /*d2e0*/  BSYNC B0 ;  /* 0x0000000000007941 */ /* 0x000fea0003800000 */
.L_x_360:
[----:B------:R-:W-:Y:S01]  /*d2f0*/  ISETP.NE.AND P5, PT, R25, RZ, PT ;  /* 0x000000ff1900720c */ /* 0x000fe20003fa5270 */
[----:B------:R-:W-:-:S12]  /*d300*/  BSSY B0, `(.L_x_362) ;  /* 0x000000f000007945 */ /* 0x000fd80003800000 */
[----:B------:R-:W-:Y:S05]  /*d310*/  @P5 BRA `(.L_x_363) ;  /* 0x0000000000345947 */ /* 0x000fea0003800000 */
[----:B-1-3--:R-:W-:Y:S01]  /*d320*/  IADD3 R11, P5, R2, 0x10, RZ ;  /* 0x00000010020b7810 */ /* 0x00afe20007fbe0ff */
        /* <DEDUP_REMOVED lines=12> */
.L_x_363:
[----:B------:R-:W-:Y:S05]  /*d3f0*/  BSYNC B0 ;  /* 0x0000000000007941 */ /* 0x000fea0003800000 */
.L_x_362:
[----:B------:R-:W-:Y:S01]  /*d400*/  ISETP.NE.AND P5, PT, R26, RZ, PT ;  /* 0x000000ff1a00720c */ /* 0x000fe20003fa5270 */
[----:B------:R-:W-:-:S12]  /*d410*/  BSSY B0, `(.L_x_364) ;  /* 0x000000f000007945 */ /* 0x000fd80003800000 */
[----:B------:R-:W-:Y:S05]  /*d420*/  @P5 BRA `(.L_x_365) ;  /* 0x0000000000345947 */ /* 0x000fea0003800000 */
[----:B-1-34-:R-:W-:Y:S01]  /*d430*/  IADD3 R11, P5, R2, 0x18, RZ ;  /* 0x00000018020b7810 */ /* 0x01afe20007fbe0ff */
        /* <DEDUP_REMOVED lines=12> */
.L_x_365:
[----:B------:R-:W-:Y:S05]  /*d500*/  BSYNC B0 ;  /* 0x0000000000007941 */ /* 0x000fea0003800000 */
.L_x_364:
[----:B------:R-:W-:Y:S04]  /*d510*/  BSSY B0, `(.L_x_366) ;  /* 0x000000f000007945 */ /* 0x000fe80003800000 */
        /* <DEDUP_REMOVED lines=14> */
.L_x_367:
[----:B------:R-:W-:Y:S05]  /*d600*/  BSYNC B0 ;  /* 0x0000000000007941 */ /* 0x000fea0003800000 */
.L_x_366:
        /* <DEDUP_REMOVED lines=15> */
.L_x_369:
[----:B------:R-:W-:Y:S05]  /*d700*/  BSYNC B0 ;  /* 0x0000000000007941 */ /* 0x000fea0003800000 */
.L_x_368:
        /* <DEDUP_REMOVED lines=15> */
.L_x_371:
[----:B------:R-:W-:Y:S05]  /*d800*/  BSYNC B0 ;  /* 0x0000000000007941 */ /* 0x000fea0003800000 */
.L_x_370:
        /* <DEDUP_REMOVED lines=15> */
.L_x_373:
[----:B------:R-:W-:Y:S05]  /*d900*/  BSYNC B0 ;  /* 0x0000000000007941 */ /* 0x000fea0003800000 */
.L_x_372:
        /* <DEDUP_REMOVED lines=15> */
.L_x_375:
[----:B------:R-:W-:Y:S05]  /*da00*/  BSYNC B0 ;  /* 0x0000000000007941 */ /* 0x000fea0003800000 */
.L_x_374:
[----:B------:R-:W-:Y:S04]  /*da10*/  BSSY B0, `(.L_x_376) ;  /* 0x000000f000007945 */ /* 0x000fe80003800000 */
[----:B------:R-:W-:Y:S05]  /*da20*/  @P6 BRA `(.L_x_377) ;  /* 0x0000000000346947 */ /* 0x000fea0003800000 */
[----:B------:R-:W-:Y:S01]  /*da30*/  IADD3 R5, P0, R2, 0x48, RZ ;  /* 0x0000004802057810 */ /* 0x000fe20007f1e0ff */
[----:B------:R-:W-:Y:S01]  /*da40*/  ULDC.64 UR4, c[0x0][0x848] ;  /* 0x0002120000047ab9 */ /* 0x000fe20000000a00 */
[----:B------:R-:W-:-:S03]  /*da50*/  IMAD.MOV.U32 R2, RZ, RZ, R6 ;  /* 0x000000ffff027224 */ /* 0x000fc600078e0006 */
        /* <DEDUP_REMOVED lines=10> */
.L_x_377:
[----:B------:R-:W-:Y:S05]  /*db00*/  BSYNC B0 ;  /* 0x0000000000007941 */ /* 0x000fea0003800000 */
.L_x_376:
[----:B------:R-:W-:Y:S05]  /*db10*/  EXIT ;  /* 0x000000000000794d */ /* 0x000fea0003800000 */
.L_x_306:
[----:B------:R-:W-:-:S08]  /*db20*/  NOP ;  /* 0x0000000000007918 */ /* 0x000fd00000000000 */
[----:B------:R-:W1:-:S00]  /*db30*/  USETMAXREG.DEALLOC.CTAPOOL 0x18 ;  /* 0x00000018000079c8 */ /* 0x000e4000080e0500 */
[----:B-1----:R-:W-:Y:S01]  /*db40*/  LOP3.LUT R2, R2, 0x3, RZ, 0xc0, !PT ;  /* 0x0000000302027812 */ /* 0x002fe200078ec0ff */
[----:B------:R-:W-:Y:S05]  /*db50*/  BSSY B0, `(.L_x_378) ;  /* 0x00001af000007945 */ /* 0x000fea0003800000 */
        /* <DEDUP_REMOVED lines=9> */
[----:B------:R-:W1:Y:S01]  /*dbf0*/  S2UR UR9, SR_CTAID.X ;  /* 0x00000000000979c3 */ /* 0x000e620000002500 */
[----:B------:R-:W-:Y:S01]  /*dc00*/  ULDC UR6, c[0x0][0x280] ;  /* 0x0000a00000067ab9 */ /* 0x000fe20000000800 */
[----:B------:R-:W-:Y:S01]  /*dc10*/  ULDC UR4, c[0x0][0x290] ;  /* 0x0000a40000047ab9 */ /* 0x000fe20000000800 */
[----:B------:R-:W-:Y:S01]  /*dc20*/  ULDC UR5, c[0x0][0x74c] ;  /* 0x0001d30000057ab9 */ /* 0x000fe20000000800 */
[----:B------:R-:W-:-:S04]  /*dc30*/  UIADD3 UR7, UR6, 0x3f, URZ ;  /* 0x0000003f06077890 */ /* 0x000fc8000fffe03f */
[----:B------:R-:W2:Y:S01]  /*dc40*/  S2UR UR20, SR_CTAID.Y ;  /* 0x00000000001479c3 */ /* 0x000ea20000002600 */
[----:B-1----:R-:W-:Y:S02]  /*dc50*/  UIMAD UR11, UR9, 0x50, URZ ;  /* 0x00000050090b78a4 */ /* 0x002fe4000f8e023f */
[----:B------:R-:W-:Y:S02]  /*dc60*/  ISETP.LE.AND P0, PT, RZ, UR9, PT ;  /* 0x00000009ff007c0c */ /* 0x000fe4000bf03270 */
[----:B------:R-:W-:-:S04]  /*dc70*/  UIADD3 UR4, -UR4, UR11, UR6 ;  /* 0x0000000b04047290 */ /* 0x000fc8000fffe106 */
[----:B------:R-:W-:-:S04]  /*dc80*/  UIADD3 UR4, UR4, -UR5, URZ ;  /* 0x8000000504047290 */ /* 0x000fc8000fffe03f */
[----:B------:R-:W-:-:S04]  /*dc90*/  USHF.R.S32.HI UR5, URZ, 0x1f, UR4 ;  /* 0x0000001f3f057899 */ /* 0x000fc80008011404 */
[----:B------:R-:W-:Y:S02]  /*dca0*/  ULEA.HI UR5, UR5, UR4, URZ, 0x6 ;  /* 0x0000000405057291 */ /* 0x000fe4000f8f303f */
[----:B------:R-:W-:Y:S02]  /*dcb0*/  USHF.R.S32.HI UR4, URZ, 0x1f, UR7 ;  /* 0x0000001f3f047899 */ /* 0x000fe40008011407 */
[----:B------:R-:W-:Y:S02]  /*dcc0*/  USHF.R.S32.HI UR5, URZ, 0x6, UR5 ;  /* 0x000000063f057899 */ /* 0x000fe40008011405 */
[----:B------:R-:W-:Y:S02]  /*dcd0*/  ULEA.HI UR4, UR4, UR7, URZ, 0x6 ;  /* 0x0000000704047291 */ /* 0x000fe4000f8f303f */
[----:B------:R-:W-:Y:S02]  /*dce0*/  UISETP.LT.AND UP0, UPT, URZ, UR5, UPT ;  /* 0x000000053f00728c */ /* 0x000fe4000bf01270 */
[----:B------:R-:W-:-:S02]  /*dcf0*/  USHF.R.S32.HI UR4, URZ, 0x6, UR4 ;  /* 0x000000063f047899 */ /* 0x000fc40008011404 */
[----:B------:R-:W-:-:S04]  /*dd00*/  USEL UR8, URZ, UR5, !UP0 ;  /* 0x000000053f087287 */ /* 0x000fc8000c000000 */
[----:B------:R-:W-:Y:S01]  /*dd10*/  IMAD.U32 R10, RZ, RZ, UR4 ;  /* 0x00000004ff0a7e24 */ /* 0x000fe2000f8e00ff */
[----:B--2---:R-:W-:Y:S07]  /*dd20*/  @!P0 BRA `(.L_x_381) ;  /* 0x0000000000248947 */ /* 0x004fee0003800000 */
[----:B------:R-:W1:Y:S01]  /*dd30*/  LDC R3, c[0x0][0x748] ;  /* 0x0001d200ff037b82 */ /* 0x000e620000000800 */
[----:B------:R-:W-:Y:S01]  /*dd40*/  UIMAD UR6, UR9, 0x50, UR6 ;  /* 0x00000050090678a4 */ /* 0x000fe2000f8e0206 */
[----:B------:R-:W-:-:S03]  /*dd50*/  ULDC UR4, c[0x0][0x290] ;  /* 0x0000a40000047ab9 */ /* 0x000fc60000000800 */
[----:B------:R-:W-:-:S06]  /*dd60*/  UIADD3 UR4, -UR4, 0x8f, UR6 ;  /* 0x0000008f04047890 */ /* 0x000fcc000fffe106 */
[----:B-1----:R-:W-:-:S05]  /*dd70*/  VIADD R3, R3, UR4 ;  /* 0x0000000403037c36 */ /* 0x002fca0008000000 */
[----:B------:R-:W-:-:S04]  /*dd80*/  SHF.R.S32.HI R4, RZ, 0x1f, R3 ;  /* 0x0000001fff047819 */ /* 0x000fc80000011403 */
[----:B------:R-:W-:-:S04]  /*dd90*/  LEA.HI R4, R4, R3, RZ, 0x6 ;  /* 0x0000000304047211 */ /* 0x000fc800078f30ff */
[----:B------:R-:W-:-:S04]  /*dda0*/  SHF.R.S32.HI R3, RZ, 0x6, R4 ;  /* 0x00000006ff037819 */ /* 0x000fc80000011404 */
[----:B------:R-:W-:-:S07]  /*ddb0*/  VIMNMX R10, R3, R10, PT ;  /* 0x0000000a030a7248 */ /* 0x000fce0003fe0100 */
.L_x_381:
[----:B------:R-:W-:Y:S01]  /*ddc0*/  ISETP.GT.AND P0, PT, R10, UR8, PT ;  /* 0x000000080a007c0c */ /* 0x000fe2000bf04270 */
[----:B------:R-:W-:-:S12]  /*ddd0*/  IMAD.MOV.U32 R11, RZ, RZ, 0x1 ;  /* 0x00000001ff0b7424 */ /* 0x000fd800078e00ff */
[----:B------:R-:W-:Y:S05]  /*dde0*/  @!P0 BRA `(.L_x_380) ;  /* 0x0000001400888947 */ /* 0x000fea0003800000 */
[----:B------:R-:W-:Y:S01]  /*ddf0*/  USHF.R.S32.HI UR10, URZ, 0x1f, UR20 ;  /* 0x0000001f3f0a7899 */ /* 0x000fe20008011414 */
[----:B------:R-:W-:Y:S01]  /*de00*/  IMAD.U32 R4, RZ, RZ, UR8 ;  /* 0x00000008ff047e24 */ /* 0x000fe2000f8e00ff */
[----:B------:R-:W-:Y:S01]  /*de10*/  ULDC.64 UR6, c[0x0][0x718] ;  /* 0x0001c60000067ab9 */ /* 0x000fe20000000a00 */
[----:B------:R-:W-:Y:S01]  /*de20*/  ULDC.64 UR12, c[0x0][0x730] ;  /* 0x0001cc00000c7ab9 */ /* 0x000fe20000000a00 */
[----:B------:R-:W-:Y:S01]  /*de30*/  UIMAD.WIDE.U32 UR4, UR20, UR6, URZ ;  /* 0x00000006140472a5 */ /* 0x000fe2000f8e003f */
[----:B------:R-:W-:Y:S01]  /*de40*/  BSSY B1, `(.L_x_380) ;  /* 0x000015c000017945 */ /* 0x000fe20003800000 */
[----:B------:R-:W-:Y:S01]  /*de50*/  UIMAD UR6, UR10, UR6, URZ ;  /* 0x000000060a0672a4 */ /* 0x000fe2000f8e023f */
[----:B------:R-:W-:Y:S01]  /*de60*/  IMAD.MOV.U32 R2, RZ, RZ, RZ ;  /* 0x000000ffff027224 */ /* 0x000fe200078e00ff */
[----:B------:R-:W-:Y:S01]  /*de70*/  UIMAD UR10, UR10, UR12, URZ ;  /* 0x0000000c0a0a72a4 */ /* 0x000fe2000f8e023f */
[----:B------:R-:W-:Y:S01]  /*de80*/  IMAD.MOV.U32 R11, RZ, RZ, 0x1 ;  /* 0x00000001ff0b7424 */ /* 0x000fe200078e00ff */
[----:B------:R-:W-:-:S02]  /*de90*/  UIMAD UR9, UR20, UR7, UR6 ;  /* 0x00000007140972a4 */ /* 0x000fc4000f8e0206 */
[----:B------:R-:W-:Y:S02]  /*dea0*/  UIMAD.WIDE.U32 UR6, UR20, UR12, URZ ;  /* 0x0000000c140672a5 */ /* 0x000fe4000f8e003f */
[----:B------:R-:W-:Y:S01]  /*deb0*/  USHF.R.S32.HI UR39, URZ, 0x1f, UR21 ;  /* 0x0000001f3f277899 */ /* 0x000fe20008011415 */
[----:B------:R-:W-:Y:S01]  /*dec0*/  ULDC UR12, c[0x0][0x2e8] ;  /* 0x0000ba00000c7ab9 */ /* 0x000fe20000000800 */
[----:B------:R-:W-:Y:S01]  /*ded0*/  ULDC.64 UR30, c[0x0][0x720] ;  /* 0x0001c800001e7ab9 */ /* 0x000fe20000000a00 */
[----:B------:R-:W-:Y:S02]  /*dee0*/  UISETP.NE.AND UP0, UPT, UR12, 0x1, UPT ;  /* 0x000000010c00788c */ /* 0x000fe4000bf05270 */
[----:B------:R-:W-:Y:S01]  /*def0*/  UIMAD UR46, UR39, UR30, URZ ;  /* 0x0000001e272e72a4 */ /* 0x000fe2000f8e023f */
[----:B------:R-:W-:Y:S01]  /*df00*/  ELECT P0, URZ, PT ;  /* 0x00000000003f782f */ /* 0x000fe20003800000 */
[----:B------:R-:W-:Y:S02]  /*df10*/  UIMAD UR10, UR20, UR13, UR10 ;  /* 0x0000000d140a72a4 */ /* 0x000fe4000f8e020a */
[----:B------:R-:W-:Y:S01]  /*df20*/  UIADD3 UR5, UR5, UR9, URZ ;  /* 0x0000000905057290 */ /* 0x000fe2000fffe03f */
[----:B------:R-:W-:Y:S01]  /*df30*/  ULDC.64 UR22, c[0x0][0x738] ;  /* 0x0001ce0000167ab9 */ /* 0x000fe20000000a00 */
[----:B------:R-:W-:-:S02]  /*df40*/  UIMAD UR46, UR21, UR31, UR46 ;  /* 0x0000001f152e72a4 */ /* 0x000fc4000f8e022e */
[----:B------:R-:W-:Y:S02]  /*df50*/  UIMAD UR39, UR39, UR22, URZ ;  /* 0x00000016272772a4 */ /* 0x000fe4000f8e023f */
[----:B------:R-:W-:Y:S02]  /*df60*/  UIADD3 UR7, UR7, UR10, URZ ;  /* 0x0000000a07077290 */ /* 0x000fe4000fffe03f */
[----:B------:R-:W-:Y:S02]  /*df70*/  UIMAD.WIDE.U32 UR30, UR21, UR30, UR4 ;  /* 0x0000001e151e72a5 */ /* 0x000fe4000f8e0004 */
[----:B------:R-:W-:Y:S01]  /*df80*/  UIMAD UR39, UR21, UR23, UR39 ;  /* 0x00000017152772a4 */ /* 0x000fe2000f8e0227 */
[----:B------:R-:W-:Y:S01]  /*df90*/  @UP0 ULDC UR4, c[0x0][0x2ec] ;  /* 0x0000bb0000040ab9 */ /* 0x000fe20000000800 */
[----:B------:R-:W-:Y:S02]  /*dfa0*/  UIMAD.WIDE.U32 UR22, UR21, UR22, UR6 ;  /* 0x00000016151672a5 */ /* 0x000fe4000f8e0006 */
[----:B------:R-:W-:Y:S01]  /*dfb0*/  UIMAD.WIDE.U32 UR4, UR20, UR4, URZ ;  /* 0x00000004140472a5 */ /* 0x000fe2000f8e003f */
[----:B------:R-:W-:Y:S01]  /*dfc0*/  @UP0 ULDC UR6, c[0x0][0x2f0] ;  /* 0x0000bc0000060ab9 */ /* 0x000fe20000000800 */
[----:B------:R-:W-:-:S02]  /*dfd0*/  UMOV UR12, UR20 ;  /* 0x00000014000c7c82 */ /* 0x000fc40008000000 */
[----:B------:R-:W-:Y:S01]  /*dfe0*/  @UP0 USHF.R.U32.HI UR12, URZ, UR6, UR5 ;  /* 0x000000063f0c0299 */ /* 0x000fe20008011605 */
[----:B------:R-:W-:Y:S11]  /*dff0*/  @!P0 BRA `(.L_x_382) ;  /* 0x0000001400008947 */ /* 0x000ff60003800000 */
[----:B------:R-:W1:Y:S01]  /*e000*/  S2R R2, SR_CgaCtaId ;  /* 0x0000000000027919 */ /* 0x000e620000008800 */
[----:B------:R-:W-:-:S04]  /*e010*/  MOV R5, 0x400 ;  /* 0x0000040000057802 */ /* 0x000fc80000000f00 */
[----:B-1----:R-:W-:Y:S01]  /*e020*/  LEA R5, R2, R5, 0x18 ;  /* 0x0000000502057211 */ /* 0x002fe200078ec0ff */
[----:B------:R-:W-:-:S05]  /*e030*/  IMAD.MOV.U32 R2, RZ, RZ, 0x1 ;  /* 0x00000001ff027424 */ /* 0x000fca00078e00ff */
[----:B------:R-:W-:-:S04]  /*e040*/  SHF.L.U32 R2, R2, 0x1f, RZ ;  /* 0x0000001f02027819 */ /* 0x000fc800000006ff */
[----:B------:R-:W1:Y:S02]  /*e050*/  SYNCS.PHASECHK.TRANS64.TRYWAIT P0, [R5+URZ+0x31820], R2 ;  /* 0x03182002050075a7 */ /* 0x000e64000800017f */
[----:B-1----:R-:W-:Y:S05]  /*e060*/  @!P0 BRA `(.L_x_383) ;  /* 0x0000001400b88947 */ /* 0x002fea0003800000 */
.L_x_399:
[----:B------:R-:W-:Y:S01]  /*e070*/  ISETP.NE.AND P0, PT, R0, RZ, PT ;  /* 0x000000ff0000720c */ /* 0x000fe20003f05270 */
[----:B------:R-:W-:Y:S02]  /*e080*/  IMAD.U32 R8, RZ, RZ, UR31 ;  /* 0x0000001fff087e24 */ /* 0x000fe4000f8e00ff */
[----:B------:R-:W-:Y:S02]  /*e090*/  IMAD.U32 R6, RZ, RZ, UR23 ;  /* 0x00000017ff067e24 */ /* 0x000fe4000f8e00ff */
[----:B------:R-:W-:Y:S02]  /*e0a0*/  VIADD R8, R8, UR46 ;  /* 0x0000002e08087c36 */ /* 0x000fe40008000000 */
[----:B------:R-:W-:Y:S02]  /*e0b0*/  VIADD R6, R6, UR39 ;  /* 0x0000002706067c36 */ /* 0x000fe40008000000 */
[----:B------:R-:W-:-:S04]  /*e0c0*/  IMAD.MOV.U32 R7, RZ, RZ, 0x1 ;  /* 0x00000001ff077424 */ /* 0x000fc800078e00ff */
[----:B------:R-:W-:Y:S05]  /*e0d0*/  @P0 BRA `(.L_x_384) ;  /* 0x0000000000140947 */ /* 0x000fea0003800000 */
[----:B------:R-:W-:Y:S01]  /*e0e0*/  LOP3.LUT P1, RZ, R21, 0x1f, RZ, 0xc0, !PT ;  /* 0x0000001f15ff7812 */ /* 0x000fe2000782c0ff */
[----:B-1----:R-:W-:-:S04]  /*e0f0*/  IMAD.MOV.U32 R2, RZ, RZ, 0x8100 ;  /* 0x00008100ff027424 */ /* 0x002fc800078e00ff */
[----:B------:R2:W-:Y:S08]  /*e100*/  SYNCS.ARRIVE.TRANS64 RZ, [R5+URZ+0x31810], R2 ;  /* 0x0318100205ff79a7 */ /* 0x0005f0000800003f */
[----:B------:R-:W-:Y:S05]  /*e110*/  @!P1 BRA `(.L_x_384) ;  /* 0x0000000000049947 */ /* 0x000fea0003800000 */
[----:B------:R-:W-:Y:S01]  /*e120*/  BPT.TRAP 0x1 ;  /* 0x000000040000795c */ /* 0x000fe20000300000 */
.L_x_384:
[----:B-12---:R-:W1:Y:S01]  /*e130*/  LDC.64 R2, c[0x0][0x198] ;  /* 0x00006600ff027b82 */ /* 0x006e620000000a00 */
[----:B------:R-:W-:Y:S01]  /*e140*/  R2UR UR38, R8 ;  /* 0x00000000082672ca */ /* 0x000fe200000e0000 */
[----:B------:R-:W-:Y:S01]  /*e150*/  ULDC.64 UR14, c[0x0][0x700] ;  /* 0x0001c000000e7ab9 */ /* 0x000fe20000000a00 */
[----:B------:R-:W-:Y:S01]  /*e160*/  R2UR UR19, R4 ;  /* 0x00000000041372ca */ /* 0x000fe200000e0000 */
[----:B------:R-:W-:Y:S01]  /*e170*/  UMOV UR50, 0x0 ;  /* 0x0000000000327882 */ /* 0x000fe20000000000 */
[----:B------:R-:W-:Y:S01]  /*e180*/  R2UR UR8, R5 ;  /* 0x00000000050872ca */ /* 0x000fe200000e0000 */
[----:B------:R-:W-:Y:S01]  /*e190*/  UMOV UR51, 0x14f00000 ;  /* 0x14f0000000337882 */ /* 0x000fe20000000000 */
[----:B------:R-:W-:Y:S01]  /*e1a0*/  UMOV UR18, URZ ;  /* 0x0000003f00127c82 */ /* 0x000fe20008000000 */
        /* <DEDUP_REMOVED lines=8> */
[----:B------:R-:W-:Y:S01]  /*e230*/  USHF.L.U32 UR19, UR19, 0x6, URZ ;  /* 0x0000000613137899 */ /* 0x000fe2000800063f */
[----:B------:R-:W-:Y:S01]  /*e240*/  IMAD.MOV.U32 R12, RZ, RZ, 0x14000 ;  /* 0x00014000ff0c7424 */ /* 0x000fe200078e00ff */
[----:B------:R-:W-:Y:S01]  /*e250*/  UIADD3 UR17, UR8, 0x31810, URZ ;  /* 0x0003181008117890 */ /* 0x000fe2000fffe03f */
[----:B------:R-:W-:Y:S01]  /*e260*/  VIADD R10, R10, 0xffffffff ;  /* 0xffffffff0a0a7836 */ /* 0x000fe20000000000 */
[----:B------:R-:W-:-:S02]  /*e270*/  UIADD3 UR9, UP0, UR19, UR30, URZ ;  /* 0x0000001e13097290 */ /* 0x000fc4000ff1e03f */
[----:B------:R-:W-:Y:S01]  /*e280*/  UIADD3 UR16, UR8, 0x14100, URZ ;  /* 0x0001410008107890 */ /* 0x000fe2000fffe03f */
[----:B-1----:R-:W-:Y:S01]  /*e290*/  IMAD.MOV.U32 R8, RZ, RZ, R2 ;  /* 0x000000ffff087224 */ /* 0x002fe200078e0002 */
[----:B------:R-:W-:Y:S02]  /*e2a0*/  ULEA.HI.X.SX32 UR10, UR19, UR38, 0x1, UP0 ;  /* 0x00000026130a7291 */ /* 0x000fe400080f0e3f */
[----:B------:R-:W-:Y:S02]  /*e2b0*/  ULEA UR54, UP0, UR9, UR14, 0x2 ;  /* 0x0000000e09367291 */ /* 0x000fe4000f80103f */
[C---:B------:R-:W-:Y:S01]  /*e2c0*/  IADD3 R9, P1, R8.reuse, 0xf0, RZ ;  /* 0x000000f008097810 */ /* 0x040fe20007f3e0ff */
[----:B------:R-:W-:Y:S02]  /*e2d0*/  UIADD3 UR40, UR8, 0x16100, URZ ;  /* 0x0001610008287890 */ /* 0x000fe4000fffe03f */
[----:B------:R-:W-:Y:S01]  /*e2e0*/  UIADD3 UR32, UR8, 0x18100, URZ ;  /* 0x0001810008207890 */ /* 0x000fe2000fffe03f */
[----:B------:R-:W-:Y:S01]  /*e2f0*/  R2UR UR48, R9 ;  /* 0x00000000093072ca */ /* 0x000fe200000e0000 */
[----:B------:R-:W-:Y:S01]  /*e300*/  UIADD3 UR24, UR8, 0x1a100, URZ ;  /* 0x0001a10008187890 */ /* 0x000fe2000fffe03f */
[----:B------:R-:W-:Y:S01]  /*e310*/  IADD3 R9, P2, R8, 0x2f0, RZ ;  /* 0x000002f008097810 */ /* 0x000fe20007f5e0ff */
[----:B------:R-:W-:-:S02]  /*e320*/  UIADD3 UR52, UR8, 0x2c100, URZ ;  /* 0x0002c10008347890 */ /* 0x000fc4000fffe03f */
[----:B------:R-:W-:Y:S01]  /*e330*/  ULEA.HI.X UR55, UR9, UR15, UR10, 0x2, UP0 ;  /* 0x0000000f09377291 */ /* 0x000fe200080f140a */
[----:B------:R-:W-:Y:S01]  /*e340*/  R2UR UR4, R9 ;  /* 0x00000000090472ca */ /* 0x000fe200000e0000 */
[----:B------:R-:W-:Y:S01]  /*e350*/  UMOV UR41, UR17 ;  /* 0x0000001100297c82 */ /* 0x000fe20008000000 */
[----:B------:R-:W-:Y:S01]  /*e360*/  IADD3 R9, P3, R8, 0x3f0, RZ ;  /* 0x000003f008097810 */ /* 0x000fe20007f7e0ff */
[----:B------:R-:W-:Y:S01]  /*e370*/  UMOV UR43, UR19 ;  /* 0x00000013002b7c82 */ /* 0x000fe20008000000 */
[----:B------:R-:W-:Y:S01]  /*e380*/  UMOV UR33, UR17 ;  /* 0x0000001100217c82 */ /* 0x000fe20008000000 */
[----:B------:R-:W-:Y:S01]  /*e390*/  UMOV UR35, UR19 ;  /* 0x0000001300237c82 */ /* 0x000fe20008000000 */
[----:B------:R-:W-:Y:S01]  /*e3a0*/  R2UR UR6, R9 ;  /* 0x00000000090672ca */ /* 0x000fe200000e0000 */
[----:B------:R-:W-:Y:S01]  /*e3b0*/  IMAD.MOV.U32 R9, RZ, RZ, R3 ;  /* 0x000000ffff097224 */ /* 0x000fe200078e0003 */
[----:B------:R-:W-:Y:S01]  /*e3c0*/  UMOV UR29, UR21 ;  /* 0x00000015001d7c82 */ /* 0x000fe20008000000 */
[----:B------:R-:W-:Y:S01]  /*e3d0*/  UMOV UR25, UR17 ;  /* 0x0000001100197c82 */ /* 0x000fe20008000000 */
[----:B------:R-:W-:Y:S01]  /*e3e0*/  UMOV UR27, UR19 ;  /* 0x00000013001b7c82 */ /* 0x000fe20008000000 */
[--C-:B------:R-:W-:Y:S01]  /*e3f0*/  IMAD.X R11, RZ, RZ, R9.reuse, P1 ;  /* 0x000000ffff0b7224 */ /* 0x100fe200008e0609 */
[----:B------:R-:W-:Y:S01]  /*e400*/  UMOV UR9, 0x10 ;  /* 0x0000001000097882 */ /* 0x000fe20000000000 */
[----:B------:R-:W-:Y:S01]  /*e410*/  UMOV UR53, UR17 ;  /* 0x0000001100357c82 */ /* 0x000fe20008000000 */
[----:B------:R-:W-:Y:S01]  /*e420*/  UMOV UR13, UR21 ;  /* 0x00000015000d7c82 */ /* 0x000fe20008000000 */
[----:B------:R-:W-:Y:S01]  /*e430*/  UMOV UR10, UR18 ;  /* 0x00000012000a7c82 */ /* 0x000fe20008000000 */
[----:B------:R-:W-:Y:S01]  /*e440*/  R2UR UR49, R11 ;  /* 0x000000000b3172ca */ /* 0x000fe200000e0000 */
[--C-:B------:R-:W-:Y:S01]  /*e450*/  IMAD.X R11, RZ, RZ, R9.reuse, P2 ;  /* 0x000000ffff0b7224 */ /* 0x100fe200010e0609 */
[----:B------:R-:W-:Y:S01]  /*e460*/  UIADD3 UR56, UR8, 0x5000, URZ ;  /* 0x0000500008387890 */ /* 0x000fe2000fffe03f */
[----:B------:R-:W-:Y:S01]  /*e470*/  ISETP.GE.AND P1, PT, R4, R10, PT ;  /* 0x0000000a0400720c */ /* 0x000fe20003f26270 */
[----:B------:R-:W-:Y:S01]  /*e480*/  UMOV UR58, 0x80 ;  /* 0x00000080003a7882 */ /* 0x000fe20000000000 */
[----:B------:R-:W-:Y:S01]  /*e490*/  UMOV UR59, UR11 ;  /* 0x0000000b003b7c82 */ /* 0x000fe20008000000 */
[----:B------:R-:W-:Y:S01]  /*e4a0*/  R2UR UR5, R11 ;  /* 0x000000000b0572ca */ /* 0x000fe200000e0000 */
[----:B------:R-:W-:Y:S01]  /*e4b0*/  IMAD.X R11, RZ, RZ, R9, P3 ;  /* 0x000000ffff0b7224 */ /* 0x000fe200018e0609 */
[----:B------:R-:W-:Y:S01]  /*e4c0*/  UMOV UR60, UR12 ;  /* 0x0000000c003c7c82 */ /* 0x000fe20008000000 */
[----:B------:R-:W-:-:S03]  /*e4d0*/  UMOV UR61, UR21 ;  /* 0x00000015003d7c82 */ /* 0x000fc60008000000 */
[----:B------:R-:W-:Y:S01]  /*e4e0*/  R2UR UR7, R11 ;  /* 0x000000000b0772ca */ /* 0x000fe200000e0000 */
[----:B------:R1:W-:Y:S01]  /*e4f0*/  UTMALDG.4D [UR16], [UR48], desc[UR50] ;  /* 0x00003210300075b4 */ /* 0x0003e20008019000 */
[----:B------:R-:W-:Y:S01]  /*e500*/  IMAD.MOV.U32 R11, RZ, RZ, 0x1 ;  /* 0x00000001ff0b7424 */ /* 0x000fe200078e00ff */
[----:B------:R2:W-:Y:S01]  /*e510*/  UTMALDG.4D [UR40], [UR48], desc[UR50] ;  /* 0x00003228300075b4 */ /* 0x0005e20008019000 */
[----:B------:R3:W-:Y:S01]  /*e520*/  UTMALDG.4D [UR32], [UR48], desc[UR50] ;  /* 0x00003220300075b4 */ /* 0x0007e20008019000 */
[----:B------:R-:W-:Y:S01]  /*e530*/  UTMALDG.4D [UR24], [UR48], desc[UR50] ;  /* 0x00003218300075b4 */ /* 0x000fe20008019000 */
[----:B-1----:R-:W-:Y:S01]  /*e540*/  UMOV UR16, 0x0 ;  /* 0x0000000000107882 */ /* 0x002fe20000000000 */
[----:B------:R-:W-:Y:S01]  /*e550*/  UMOV UR17, 0x10000000 ;  /* 0x1000000000117882 */ /* 0x000fe20000000000 */
[----:B------:R1:W-:Y:S01]  /*e560*/  UBLKCP.S.G [UR52], [UR54], UR9 ;  /* 0x00000034360073ba */ /* 0x0003e20008000209 */
[----:B------:R4:W-:Y:S01]  /*e570*/  SYNCS.ARRIVE.TRANS64 RZ, [R5+URZ+0x31800], R12 ;  /* 0x0318000c05ff79a7 */ /* 0x0009e2000800003f */
[----:B--2---:R-:W-:Y:S01]  /*e580*/  UIADD3 UR40, UR8, 0xa000, URZ ;  /* 0x0000a00008287890 */ /* 0x004fe2000fffe03f */
[----:B------:R-:W-:Y:S01]  /*e590*/  UMOV UR43, UR11 ;  /* 0x0000000b002b7c82 */ /* 0x000fe20008000000 */
[----:B------:R-:W-:Y:S01]  /*e5a0*/  UMOV UR44, UR12 ;  /* 0x0000000c002c7c82 */ /* 0x000fe20008000000 */
[----:B------:R-:W-:Y:S01]  /*e5b0*/  UMOV UR42, UR18 ;  /* 0x00000012002a7c82 */ /* 0x000fe20008000000 */
[----:B---3--:R-:W-:Y:S01]  /*e5c0*/  UIADD3 UR32, UR8, 0xc800, URZ ;  /* 0x0000c80008207890 */ /* 0x008fe2000fffe03f */
[----:B----4-:R-:W-:Y:S01]  /*e5d0*/  IMAD.MOV.U32 R12, RZ, RZ, 0x1 ;  /* 0x00000001ff0c7424 */ /* 0x010fe200078e00ff */
[----:B------:R-:W-:Y:S01]  /*e5e0*/  UMOV UR34, 0x40 ;  /* 0x0000004000227882 */ /* 0x000fe20000000000 */
[----:B------:R-:W-:Y:S01]  /*e5f0*/  UMOV UR35, UR11 ;  /* 0x0000000b00237c82 */ /* 0x000fe20008000000 */
[----:B------:R-:W-:Y:S01]  /*e600*/  UMOV UR36, UR12 ;  /* 0x0000000c00247c82 */ /* 0x000fe20008000000 */
[----:B-1----:R-:W-:-:S02]  /*e610*/  UIADD3 UR9, UR8, 0x31800, URZ ;  /* 0x0003180008097890 */ /* 0x002fc4000fffe03f */
[----:B------:R-:W-:Y:S01]  /*e620*/  UIADD3 UR24, UR8, 0x2800, URZ ;  /* 0x0000280008187890 */ /* 0x000fe2000fffe03f */
[----:B------:R-:W-:Y:S01]  /*e630*/  UMOV UR26, 0x40 ;  /* 0x00000040001a7882 */ /* 0x000fe20000000000 */
[----:B------:R-:W-:Y:S01]  /*e640*/  UMOV UR27, UR11 ;  /* 0x0000000b001b7c82 */ /* 0x000fe20008000000 */
[----:B------:R-:W-:Y:S02]  /*e650*/  UMOV UR28, UR12 ;  /* 0x0000000c001c7c82 */ /* 0x000fe40008000000 */
[----:B------:R-:W-:Y:S01]  /*e660*/  UMOV UR25, UR9 ;  /* 0x0000000900197c82 */ /* 0x000fe20008000000 */
[----:B------:R-:W-:Y:S02]  /*e670*/  UIADD3 UR48, UR8, 0x7800, URZ ;  /* 0x0000780008307890 */ /* 0x000fe4000fffe03f */
[----:B------:R1:W-:Y:S01]  /*e680*/  UTMALDG.4D [UR8], [UR4], desc[UR16] ;  /* 0x00001008040075b4 */ /* 0x0003e20008019000 */
[----:B------:R-:W-:Y:S01]  /*e690*/  UMOV UR57, UR9 ;  /* 0x0000000900397c82 */ /* 0x000fe20008000000 */
[----:B------:R-:W-:Y:S01]  /*e6a0*/  UMOV UR50, 0xc0 ;  /* 0x000000c000327882 */ /* 0x000fe20000000000 */
[----:B------:R-:W-:Y:S01]  /*e6b0*/  UMOV UR51, UR11 ;  /* 0x0000000b00337c82 */ /* 0x000fe20008000000 */
[----:B------:R-:W-:Y:S01]  /*e6c0*/  UMOV UR52, UR12 ;  /* 0x0000000c00347c82 */ /* 0x000fe20008000000 */
[----:B------:R-:W-:Y:S01]  /*e6d0*/  UMOV UR53, UR21 ;  /* 0x0000001500357c82 */ /* 0x000fe20008000000 */
[----:B------:R-:W-:Y:S01]  /*e6e0*/  UMOV UR49, UR9 ;  /* 0x0000000900317c82 */ /* 0x000fe20008000000 */
[----:B------:R-:W-:Y:S01]  /*e6f0*/  UMOV UR41, UR9 ;  /* 0x0000000900297c82 */ /* 0x000fe20008000000 */
[----:B------:R2:W-:Y:S01]  /*e700*/  UTMALDG.4D [UR24], [UR4], desc[UR16] ;  /* 0x00001018040075b4 */ /* 0x0005e20008019000 */
[----:B------:R-:W-:Y:S01]  /*e710*/  UMOV UR33, UR9 ;  /* 0x0000000900217c82 */ /* 0x000fe20008000000 */
[----:B------:R3:W-:Y:S01]  /*e720*/  UTMALDG.4D [UR56], [UR4], desc[UR16] ;  /* 0x00001038040075b4 */ /* 0x0007e20008019000 */
[----:B------:R3:W-:Y:S01]  /*e730*/  UTMALDG.4D [UR48], [UR4], desc[UR16] ;  /* 0x00001030040075b4 */ /* 0x0007e20008019000 */
[----:B-1----:R-:W-:Y:S01]  /*e740*/  UMOV UR10, 0xc0 ;  /* 0x000000c0000a7882 */ /* 0x002fe20000000000 */
[----:B------:R3:W-:Y:S01]  /*e750*/  UTMALDG.4D [UR40], [UR6], desc[UR16] ;  /* 0x00001028060075b4 */ /* 0x0007e20008019000 */
[----:B--2---:R-:W-:-:S02]  /*e760*/  UIADD3 UR24, UR8, 0xf000, URZ ;  /* 0x0000f00008187890 */ /* 0x004fc4000fffe03f */
[----:B------:R-:W-:Y:S01]  /*e770*/  UIADD3 UR8, UR8, 0x11800, URZ ;  /* 0x0001180008087890 */ /* 0x000fe2000fffe03f */
[----:B------:R-:W-:Y:S01]  /*e780*/  UMOV UR26, 0x80 ;  /* 0x00000080001a7882 */ /* 0x000fe20000000000 */
[----:B------:R3:W-:Y:S05]  /*e790*/  UTMALDG.4D [UR32], [UR6], desc[UR16] ;  /* 0x00001020060075b4 */ /* 0x0007ea0008019000 */
[----:B------:R3:W-:Y:S02]  /*e7a0*/  UTMALDG.4D [UR24], [UR6], desc[UR16] ;  /* 0x00001018060075b4 */ /* 0x0007e40008019000 */
[----:B------:R3:W-:Y:S02]  /*e7b0*/  UTMALDG.4D [UR8], [UR6], desc[UR16] ;  /* 0x00001008060075b4 */ /* 0x0007e40008019000 */
[----:B---3--:R-:W-:Y:S05]  /*e7c0*/  @P1 BRA `(.L_x_385) ;  /* 0x0000000800201947 */ /* 0x008fea0003800000 */
[----:B------:R-:W-:Y:S01]  /*e7d0*/  R2UR UR6, R6 ;  /* 0x00000000060672ca */ /* 0x000fe200000e0000 */
[----:B------:R-:W-:Y:S01]  /*e7e0*/  UIADD3 UR10, UR19, 0x40, URZ ;  /* 0x00000040130a7890 */ /* 0x000fe2000fffe03f */
[----:B------:R-:W-:Y:S01]  /*e7f0*/  IMAD.MOV.U32 R12, RZ, RZ, RZ ;  /* 0x000000ffff0c7224 */ /* 0x000fe200078e00ff */
[----:B------:R-:W-:Y:S01]  /*e800*/  UIADD3 UR5, UP1, UR19, UR22, URZ ;  /* 0x0000001613057290 */ /* 0x000fe2000ff3e03f */
[----:B------:R-:W-:Y:S01]  /*e810*/  LOP3.LUT R13, R21, 0x1f, RZ, 0xc0, !PT ;  /* 0x0000001f150d7812 */ /* 0x000fe200078ec0ff */
[----:B------:R-:W-:Y:S01]  /*e820*/  UIADD3 UR7, UP0, UR10, UR30, URZ ;  /* 0x0000001e0a077290 */ /* 0x000fe2000ff1e03f */
[----:B------:R-:W-:Y:S01]  /*e830*/  IMAD.MOV.U32 R11, RZ, RZ, 0x1 ;  /* 0x00000001ff0b7424 */ /* 0x000fe200078e00ff */
[----:B------:R-:W-:Y:S01]  /*e840*/  ULDC.64 UR8, c[0x0][0x728] ;  /* 0x0001ca0000087ab9 */ /* 0x000fe20000000a00 */
[----:B------:R-:W-:Y:S01]  /*e850*/  IMAD.MOV.U32 R7, RZ, RZ, 0x1 ;  /* 0x00000001ff077424 */ /* 0x000fe200078e00ff */
[----:B------:R-:W-:Y:S02]  /*e860*/  ULEA.HI.X.SX32 UR38, UR10, UR38, 0x1, UP0 ;  /* 0x000000260a267291 */ /* 0x000fe400080f0e3f */
[----:B------:R-:W-:Y:S01]  /*e870*/  IMAD.U32 R14, RZ, RZ, UR10 ;  /* 0x0000000aff0e7e24 */ /* 0x000fe2000f8e00ff */
[----:B------:R-:W-:-:S02]  /*e880*/  ULEA UR14, UP0, UR7, UR14, 0x2 ;  /* 0x0000000e070e7291 */ /* 0x000fc4000f80103f */
[----:B------:R-:W-:Y:S02]  /*e890*/  UIADD3.X UR6, URZ, UR6, URZ, UP1, !UPT ;  /* 0x000000063f067290 */ /* 0x000fe40008ffe43f */
[----:B------:R-:W-:Y:S02]  /*e8a0*/  ULEA UR4, UP1, UR5, UR8, 0x2 ;  /* 0x0000000805047291 */ /* 0x000fe4000f82103f */
[----:B------:R-:W-:Y:S01]  /*e8b0*/  ULEA.HI.X UR15, UR7, UR15, UR38, 0x2, UP0 ;  /* 0x0000000f070f7291 */ /* 0x000fe200080f1426 */
[----:B------:R-:W-:Y:S01]  /*e8c0*/  IMAD.U32 R16, RZ, RZ, UR14 ;  /* 0x0000000eff107e24 */ /* 0x000fe2000f8e00ff */
[----:B------:R-:W-:Y:S02]  /*e8d0*/  ULEA.HI.X UR5, UR5, UR9, UR6, 0x2, UP1 ;  /* 0x0000000905057291 */ /* 0x000fe400088f1406 */
[----:B------:R-:W-:Y:S02]  /*e8e0*/  IMAD.U32 R15, RZ, RZ, UR4 ;  /* 0x00000004ff0f7e24 */ /* 0x000fe4000f8e00ff */
[----:B------:R-:W-:-:S02]  /*e8f0*/  IMAD.U32 R18, RZ, RZ, UR15 ;  /* 0x0000000fff127e24 */ /* 0x000fc4000f8e00ff */
[----:B------:R-:W-:-:S07]  /*e900*/  IMAD.U32 R17, RZ, RZ, UR5 ;  /* 0x00000005ff117e24 */ /* 0x000fce000f8e00ff */
.L_x_390:
[----:B------:R-:W-:-:S04]  /*e910*/  SHF.L.U32 R8, R11, 0x1f, RZ ;  /* 0x0000001f0b087819 */ /* 0x000fc800000006ff */
[----:B------:R-:W1:Y:S02]  /*e920*/  SYNCS.PHASECHK.TRANS64.TRYWAIT P1, [R5+URZ+0x31838], R8 ;  /* 0x03183808050075a7 */ /* 0x000e64000802017f */
[----:B-1----:R-:W-:Y:S05]  /*e930*/  @!P1 BRA `(.L_x_386) ;  /* 0x0000000c00989947 */ /* 0x002fea0003800000 */
.L_x_400:
[----:B------:R-:W-:Y:S05]  /*e940*/  @P0 BRA `(.L_x_387) ;  /* 0x0000000000140947 */ /* 0x000fea0003800000 */
[----:B------:R-:W-:Y:S01]  /*e950*/  ISETP.NE.AND P1, PT, R13, RZ, PT ;  /* 0x000000ff0d00720c */ /* 0x000fe20003f25270 */
[----:B-1----:R-:W-:-:S04]  /*e960*/  IMAD.MOV.U32 R8, RZ, RZ, 0x8100 ;  /* 0x00008100ff087424 */ /* 0x002fc800078e00ff */
[----:B------:R2:W-:Y:S08]  /*e970*/  SYNCS.ARRIVE.TRANS64 RZ, [R5+URZ+0x31830], R8 ;  /* 0x0318300805ff79a7 */ /* 0x0005f0000800003f */
[----:B------:R-:W-:Y:S05]  /*e980*/  @!P1 BRA `(.L_x_387) ;  /* 0x0000000000049947 */ /* 0x000fea0003800000 */
[----:B------:R-:W-:Y:S01]  /*e990*/  BPT.TRAP 0x1 ;  /* 0x000000040000795c */ /* 0x000fe20000300000 */
.L_x_387:
[----:B-12---:R-:W-:Y:S01]  /*e9a0*/  IMAD.MOV.U32 R8, RZ, RZ, R2 ;  /* 0x000000ffff087224 */ /* 0x006fe200078e0002 */
[----:B------:R-:W-:Y:S01]  /*e9b0*/  R2UR UR19, R14 ;  /* 0x000000000e1372ca */ /* 0x000fe200000e0000 */
[----:B------:R-:W-:Y:S01]  /*e9c0*/  VIADD R12, R12, 0x1 ;  /* 0x000000010c0c7836 */ /* 0x000fe20000000000 */
[----:B------:R-:W-:Y:S01]  /*e9d0*/  R2UR UR14, R5 ;  /* 0x00000000050e72ca */ /* 0x000fe200000e0000 */
[----:B------:R-:W-:Y:S01]  /*e9e0*/  UMOV UR8, 0x0 ;  /* 0x0000000000087882 */ /* 0x000fe20000000000 */
[----:B------:R-:W-:Y:S01]  /*e9f0*/  IADD3 R9, P2, R8, 0x1f0, RZ ;  /* 0x000001f008097810 */ /* 0x000fe20007f5e0ff */
[----:B------:R-:W-:Y:S01]  /*ea00*/  UMOV UR9, 0x14f00000 ;  /* 0x14f0000000097882 */ /* 0x000fe20000000000 */
[C---:B------:R-:W-:Y:S01]  /*ea10*/  ISETP.NE.AND P1, PT, R12.reuse, 0x2, PT ;  /* 0x000000020c00780c */ /* 0x040fe20003f25270 */
[----:B------:R-:W-:Y:S01]  /*ea20*/  UMOV UR18, URZ ;  /* 0x0000003f00127c82 */ /* 0x000fe20008000000 */
[----:B------:R-:W-:Y:S01]  /*ea30*/  R2UR UR6, R9 ;  /* 0x00000000090672ca */ /* 0x000fe200000e0000 */
[----:B------:R-:W-:Y:S01]  /*ea40*/  IMAD.MOV.U32 R9, RZ, RZ, R3 ;  /* 0x000000ffff097224 */ /* 0x000fe200078e0003 */
[----:B------:R-:W-:Y:S01]  /*ea50*/  R2UR UR4, R15 ;  /* 0x000000000f0472ca */ /* 0x000fe200000e0000 */
[----:B------:R-:W-:Y:S01]  /*ea60*/  UMOV UR34, 0x40 ;  /* 0x0000004000227882 */ /* 0x000fe20000000000 */
[----:B------:R-:W-:Y:S01]  /*ea70*/  R2UR UR5, R17 ;  /* 0x00000000110572ca */ /* 0x000fe200000e0000 */
[----:B------:R-:W-:Y:S01]  /*ea80*/  IMAD.X R19, RZ, RZ, R9, P2 ;  /* 0x000000ffff137224 */ /* 0x000fe200010e0609 */
[----:B------:R-:W-:Y:S01]  /*ea90*/  UIADD3 UR19, UR19, -0x40, URZ ;  /* 0xffffffc013137890 */ /* 0x000fe2000fffe03f */
[----:B------:R-:W-:Y:S01]  /*eaa0*/  SEL R20, RZ, 0x1, P1 ;  /* 0x00000001ff147807 */ /* 0x000fe20000800000 */
[----:B------:R-:W-:Y:S01]  /*eab0*/  UIADD3 UR16, UR14, 0x24100, URZ ;  /* 0x000241000e107890 */ /* 0x000fe2000fffe03f */
[----:B------:R-:W-:Y:S01]  /*eac0*/  SEL R12, R12, RZ, P1 ;  /* 0x000000ff0c0c7207 */ /* 0x000fe20000800000 */
[----:B------:R-:W-:Y:S01]  /*ead0*/  UIADD3 UR17, UR14, 0x31830, URZ ;  /* 0x000318300e117890 */ /* 0x000fe2000fffe03f */
[----:B------:R-:W-:Y:S01]  /*eae0*/  R2UR UR7, R19 ;  /* 0x00000000130772ca */ /* 0x000fe200000e0000 */
[----:B------:R-:W-:Y:S01]  /*eaf0*/  UIADD3 UR32, UR14, 0x26100, URZ ;  /* 0x000261000e207890 */ /* 0x000fe2000fffe03f */
[----:B------:R-:W-:Y:S01]  /*eb00*/  LOP3.LUT R7, R7, R20, RZ, 0x3c, !PT ;  /* 0x0000001407077212 */ /* 0x000fe200078e3cff */
[----:B------:R-:W-:Y:S01]  /*eb10*/  UIADD3 UR24, UR14, 0x28100, URZ ;  /* 0x000281000e187890 */ /* 0x000fe2000fffe03f */
[----:B------:R-:W-:Y:S01]  /*eb20*/  IMAD R19, R12, 0x8, R5 ;  /* 0x000000080c137824 */ /* 0x000fe200078e0205 */
[----:B------:R-:W-:Y:S01]  /*eb30*/  UMOV UR36, UR20 ;  /* 0x0000001400247c82 */ /* 0x000fe20008000000 */
[----:B------:R-:W-:Y:S01]  /*eb40*/  UMOV UR37, UR21 ;  /* 0x0000001500257c82 */ /* 0x000fe20008000000 */
[----:B------:R-:W-:Y:S01]  /*eb50*/  UMOV UR33, UR17 ;  /* 0x0000001100217c82 */ /* 0x000fe20008000000 */
[----:B------:R-:W-:Y:S01]  /*eb60*/  UMOV UR35, UR19 ;  /* 0x0000001300237c82 */ /* 0x000fe20008000000 */
[----:B------:R-:W-:Y:S01]  /*eb70*/  UMOV UR26, 0x80 ;  /* 0x00000080001a7882 */ /* 0x000fe20000000000 */
[----:B------:R-:W-:Y:S01]  /*eb80*/  UMOV UR28, UR20 ;  /* 0x00000014001c7c82 */ /* 0x000fe20008000000 */
[----:B------:R-:W-:Y:S01]  /*eb90*/  UMOV UR29, UR21 ;  /* 0x00000015001d7c82 */ /* 0x000fe20008000000 */
[----:B------:R-:W-:Y:S01]  /*eba0*/  UMOV UR25, UR17 ;  /* 0x0000001100197c82 */ /* 0x000fe20008000000 */
[----:B------:R1:W-:Y:S01]  /*ebb0*/  UTMALDG.4D [UR16], [UR6], desc[UR8] ;  /* 0x00000810060075b4 */ /* 0x0003e20008019000 */
[----:B------:R-:W-:Y:S01]  /*ebc0*/  UMOV UR27, UR19 ;  /* 0x00000013001b7c82 */ /* 0x000fe20008000000 */
[----:B------:R-:W-:Y:S01]  /*ebd0*/  SHF.L.U32 R20, R7, 0x1f, RZ ;  /* 0x0000001f07147819 */ /* 0x000fe200000006ff */
[----:B------:R-:W-:Y:S01]  /*ebe0*/  UMOV UR10, 0x10 ;  /* 0x00000010000a7882 */ /* 0x000fe20000000000 */
[----:B------:R-:W-:Y:S01]  /*ebf0*/  UMOV UR15, UR17 ;  /* 0x00000011000f7c82 */ /* 0x000fe20008000000 */
[----:B------:R-:W-:Y:S01]  /*ec00*/  ISETP.NE.AND P2, PT, R0, RZ, PT ;  /* 0x000000ff0000720c */ /* 0x000fe20003f45270 */
[----:B------:R2:W-:Y:S01]  /*ec10*/  UTMALDG.4D [UR32], [UR6], desc[UR8] ;  /* 0x00000820060075b4 */ /* 0x0005e20008019000 */
[----:B------:R2:W-:Y:S01]  /*ec20*/  UTMALDG.4D [UR24], [UR6], desc[UR8] ;  /* 0x00000818060075b4 */ /* 0x0005e20008019000 */
[----:B-1----:R-:W-:-:S02]  /*ec30*/  UIADD3 UR16, UR14, 0x2a100, URZ ;  /* 0x0002a1000e107890 */ /* 0x002fc4000fffe03f */
[----:B------:R-:W-:Y:S01]  /*ec40*/  UIADD3 UR14, UR14, 0x2c300, URZ ;  /* 0x0002c3000e0e7890 */ /* 0x000fe2000fffe03f */
[----:B------:R-:W-:-:S06]  /*ec50*/  UMOV UR18, 0xc0 ;  /* 0x000000c000127882 */ /* 0x000fcc0000000000 */
[----:B------:R2:W-:Y:S02]  /*ec60*/  UTMALDG.4D [UR16], [UR6], desc[UR8] ;  /* 0x00000810060075b4 */ /* 0x0005e40008019000 */
[----:B------:R2:W-:Y:S01]  /*ec70*/  UBLKCP.S.G [UR14], [UR4], UR10 ;  /* 0x0000000e040073ba */ /* 0x0005e2000800020a */
[----:B------:R-:W1:Y:S02]  /*ec80*/  SYNCS.PHASECHK.TRANS64.TRYWAIT P1, [R19+URZ+0x31820], R20 ;  /* 0x03182014130075a7 */ /* 0x000e64000802017f */
[----:B-12---:R-:W-:Y:S05]  /*ec90*/  @!P1 BRA `(.L_x_388) ;  /* 0x0000000800d49947 */ /* 0x006fea0003800000 */
.L_x_402:
[----:B------:R-:W-:Y:S01]  /*eca0*/  LOP3.LUT R11, R11, 0x1, RZ, 0x3c, !PT ;  /* 0x000000010b0b7812 */ /* 0x000fe200078e3cff */
[----:B------:R-:W-:Y:S06]  /*ecb0*/  @P2 BRA `(.L_x_389) ;  /* 0x0000000000142947 */ /* 0x000fec0003800000 */
[----:B------:R-:W-:Y:S01]  /*ecc0*/  ISETP.NE.AND P1, PT, R13, RZ, PT ;  /* 0x000000ff0d00720c */ /* 0x000fe20003f25270 */
[----:B-1----:R-:W-:-:S04]  /*ecd0*/  IMAD.MOV.U32 R20, RZ, RZ, 0x8100 ;  /* 0x00008100ff147424 */ /* 0x002fc800078e00ff */
[----:B------:R2:W-:Y:S08]  /*ece0*/  SYNCS.ARRIVE.TRANS64 RZ, [R19+URZ+0x31810], R20 ;  /* 0x0318101413ff79a7 */ /* 0x0005f0000800003f */
[----:B------:R-:W-:Y:S05]  /*ecf0*/  @!P1 BRA `(.L_x_389) ;  /* 0x0000000000049947 */ /* 0x000fea0003800000 */
[----:B------:R-:W-:Y:S01]  /*ed00*/  BPT.TRAP 0x1 ;  /* 0x000000040000795c */ /* 0x000fe20000300000 */
.L_x_389:
[----:B------:R-:W-:Y:S01]  /*ed10*/  R2UR UR41, R19 ;  /* 0x00000000132972ca */ /* 0x000fe200000e0000 */
[----:B-12---:R-:W-:Y:S01]  /*ed20*/  IMAD R19, R12, 0x8000, R5 ;  /* 0x000080000c137824 */ /* 0x006fe200078e0205 */
        /* <DEDUP_REMOVED lines=14> */
[----:B------:R-:W-:Y:S01]  /*ee10*/  UMOV UR45, UR21 ;  /* 0x00000015002d7c82 */ /* 0x000fe20008000000 */
[----:B------:R-:W-:Y:S01]  /*ee20*/  UMOV UR34, 0x40 ;  /* 0x0000004000227882 */ /* 0x000fe20000000000 */
[----:B------:R-:W-:Y:S01]  /*ee30*/  R2UR UR5, R19 ;  /* 0x00000000130572ca */ /* 0x000fe200000e0000 */
[----:B------:R-:W-:Y:S01]  /*ee40*/  IMAD R19, R12, 0x100, R5 ;  /* 0x000001000c137824 */ /* 0x000fe200078e0205 */
[----:B------:R-:W-:Y:S01]  /*ee50*/  UIADD3 UR40, UR16, 0x14100, URZ ;  /* 0x0001410010287890 */ /* 0x000fe2000fffe03f */
[----:B------:R-:W-:Y:S01]  /*ee60*/  IADD3 R15, P3, R15, 0x100, RZ ;  /* 0x000001000f0f7810 */ /* 0x000fe20007f7e0ff */
[----:B------:R-:W-:Y:S01]  /*ee70*/  UIADD3 UR32, UR16, 0x16100, URZ ;  /* 0x0001610010207890 */ /* 0x000fe2000fffe03f */
[----:B------:R-:W-:Y:S01]  /*ee80*/  IADD3 R16, P2, R16, 0x100, RZ ;  /* 0x0000010010107810 */ /* 0x000fe20007f5e0ff */
[----:B------:R-:W-:Y:S01]  /*ee90*/  UIADD3 UR24, UR16, 0x18100, URZ ;  /* 0x0001810010187890 */ /* 0x000fe2000fffe03f */
[----:B------:R-:W-:Y:S01]  /*eea0*/  R2UR UR8, R19 ;  /* 0x00000000130872ca */ /* 0x000fe200000e0000 */
[----:B------:R-:W-:Y:S01]  /*eeb0*/  UIADD3 UR16, UR16, 0x1a100, URZ ;  /* 0x0001a10010107890 */ /* 0x000fe2000fffe03f */
[----:B------:R-:W-:Y:S01]  /*eec0*/  VIADD R14, R14, 0x40 ;  /* 0x000000400e0e7836 */ /* 0x000fe20000000000 */
        /* <DEDUP_REMOVED lines=10> */
[----:B------:R-:W-:Y:S01]  /*ef70*/  UIADD3 UR8, UR8, 0x2c100, URZ ;  /* 0x0002c10008087890 */ /* 0x000fe2000fffe03f */
[----:B------:R-:W-:Y:S01]  /*ef80*/  IMAD.X R17, RZ, RZ, R17, P3 ;  /* 0x000000ffff117224 */ /* 0x000fe200018e0611 */
[----:B------:R-:W-:Y:S01]  /*ef90*/  UMOV UR18, 0xc0 ;  /* 0x000000c000127882 */ /* 0x000fe20000000000 */
[----:B------:R-:W-:Y:S01]  /*efa0*/  UMOV UR19, UR43 ;  /* 0x0000002b00137c82 */ /* 0x000fe20008000000 */
[----:B------:R-:W-:Y:S01]  /*efb0*/  UMOV UR17, UR41 ;  /* 0x0000002900117c82 */ /* 0x000fe20008000000 */
[----:B------:R-:W-:Y:S01]  /*efc0*/  UMOV UR9, UR41 ;  /* 0x0000002900097c82 */ /* 0x000fe20008000000 */
[----:B------:R1:W-:Y:S01]  /*efd0*/  UTMALDG.4D [UR32], [UR4], desc[UR6] ;  /* 0x00000620040075b4 */ /* 0x0003e20008019000 */
[----:B------:R-:W-:Y:S01]  /*efe0*/  UMOV UR10, 0x10 ;  /* 0x00000010000a7882 */ /* 0x000fe20000000000 */
[----:B------:R-:W-:Y:S01]  /*eff0*/  IMAD.X R18, RZ, RZ, R18, P2 ;  /* 0x000000ffff127224 */ /* 0x000fe200010e0612 */
[----:B------:R1:W-:Y:S01]  /*f000*/  UTMALDG.4D [UR24], [UR4], desc[UR6] ;  /* 0x00000618040075b4 */ /* 0x0003e20008019000 */
[----:B------:R1:W-:Y:S01]  /*f010*/  UTMALDG.4D [UR16], [UR4], desc[UR6] ;  /* 0x00000610040075b4 */ /* 0x0003e20008019000 */
[----:B------:R1:W-:Y:S02]  /*f020*/  UBLKCP.S.G [UR8], [UR14], UR10 ;  /* 0x000000080e0073ba */ /* 0x0003e4000800020a */
[----:B-1----:R-:W-:Y:S05]  /*f030*/  @!P1 BRA `(.L_x_390) ;  /* 0xfffffff800349947 */ /* 0x002fea000383ffff */
[----:B------:R-:W-:-:S07]  /*f040*/  VIADD R12, R12, 0x1 ;  /* 0x000000010c0c7836 */ /* 0x000fce0000000000 */
.L_x_385:
[----:B------:R-:W-:-:S04]  /*f050*/  SHF.L.U32 R0, R11, 0x1f, RZ ;  /* 0x0000001f0b007819 */ /* 0x000fc800000006ff */
[----:B------:R-:W1:Y:S02]  /*f060*/  SYNCS.PHASECHK.TRANS64.TRYWAIT P1, [R5+URZ+0x31838], R0 ;  /* 0x03183800050075a7 */ /* 0x000e64000802017f */
[----:B-1----:R-:W-:Y:S05]  /*f070*/  @!P1 BRA `(.L_x_391) ;  /* 0x0000000400f49947 */ /* 0x002fea0003800000 */
.L_x_403:
[----:B------:R-:W-:Y:S05]  /*f080*/  @P0 BRA `(.L_x_392) ;  /* 0x0000000000140947 */ /* 0x000fea0003800000 */
[----:B------:R-:W-:Y:S01]  /*f090*/  LOP3.LUT P0, RZ, R21, 0x1f, RZ, 0xc0, !PT ;  /* 0x0000001f15ff7812 */ /* 0x000fe2000780c0ff */
[----:B-1----:R-:W-:-:S04]  /*f0a0*/  IMAD.MOV.U32 R0, RZ, RZ, 0x8100 ;  /* 0x00008100ff007424 */ /* 0x002fc800078e00ff */
[----:B------:R2:W-:Y:S08]  /*f0b0*/  SYNCS.ARRIVE.TRANS64 RZ, [R5+URZ+0x31830], R0 ;  /* 0x0318300005ff79a7 */ /* 0x0005f0000800003f */
[----:B------:R-:W-:Y:S05]  /*f0c0*/  @!P0 BRA `(.L_x_392) ;  /* 0x0000000000048947 */ /* 0x000fea0003800000 */
[----:B------:R-:W-:Y:S01]  /*f0d0*/  BPT.TRAP 0x1 ;  /* 0x000000040000795c */ /* 0x000fe20000300000 */
.L_x_392:
[----:B------:R-:W-:Y:S01]  /*f0e0*/  R2UR UR43, R4 ;  /* 0x00000000042b72ca */ /* 0x000fe200000e0000 */
[----:B------:R-:W-:Y:S01]  /*f0f0*/  ULDC.64 UR8, c[0x0][0x728] ;  /* 0x0001ca0000087ab9 */ /* 0x000fe20000000a00 */
[----:B------:R-:W-:Y:S01]  /*f100*/  R2UR UR5, R6 ;  /* 0x00000000060572ca */ /* 0x000fe200000e0000 */
[----:B------:R-:W-:Y:S01]  /*f110*/  UMOV UR42, URZ ;  /* 0x0000003f002a7c82 */ /* 0x000fe20008000000 */
[----:B------:R-:W-:Y:S01]  /*f120*/  IADD3 R8, P0, R8, 0x1f0, RZ ;  /* 0x000001f008087810 */ /* 0x000fe20007f1e0ff */
[----:B------:R-:W-:Y:S01]  /*f130*/  UMOV UR44, UR20 ;  /* 0x00000014002c7c82 */ /* 0x000fe20008000000 */
[----:B------:R-:W-:Y:S01]  /*f140*/  R2UR UR14, R5 ;  /* 0x00000000050e72ca */ /* 0x000fe200000e0000 */
[----:B------:R-:W-:Y:S01]  /*f150*/  UMOV UR45, UR21 ;  /* 0x00000015002d7c82 */ /* 0x000fe20008000000 */
[----:B------:R-:W-:Y:S01]  /*f160*/  R2UR UR6, R8 ;  /* 0x00000000080672ca */ /* 0x000fe200000e0000 */
[----:B------:R-:W-:Y:S01]  /*f170*/  IMAD.X R9, RZ, RZ, R9, P0 ;  /* 0x000000ffff097224 */ /* 0x000fe200000e0609 */
[----:B------:R-:W-:Y:S01]  /*f180*/  UMOV UR34, 0x40 ;  /* 0x0000004000227882 */ /* 0x000fe20000000000 */
[----:B------:R-:W-:Y:S01]  /*f190*/  UMOV UR36, UR20 ;  /* 0x0000001400247c82 */ /* 0x000fe20008000000 */
[----:B------:R-:W-:Y:S01]  /*f1a0*/  UMOV UR37, UR21 ;  /* 0x0000001500257c82 */ /* 0x000fe20008000000 */
[----:B------:R-:W-:Y:S01]  /*f1b0*/  USHF.L.U32 UR43, UR43, 0x6, URZ ;  /* 0x000000062b2b7899 */ /* 0x000fe2000800063f */
[----:B------:R-:W-:Y:S01]  /*f1c0*/  R2UR UR7, R9 ;  /* 0x00000000090772ca */ /* 0x000fe200000e0000 */
[----:B------:R-:W-:Y:S01]  /*f1d0*/  UMOV UR26, 0x80 ;  /* 0x00000080001a7882 */ /* 0x000fe20000000000 */
[----:B------:R-:W-:Y:S01]  /*f1e0*/  UMOV UR28, UR20 ;  /* 0x00000014001c7c82 */ /* 0x000fe20008000000 */
[----:B------:R-:W-:Y:S01]  /*f1f0*/  UIADD3 UR10, UP0, UR43, UR22, URZ ;  /* 0x000000162b0a7290 */ /* 0x000fe2000ff1e03f */
[C---:B------:R-:W-:Y:S01]  /*f200*/  ISETP.NE.AND P0, PT, R12.reuse, 0x2, PT ;  /* 0x000000020c00780c */ /* 0x040fe20003f05270 */
[----:B------:R-:W-:Y:S01]  /*f210*/  UIADD3 UR40, UR14, 0x24100, URZ ;  /* 0x000241000e287890 */ /* 0x000fe2000fffe03f */
[----:B------:R-:W-:Y:S01]  /*f220*/  LOP3.LUT R11, R11, 0x1, RZ, 0x3c, !PT ;  /* 0x000000010b0b7812 */ /* 0x000fe200078e3cff */
[----:B------:R-:W-:Y:S01]  /*f230*/  ULEA.HI.X.SX32 UR5, UR43, UR5, 0x1, UP0 ;  /* 0x000000052b057291 */ /* 0x000fe200080f0e3f */
[----:B-12---:R-:W-:Y:S01]  /*f240*/  SEL R0, RZ, 0x1, P0 ;  /* 0x00000001ff007807 */ /* 0x006fe20000000000 */
[----:B------:R-:W-:Y:S01]  /*f250*/  ULEA UR4, UP0, UR10, UR8, 0x2 ;  /* 0x000000080a047291 */ /* 0x000fe2000f80103f */
[----:B------:R-:W-:Y:S01]  /*f260*/  SEL R2, R12, RZ, P0 ;  /* 0x000000ff0c027207 */ /* 0x000fe20000000000 */
[----:B------:R-:W-:Y:S01]  /*f270*/  UIADD3 UR41, UR14, 0x31830, URZ ;  /* 0x000318300e297890 */ /* 0x000fe2000fffe03f */
[----:B------:R-:W-:Y:S01]  /*f280*/  LOP3.LUT R7, R7, R0, RZ, 0x3c, !PT ;  /* 0x0000000007077212 */ /* 0x000fe200078e3cff */
[----:B------:R-:W-:-:S02]  /*f290*/  UIADD3 UR32, UR14, 0x26100, URZ ;  /* 0x000261000e207890 */ /* 0x000fc4000fffe03f */
[----:B------:R-:W-:Y:S02]  /*f2a0*/  UIADD3 UR24, UR14, 0x28100, URZ ;  /* 0x000281000e187890 */ /* 0x000fe4000fffe03f */
[----:B------:R-:W-:Y:S02]  /*f2b0*/  UIADD3 UR16, UR14, 0x2a100, URZ ;  /* 0x0002a1000e107890 */ /* 0x000fe4000fffe03f */
[----:B------:R-:W-:Y:S02]  /*f2c0*/  ULEA.HI.X UR5, UR10, UR9, UR5, 0x2, UP0 ;  /* 0x000000090a057291 */ /* 0x000fe400080f1405 */
[----:B------:R-:W-:Y:S01]  /*f2d0*/  UIADD3 UR14, UR14, 0x2c300, URZ ;  /* 0x0002c3000e0e7890 */ /* 0x000fe2000fffe03f */
[----:B------:R-:W-:Y:S01]  /*f2e0*/  UMOV UR8, 0x0 ;  /* 0x0000000000087882 */ /* 0x000fe20000000000 */
[----:B------:R-:W-:Y:S01]  /*f2f0*/  UMOV UR9, 0x14f00000 ;  /* 0x14f0000000097882 */ /* 0x000fe20000000000 */
[----:B------:R-:W-:Y:S01]  /*f300*/  UMOV UR33, UR41 ;  /* 0x0000002900217c82 */ /* 0x000fe20008000000 */
[----:B------:R-:W-:Y:S01]  /*f310*/  UMOV UR35, UR43 ;  /* 0x0000002b00237c82 */ /* 0x000fe20008000000 */
[----:B------:R-:W-:Y:S01]  /*f320*/  UMOV UR29, UR21 ;  /* 0x00000015001d7c82 */ /* 0x000fe20008000000 */
[----:B------:R1:W-:Y:S01]  /*f330*/  UTMALDG.4D [UR40], [UR6], desc[UR8] ;  /* 0x00000828060075b4 */ /* 0x0003e20008019000 */
[----:B------:R-:W-:Y:S01]  /*f340*/  UMOV UR25, UR41 ;  /* 0x0000002900197c82 */ /* 0x000fe20008000000 */
[----:B------:R-:W-:Y:S01]  /*f350*/  UMOV UR27, UR43 ;  /* 0x0000002b001b7c82 */ /* 0x000fe20008000000 */
[----:B------:R-:W-:Y:S01]  /*f360*/  UMOV UR18, 0xc0 ;  /* 0x000000c000127882 */ /* 0x000fe20000000000 */
[----:B------:R-:W-:Y:S01]  /*f370*/  UMOV UR17, UR41 ;  /* 0x0000002900117c82 */ /* 0x000fe20008000000 */
[----:B------:R-:W-:Y:S01]  /*f380*/  UMOV UR19, UR43 ;  /* 0x0000002b00137c82 */ /* 0x000fe20008000000 */
[----:B------:R-:W-:Y:S01]  /*f390*/  UMOV UR15, UR41 ;  /* 0x00000029000f7c82 */ /* 0x000fe20008000000 */
[----:B------:R-:W-:Y:S01]  /*f3a0*/  UMOV UR10, 0x10 ;  /* 0x00000010000a7882 */ /* 0x000fe20000000000 */
[----:B------:R1:W-:Y:S01]  /*f3b0*/  UTMALDG.4D [UR32], [UR6], desc[UR8] ;  /* 0x00000820060075b4 */ /* 0x0003e20008019000 */
[----:B------:R1:W-:Y:S01]  /*f3c0*/  UTMALDG.4D [UR24], [UR6], desc[UR8] ;  /* 0x00000818060075b4 */ /* 0x0003e20008019000 */
[----:B------:R1:W-:Y:S01]  /*f3d0*/  UTMALDG.4D [UR16], [UR6], desc[UR8] ;  /* 0x00000810060075b4 */ /* 0x0003e20008019000 */
[----:B------:R1:W-:Y:S02]  /*f3e0*/  UBLKCP.S.G [UR14], [UR4], UR10 ;  /* 0x0000000e040073ba */ /* 0x0003e4000800020a */
[----:B-1----:R-:W-:Y:S01]  /*f3f0*/  NOP ;  /* 0x0000000000007918 */ /* 0x002fe20000000000 */
.L_x_382:
[----:B------:R-:W-:Y:S05]  /*f400*/  BSYNC B1 ;  /* 0x0000000000017941 */ /* 0x000fea0003800000 */
.L_x_380:
[----:B------:R-:W-:-:S03]  /*f410*/  UMOV UR4, 0xffffffff ;  /* 0xffffffff00047882 */ /* 0x000fc60000000000 */
[----:B------:R-:W-:Y:S05]  /*f420*/  BRA.DIV UR4, `(.L_x_393) ;  /* 0x00000006041c7947 */ /* 0x000fea000b800000 */
[----:B------:R-:W-:-:S13]  /*f430*/  ELECT P6, URZ, PT ;  /* 0x00000000003f782f */ /* 0x000fda00038c0000 */
.L_x_406:
[----:B------:R-:W-:Y:S05]  /*f440*/  @!P6 BRA `(.L_x_379) ;  /* 0x00000000007ce947 */ /* 0x000fea0003800000 */
[----:B------:R-:W2:Y:S02]  /*f450*/  LDL R0, [R1] ;  /* 0x0000000001007983 */ /* 0x000ea40000100800 */
[----:B--2---:R-:W-:-:S13]  /*f460*/  R2UR UR4, R0 ;  /* 0x00000000000472ca */ /* 0x004fda00000e0000 */
[----:B------:R-:W-:-:S06]  /*f470*/  ULOP3.LUT UR4, UR4, 0x2, URZ, 0xfc, !UPT ;  /* 0x0000000204047892 */ /* 0x000fcc000f8efc3f */
[----:B------:R-:W-:-:S05]  /*f480*/  IMAD.U32 R0, RZ, RZ, UR4 ;  /* 0x00000004ff007e24 */ /* 0x000fca000f8e00ff */
[----:B------:R-:W-:-:S13]  /*f490*/  ISETP.NE.AND P1, PT, R0, 0x3, PT ;  /* 0x000000030000780c */ /* 0x000fda0003f25270 */
[----:B------:R-:W-:Y:S05]  /*f4a0*/  @!P1 BRA `(.L_x_394) ;  /* 0x0000000000049947 */ /* 0x000fea0003800000 */
[----:B------:R-:W-:Y:S01]  /*f4b0*/  BPT.TRAP 0x1 ;  /* 0x000000040000795c */ /* 0x000fe20000300000 */
.L_x_394:
        /* <DEDUP_REMOVED lines=8> */
.L_x_407:
        /* <DEDUP_REMOVED lines=9> */
.L_x_408:
[----:B------:R-:W-:Y:S05]  /*f5d0*/  @!P1 BRA `(.L_x_397) ;  /* 0x0000000000049947 */ /* 0x000fea0003800000 */
[----:B------:R-:W-:Y:S01]  /*f5e0*/  BPT.TRAP 0x1 ;  /* 0x000000040000795c */ /* 0x000fe20000300000 */
.L_x_397:
[----:B------:R-:W-:-:S07]  /*f5f0*/  SHF.L.U32 R11, R11, 0x1f, RZ ;  /* 0x0000001f0b0b7819 */ /* 0x000fce00000006ff */
.L_x_398:
[----:B--2---:R2:W3:Y:S02]  /*f600*/  SYNCS.PHASECHK.TRANS64.TRYWAIT P0, [R4+URZ+0x31838], R11 ;  /* 0x0318380b040075a7 */ /* 0x0044e4000800017f */
[----:B---3--:R-:W-:Y:S05]  /*f610*/  @!P0 NANOSLEEP.SYNCS 0x989680 ;  /* 0x009896800000895d */ /* 0x008fea0003900000 */
[----:B------:R-:W3:Y:S02]  /*f620*/  @!P0 SYNCS.PHASECHK.TRANS64 P0, [R4+URZ+0x31838], R11 ;  /* 0x0318380b040085a7 */ /* 0x000ee4000800007f */
[----:B---3--:R-:W-:Y:S05]  /*f630*/  @!P0 BRA `(.L_x_398) ;  /* 0xfffffffc00f08947 */ /* 0x008fea000383ffff */
.L_x_379:
[----:B------:R-:W-:Y:S05]  /*f640*/  BSYNC B0 ;  /* 0x0000000000007941 */ /* 0x000fea0003800000 */
.L_x_378:
[----:B------:R-:W-:Y:S05]  /*f650*/  EXIT ;  /* 0x000000000000794d */ /* 0x000fea0003800000 */
.L_x_311:
[----:B-1----:R1:W2:Y:S02]  /*f660*/  SYNCS.PHASECHK.TRANS64.TRYWAIT P0, [R17+URZ+0x31800], R8 ;  /* 0x03180008110075a7 */ /* 0x0022a4000800017f */
[----:B--2---:R-:W-:Y:S05]  /*f670*/  @!P0 NANOSLEEP.SYNCS 0x989680 ;  /* 0x009896800000895d */ /* 0x004fea0003900000 */
[----:B------:R-:W2:Y:S02]  /*f680*/  @!P0 SYNCS.PHASECHK.TRANS64 P0, [R17+URZ+0x31800], R8 ;  /* 0x03180008110085a7 */ /* 0x000ea4000800007f */
[----:B--2---:R-:W-:Y:S05]  /*f690*/  @!P0 BRA `(.L_x_311) ;  /* 0xfffffffc00f08947 */ /* 0x004fea000383ffff */
[----:B------:R-:W-:Y:S05]  /*f6a0*/  BRA `(.L_x_310) ;  /* 0xffffff1400e47947 */ /* 0x000fea000383ffff */
.L_x_315:
[----:B--2---:R2:W3:Y:S02]  /*f6b0*/  SYNCS.PHASECHK.TRANS64.TRYWAIT P0, [R16+URZ+0x31810], R9 ;  /* 0x03181009100075a7 */ /* 0x0044e4000800017f */
[----:B---3--:R-:W-:Y:S05]  /*f6c0*/  @!P0 NANOSLEEP.SYNCS 0x989680 ;  /* 0x009896800000895d */ /* 0x008fea0003900000 */
[----:B------:R-:W3:Y:S02]  /*f6d0*/  @!P0 SYNCS.PHASECHK.TRANS64 P0, [R16+URZ+0x31810], R9 ;  /* 0x03181009100085a7 */ /* 0x000ee4000800007f */
[----:B---3--:R-:W-:Y:S05]  /*f6e0*/  @!P0 BRA `(.L_x_315) ;  /* 0xfffffffc00f08947 */ /* 0x008fea000383ffff */
[----:B------:R-:W-:Y:S05]  /*f6f0*/  BRA `(.L_x_314) ;  /* 0xffffff2000607947 */ /* 0x000fea000383ffff */
.L_x_319:
[----:B------:R1:W1:Y:S02]  /*f700*/  SYNCS.PHASECHK.TRANS64.TRYWAIT P0, [R17+URZ+0x31830], R10 ;  /* 0x0318300a110075a7 */ /* 0x000264000800017f */
[----:B-1----:R-:W-:Y:S05]  /*f710*/  @!P0 NANOSLEEP.SYNCS 0x989680 ;  /* 0x009896800000895d */ /* 0x002fea0003900000 */
[----:B------:R-:W1:Y:S02]  /*f720*/  @!P0 SYNCS.PHASECHK.TRANS64 P0, [R17+URZ+0x31830], R10 ;  /* 0x0318300a110085a7 */ /* 0x000e64000800007f */
[----:B-1----:R-:W-:Y:S05]  /*f730*/  @!P0 BRA `(.L_x_319) ;  /* 0xfffffffc00f08947 */ /* 0x002fea000383ffff */
[----:B------:R-:W-:Y:S05]  /*f740*/  BRA `(.L_x_318) ;  /* 0xffffff4400e87947 */ /* 0x000fea000383ffff */
.L_x_383:
[----:B-1----:R1:W2:Y:S02]  /*f750*/  SYNCS.PHASECHK.TRANS64.TRYWAIT P0, [R5+URZ+0x31820], R2 ;  /* 0x03182002050075a7 */ /* 0x0022a4000800017f */
[----:B--2---:R-:W-:Y:S05]  /*f760*/  @!P0 NANOSLEEP.SYNCS 0x989680 ;  /* 0x009896800000895d */ /* 0x004fea0003900000 */
[----:B------:R-:W2:Y:S02]  /*f770*/  @!P0 SYNCS.PHASECHK.TRANS64 P0, [R5+URZ+0x31820], R2 ;  /* 0x03182002050085a7 */ /* 0x000ea4000800007f */
[----:B--2---:R-:W-:Y:S05]  /*f780*/  @!P0 BRA `(.L_x_383) ;  /* 0xfffffffc00f08947 */ /* 0x004fea000383ffff */
[----:B------:R-:W-:Y:S05]  /*f790*/  BRA `(.L_x_399) ;  /* 0xffffffe800347947 */ /* 0x000fea000383ffff */
.L_x_386:
[----:B-1----:R1:W2:Y:S02]  /*f7a0*/  SYNCS.PHASECHK.TRANS64.TRYWAIT P1, [R5+URZ+0x31838], R8 ;  /* 0x03183808050075a7 */ /* 0x0022a4000802017f */
[----:B--2---:R-:W-:Y:S05]  /*f7b0*/  @!P1 NANOSLEEP.SYNCS 0x989680 ;  /* 0x009896800000995d */ /* 0x004fea0003900000 */
[----:B------:R-:W2:Y:S02]  /*f7c0*/  @!P1 SYNCS.PHASECHK.TRANS64 P1, [R5+URZ+0x31838], R8 ;  /* 0x03183808050095a7 */ /* 0x000ea4000802007f */
[----:B--2---:R-:W-:Y:S05]  /*f7d0*/  @!P1 BRA `(.L_x_386) ;  /* 0xfffffffc00f09947 */ /* 0x004fea000383ffff */
[----:B------:R-:W-:Y:S05]  /*f7e0*/  BRA `(.L_x_400) ;  /* 0xfffffff000547947 */ /* 0x000fea000383ffff */
.L_x_388:
[----:B------:R-:W-:-:S07]  /*f7f0*/  SHF.L.U32 R20, R7, 0x1f, RZ ;  /* 0x0000001f07147819 */ /* 0x000fce00000006ff */
.L_x_401:
[----:B-1----:R1:W2:Y:S02]  /*f800*/  SYNCS.PHASECHK.TRANS64.TRYWAIT P1, [R19+URZ+0x31820], R20 ;  /* 0x03182014130075a7 */ /* 0x0022a4000802017f */
[----:B--2---:R-:W-:Y:S05]  /*f810*/  @!P1 NANOSLEEP.SYNCS 0x989680 ;  /* 0x009896800000995d */ /* 0x004fea0003900000 */
[----:B------:R-:W2:Y:S02]  /*f820*/  @!P1 SYNCS.PHASECHK.TRANS64 P1, [R19+URZ+0x31820], R20 ;  /* 0x03182014130095a7 */ /* 0x000ea4000802007f */
[----:B--2---:R-:W-:Y:S05]  /*f830*/  @!P1 BRA `(.L_x_401) ;  /* 0xfffffffc00f09947 */ /* 0x004fea000383ffff */
[----:B------:R-:W-:Y:S05]  /*f840*/  BRA `(.L_x_402) ;  /* 0xfffffff400147947 */ /* 0x000fea000383ffff */
.L_x_391:
[----:B-1----:R1:W2:Y:S02]  /*f850*/  SYNCS.PHASECHK.TRANS64.TRYWAIT P1, [R5+URZ+0x31838], R0 ;  /* 0x03183800050075a7 */ /* 0x0022a4000802017f */
[----:B--2---:R-:W-:Y:S05]  /*f860*/  @!P1 NANOSLEEP.SYNCS 0x989680 ;  /* 0x009896800000995d */ /* 0x004fea0003900000 */
[----:B------:R-:W2:Y:S02]  /*f870*/  @!P1 SYNCS.PHASECHK.TRANS64 P1, [R5+URZ+0x31838], R0 ;  /* 0x03183800050095a7 */ /* 0x000ea4000802007f */
[----:B--2---:R-:W-:Y:S05]  /*f880*/  @!P1 BRA `(.L_x_391) ;  /* 0xfffffffc00f09947 */ /* 0x004fea000383ffff */
[----:B------:R-:W-:Y:S05]  /*f890*/  BRA `(.L_x_403) ;  /* 0xfffffff400f87947 */ /* 0x000fea000383ffff */
.L_x_393:
[----:B------:R-:W-:Y:S01]  /*f8a0*/  BSSY B1, `(.L_x_404) ;  /* 0x0000006000017945 */ /* 0x000fe20003800000 */
[----:B------:R-:W-:-:S07]  /*f8b0*/  IMAD.MOV.U32 R15, RZ, RZ, -0x1 ;  /* 0xffffffffff0f7424 */ /* 0x000fce00078e00ff */
[----:B------:R-:W-:Y:S05]  /*f8c0*/  WARPSYNC.COLLECTIVE R15, `(.L_x_405) ;  /* 0x000000000f0c7348 */ /* 0x000fea0003c00000 */
[----:B------:R-:W-:Y:S02]  /*f8d0*/  ELECT P6, UR62, PT ;  /* 0x00000000003e782f */ /* 0x000fe400038c0000 */
[----:B------:R-:W-:Y:S01]  /*f8e0*/  MOV R14, UR62 ;  /* 0x0000003e000e7c02 */ /* 0x000fe20008000f00 */
[----:B------:R-:W-:Y:S10]  /*f8f0*/  ENDCOLLECTIVE ;  /* 0x000000000000791b */ /* 0x000ff40003800000 */
.L_x_405:
[----:B------:R-:W-:Y:S05]  /*f900*/  BSYNC B1 ;  /* 0x0000000000017941 */ /* 0x000fea0003800000 */
.L_x_404:
[----:B------:R-:W-:Y:S05]  /*f910*/  BRA `(.L_x_406) ;  /* 0xfffffff800c87947 */ /* 0x000fea000383ffff */
.L_x_395:
[----:B-1----:R1:W2:Y:S02]  /*f920*/  SYNCS.PHASECHK.TRANS64.TRYWAIT P0, [R5+URZ], R0 ;  /* 0x00000000050075a7 */ /* 0x0022a4000800017f */
[----:B--2---:R-:W-:Y:S05]  /*f930*/  @!P0 NANOSLEEP.SYNCS 0x989680 ;  /* 0x009896800000895d */ /* 0x004fea0003900000 */
[----:B------:R-:W2:Y:S02]  /*f940*/  @!P0 SYNCS.PHASECHK.TRANS64 P0, [R5+URZ], R0 ;  /* 0x00000000050085a7 */ /* 0x000ea4000800007f */
[----:B--2---:R-:W-:Y:S05]  /*f950*/  @!P0 BRA `(.L_x_395) ;  /* 0xfffffffc00f08947 */ /* 0x004fea000383ffff */
[----:B------:R-:W-:Y:S05]  /*f960*/  BRA `(.L_x_407) ;  /* 0xfffffff800f47947 */ /* 0x000fea000383ffff */
.L_x_396:
[----:B-1----:R1:W2:Y:S02]  /*f970*/  SYNCS.PHASECHK.TRANS64.TRYWAIT P0, [R3+URZ], R0 ;  /* 0x00000000030075a7 */ /* 0x0022a4000800017f */
[----:B--2---:R-:W-:Y:S05]  /*f980*/  @!P0 NANOSLEEP.SYNCS 0x989680 ;  /* 0x009896800000895d */ /* 0x004fea0003900000 */
[----:B------:R-:W2:Y:S02]  /*f990*/  @!P0 SYNCS.PHASECHK.TRANS64 P0, [R3+URZ], R0 ;  /* 0x00000000030085a7 */ /* 0x000ea4000800007f */
[----:B--2---:R-:W-:Y:S05]  /*f9a0*/  @!P0 BRA `(.L_x_396) ;  /* 0xfffffffc00f08947 */ /* 0x004fea000383ffff */
[----:B------:R-:W-:Y:S05]  /*f9b0*/  BRA `(.L_x_408) ;  /* 0xfffffffc00047947 */ /* 0x000fea000383ffff */
.L_x_409:
        /* <DEDUP_REMOVED lines=12> */
.L_x_2201:


//--------------------- .text._ZN7cutlass13device_kernelIN5flash11enable_sm90INS1_16FlashAttnBwdSm90INS1_25CollectiveMainloopBwdSm90ILi2ELi1ELi1EN4cute5tupleIJNS5_1CILi1EEES8_S8_EEENS6_IJNS7_ILi64EEENS7_ILi80EEENS7_ILi256EEEEEENS_10bfloat16_tEfNS_4arch4Sm90ELb0ELb1ELb1ELb0ELb0ELb0ELb1ELb1ELi2ELi1ELi1ELi1ELb0EEENS1_24CollectiveEpilogueBwdGQAISD_fSG_Li256ELb0ELb0EEENS1_19SingleTileSchedulerILb0ELb0ELb0ELi80EEEEEEEEEvNT_6ParamsE --------------------------
	.section	.text._ZN7cutlass13device_kernelIN5flash11enable_sm90INS1_16FlashAttnBwdSm90INS1_25CollectiveMainloopBwdSm90ILi2ELi1ELi1EN4cute5tupleIJNS5_1CILi1EEES8_S8_EEENS6_IJNS7_ILi64EEENS7_ILi80EEENS7_ILi256EEEEEENS_10bfloat16_tEfNS_4arch4Sm90ELb0ELb1ELb1ELb0ELb0ELb0ELb1ELb1ELi2ELi1ELi1ELi1ELb0EEENS1_24CollectiveEpilogueBwdGQAISD_fSG_Li256ELb0ELb0EEENS1_19SingleTileSchedulerILb0ELb0ELb0ELi80EEEEEEEEEvNT_6ParamsE,"ax",@progbits
	.align	128
.text._ZN7cutlass13device_kernelIN5flash11enable_sm90INS1_16FlashAttnBwdSm90INS1_25CollectiveMainloopBwdSm90ILi2ELi1ELi1EN4cute5tupleIJNS5_1CILi1EEES8_S8_EEENS6_IJNS7_ILi64EEENS7_ILi80EEENS7_ILi256EEEEEENS_10bfloat16_tEfNS_4arch4Sm90ELb0ELb1ELb1ELb0ELb0ELb0ELb1ELb1ELi2ELi1ELi1ELi1ELb0EEENS1_24CollectiveEpilogueBwdGQAISD_fSG_Li256ELb0ELb0EEENS1_19SingleTileSchedulerILb0ELb0ELb0ELi80EEEEEEEEEvNT_6ParamsE:
        .type           _ZN7cutlass13device_kernelIN5flash11enable_sm90INS1_16FlashAttnBwdSm90INS1_25CollectiveMainloopBwdSm90ILi2ELi1ELi1EN4cute5tupleIJNS5_1CILi1EEES8_S8_EEENS6_IJNS7_ILi64EEENS7_ILi80EEENS7_ILi256EEEEEENS_10bfloat16_tEfNS_4arch4Sm90ELb0ELb1ELb1ELb0ELb0ELb0ELb1ELb1ELi2ELi1ELi1ELi1ELb0EEENS1_24CollectiveEpilogueBwdGQAISD_fSG_Li256ELb0ELb0EEENS1_19SingleTileSchedulerILb0ELb0ELb0ELi80EEEEEEEEEvNT_6ParamsE,@function
        .size           _ZN7cutlass13device_kernelIN5flash11enable_sm90INS1_16FlashAttnBwdSm90INS1_25CollectiveMainloopBwdSm90ILi2ELi1ELi1EN4cute5tupleIJNS5_1CILi1EEES8_S8_EEENS6_IJNS7_ILi64EEENS7_ILi80EEENS7_ILi256EEEEEENS_10bfloat16_tEfNS_4arch4Sm90ELb0ELb1ELb1ELb0ELb0ELb0ELb1ELb1ELi2ELi1ELi1ELi1ELb0EEENS1_24CollectiveEpilogueBwdGQAISD_fSG_Li256ELb0ELb0EEENS1_19SingleTileSchedulerILb0ELb0ELb0ELi80EEEEEEEEEvNT_6ParamsE,(.L_x_2202 - _ZN7cutlass13device_kernelIN5flash11enable_sm90INS1_16FlashAttnBwdSm90INS1_25CollectiveMainloopBwdSm90ILi2ELi1ELi1EN4cute5tupleIJNS5_1CILi1EEES8_S8_EEENS6_IJNS7_ILi64EEENS7_ILi80EEENS7_ILi256EEEEEENS_10bfloat16_tEfNS_4arch4Sm90ELb0ELb1ELb1ELb0ELb0ELb0ELb1ELb1ELi2ELi1ELi1ELi1ELb0EEENS1_24CollectiveEpilogueBwdGQAISD_fSG_Li256ELb0ELb0EEENS1_19SingleTileSchedulerILb0ELb0ELb0ELi80EEEEEEEEEvNT_6ParamsE)
        .other          _ZN7cutlass13device_kernelIN5flash11enable_sm90INS1_16FlashAttnBwdSm90INS1_25CollectiveMainloopBwdSm90ILi2ELi1ELi1EN4cute5tupleIJNS5_1CILi1EEES8_S8_EEENS6_IJNS7_ILi64EEENS7_ILi80EEENS7_ILi256EEEEEENS_10bfloat16_tEfNS_4arch4Sm90ELb0ELb1ELb1ELb0ELb0ELb0ELb1ELb1ELi2ELi1ELi1ELi1ELb0EEENS1_24CollectiveEpilogueBwdGQAISD_fSG_Li256ELb0ELb0EEENS1_19SingleTileSchedulerILb0ELb0ELb0ELi80EEEEEEEEEvNT_6ParamsE,@"STO_CUDA_ENTRY STV_DEFAULT"
_ZN7cutlass13device_kernelIN5flash11enable_sm90INS1_16FlashAttnBwdSm90INS1_25CollectiveMainloopBwdSm90ILi2ELi1ELi1EN4cute5tupleIJNS5_1CILi1EEES8_S8_EEENS6_IJNS7_ILi64EEENS7_ILi80EEENS7_ILi256EEEEEENS_10bfloat16_tEfNS_4arch4Sm90ELb0ELb1ELb1ELb0ELb0ELb0ELb1ELb1ELi2ELi1ELi1ELi1ELb0EEENS1_24CollectiveEpilogueBwdGQAISD_fSG_Li256ELb0ELb0EEENS1_19SingleTileSchedulerILb0ELb0ELb0ELi80EEEEEEEEEvNT_6ParamsE:
        /* <DEDUP_REMOVED lines=24> */
.L_x_411:
[----:B------:R-:W-:Y:S05]  /*0180*/  BSYNC B0 ;  /* 0x0000000000007941 */ /* 0x000fea0003800000 */
.L_x_410:
        /* <DEDUP_REMOVED lines=39> */
.L_x_412:
        /* <DEDUP_REMOVED lines=20> */
.L_x_413:
[----:B------:R-:W-:Y:S01]  /*0540*/  PLOP3.LUT P0, PT, PT, PT, UP0, 0x80, 0x0 ;  /* 0x000000000000781c */ /* 0x000fe20003f0f008 */
[----:B------:R-:W-:Y:S01]  /*0550*/  NOP ;  /* 0x0000000000007918 */ /* 0x000fe20000000000 */
[----:B------:R-:W-:Y:S01]  /*0560*/  BSSY B0, `(.L_x_414) ;  /* 0x0000ae4000007945 */ /* 0x000fe20003800000 */
[----:B------:R-:W-:Y:S01]  /*0570*/  LOP3.LUT R4, R21, 0x7f, RZ, 0xc0, !PT ;  /* 0x0000007f15047812 */ /* 0x000fe200078ec0ff */
[----:B-1234-:R-:W-:Y:S09]  /*0580*/  BAR.SYNC.DEFER_BLOCKING 0x0 ;  /* 0x0000000000007b1d */ /* 0x01eff20000010000 */
[----:B------:R-:W-:Y:S05]  /*0590*/  @!P0 BRA `(.L_x_415) ;  /* 0x0000009000c88947 */ /* 0x000fea0003800000 */
.L_x_416:
[----:B------:R-:W-:-:S08]  /*05a0*/  NOP ;  /* 0x0000000000007918 */ /* 0x000fd00000000000 */
[----:B------:R-:W1:Y:S02]  /*05b0*/  USETMAXREG.TRY_ALLOC.CTAPOOL UP0, 0xf0 ;  /* 0x000000f0000079c8 */ /* 0x000e640008000600 */
[----:B-1----:R-:W-:-:S13]  /*05c0*/  PLOP3.LUT P0, PT, PT, PT, UP0, 0x80, 0x0 ;  /* 0x000000000000781c */ /* 0x002fda0003f0f008 */
[----:B------:R-:W-:Y:S05]  /*05d0*/  @!P0 BRA `(.L_x_416) ;  /* 0xfffffffc00f08947 */ /* 0x000fea000383ffff */
[----:B------:R-:W1:Y:S02]  /*05e0*/  S2UR UR4, SR_CTAID.Z ;  /* 0x00000000000479c3 */ /* 0x000e640000002700 */
[----:B-1----:R-:W-:-:S13]  /*05f0*/  ISETP.LE.AND P0, PT, RZ, UR4, PT ;  /* 0x00000004ff007c0c */ /* 0x002fda000bf03270 */
[----:B------:R-:W-:Y:S05]  /*0600*/  @!P0 BRA `(.L_x_417) ;  /* 0x000000ac00648947 */ /* 0x000fea0003800000 */
        /* <DEDUP_REMOVED lines=103> */
.L_x_418:
[----:B------:R-:W-:Y:S02]  /*0c80*/  ISETP.GT.AND P1, PT, R234, R5, PT ;  /* 0x00000005ea00720c */ /* 0x000fe40003f24270 */
        /* <DEDUP_REMOVED lines=21> */
.L_x_420:
        /* <DEDUP_REMOVED lines=97> */
[----:B------:R-:W-:Y:S01]  /*13f0*/  ULDC.64 UR60, c[0x0][0x208] ;  /* 0x00008200003c7ab9 */ /* 0x000fe20000000a00 */
        /* <DEDUP_REMOVED lines=44> */
.L_x_440:
[----:B------:R-:W-:-:S13]  /*16c0*/  R2UR UR4, R236 ;  /* 0x00000000ec0472ca */ /* 0x000fda00000e0000 */
[----:B------:R-:W-:-:S06]  /*16d0*/  UISETP.NE.AND UP0, UPT, UR4, 0x3, UPT ;  /* 0x000000030400788c */ /* 0x000fcc000bf05270 */
[----:B------:R-:W-:-:S13]  /*16e0*/  PLOP3.LUT P0, PT, PT, PT, UP0, 0x40, 0x0 ;  /* 0x000000000000781c */ /* 0x000fda0003f0e808 */
[----:B-1----:R-:W-:Y:S05]  /*16f0*/  @P0 BRA `(.L_x_422) ;  /* 0x0000000000040947 */ /* 0x002fea0003800000 */
[----:B------:R-:W-:Y:S01]  /*1700*/  BPT.TRAP 0x1 ;  /* 0x000000040000795c */ /* 0x000fe20000300000 */
.L_x_422:
[----:B------:R-:W-:Y:S01]  /*1710*/  PLOP3.LUT P1, PT, PT, PT, UP0, 0x40, 0x0 ;  /* 0x000000000000781c */ /* 0x000fe20003f2e808 */
[----:B------:R-:W-:Y:S01]  /*1720*/  IMAD R16, R2, 0x8, R17 ;  /* 0x0000000802107824 */ /* 0x000fe200078e0211 */
[----:B------:R-:W-:-:S04]  /*1730*/  SHF.L.U32 R9, R19, 0x1f, RZ ;  /* 0x0000001f13097819 */ /* 0x000fc800000006ff */
[----:B------:R1:W2:Y:S07]  /*1740*/  SYNCS.PHASECHK.TRANS64.TRYWAIT P0, [R16+URZ+0x31810], R9 ;  /* 0x03181009100075a7 */ /* 0x0002ae000800017f */
[----:B------:R-:W-:Y:S05]  /*1750*/  @P1 BRA `(.L_x_423) ;  /* 0x0000000000041947 */ /* 0x000fea0003800000 */
[----:B------:R-:W-:Y:S01]  /*1760*/  BPT.TRAP 0x1 ;  /* 0x000000040000795c */ /* 0x000fe20000300000 */
.L_x_423:
        /* <DEDUP_REMOVED lines=11> */
.L_x_424:
[----:B------:R-:W-:Y:S01]  /*1820*/  IMAD R6, R2, 0x800, R11 ;  /* 0x0000080002067824 */ /* 0x000fe200078e020b */
[C---:B------:R-:W-:Y:S01]  /*1830*/  R2UR UR6, R5.reuse ;  /* 0x00000000050672ca */ /* 0x040fe200000e0000 */
[C---:B------:R-:W-:Y:S01]  /*1840*/  VIADD R8, R5.reuse, 0x80 ;  /* 0x0000008005087836 */ /* 0x040fe20000000000 */
[----:B------:R-:W-:Y:S01]  /*1850*/  WARPGROUP.ARRIVE ;  /* 0x00000000000079c5 */ /* 0x000fe20000000000 */
[C---:B-12---:R-:W-:Y:S01]  /*1860*/  VIADD R9, R5.reuse, 0x100 ;  /* 0x0000010005097836 */ /* 0x046fe20000000000 */
[----:B------:R-:W-:Y:S01]  /*1870*/  R2UR UR4, R6 ;  /* 0x00000000060472ca */ /* 0x000fe200000e0000 */
[----:B------:R-:W-:Y:S01]  /*1880*/  UMOV UR7, 0x40000000 ;  /* 0x4000000000077882 */ /* 0x000fe20000000000 */
[----:B------:R-:W-:Y:S01]  /*1890*/  R2UR UR8, R8 ;  /* 0x00000000080872ca */ /* 0x000fe200000e0000 */
[----:B------:R-:W-:Y:S01]  /*18a0*/  VIADD R8, R5, 0x180 ;  /* 0x0000018005087836 */ /* 0x000fe20000000000 */
[----:B------:R-:W-:Y:S01]  /*18b0*/  R2UR UR9, R9 ;  /* 0x00000000090972ca */ /* 0x000fe200000e0000 */
[----:B------:R-:W-:Y:S01]  /*18c0*/  VIADD R9, R5, 0x200 ;  /* 0x0000020005097836 */ /* 0x000fe20000000000 */
[----:B------:R-:W-:Y:S01]  /*18d0*/  UMOV UR5, 0x40000040 ;  /* 0x4000004000057882 */ /* 0x000fe20000000000 */
[----:B------:R-:W-:-:S02]  /*18e0*/  PLOP3.LUT P0, PT, PT, PT, UP0, 0x40, 0x0 ;  /* 0x000000000000781c */ /* 0x000fc40003f0e808 */
[----:B------:R-:W-:Y:S01]  /*18f0*/  R2UR UR10, R8 ;  /* 0x00000000080a72ca */ /* 0x000fe200000e0000 */
[----:B------:R-:W-:Y:S01]  /*1900*/  VIADD R8, R6, 0x2 ;  /* 0x0000000206087836 */ /* 0x000fe20000000000 */
[----:B------:R-:W-:Y:S01]  /*1910*/  R2UR UR11, R9 ;  /* 0x00000000090b72ca */ /* 0x000fe200000e0000 */
[----:B------:R-:W-:Y:S01]  /*1920*/  VIADD R9, R5, 0x2 ;  /* 0x0000000205097836 */ /* 0x000fe20000000000 */
        /* <DEDUP_REMOVED lines=398> */
[----:B------:R-:W-:Y:S01]  /*3210*/  VIADD R8, R5, 0x906 ;  /* 0x0000090605087836 */ /* 0x000fe20000000000 */
[----:B------:R-:W-:Y:S01]  /*3220*/  R2UR UR9, R6 ;  /* 0x00000000060972ca */ /* 0x000fe200000e0000 */
[----:B------:R-:W-:-:S02]  /*3230*/  IMAD R6, R2, 0x40, R18 ;  /* 0x0000004002067824 */ /* 0x000fc400078e0212 */
[----:B------:R-:W-:Y:S01]  /*3240*/  VIADD R5, R5, 0x986 ;  /* 0x0000098605057836 */ /* 0x000fe20000000000 */
[----:B------:R-:W-:Y:S01]  /*3250*/  R2UR UR10, R8 ;  /* 0x00000000080a72ca */ /* 0x000fe200000e0000 */
[----:B------:R-:W-:-:S03]  /*3260*/  IMAD R8, R6, 0x4, R17 ;  /* 0x0000000406087824 */ /* 0x000fc600078e0211 */
[----:B------:R-:W-:Y:S02]  /*3270*/  R2UR UR11, R5 ;  /* 0x00000000050b72ca */ /* 0x000fe400000e0000 */
[----:B------:R1:W2:Y:S04]  /*3280*/  LDS R6, [R8+0x2c100] ;  /* 0x02c1000008067984 */ /* 0x0002a80000000800 */
[----:B------:R1:W3:Y:S01]  /*3290*/  LDS R5, [R8+0x2c120] ;  /* 0x02c1200008057984 */ /* 0x0002e20000000800 */
        /* <DEDUP_REMOVED lines=13> */
[----:B-1----:R-:W-:Y:S05]  /*3370*/  @P0 BRA `(.L_x_426) ;  /* 0x0000000000040947 */ /* 0x002fea0003800000 */
[----:B------:R-:W-:Y:S01]  /*3380*/  BPT.TRAP 0x1 ;  /* 0x000000040000795c */ /* 0x000fe20000300000 */
.L_x_426:
[----:B------:R-:W-:Y:S02]  /*3390*/  R2UR UR4, R228 ;  /* 0x00000000e40472ca */ /* 0x000fe400000e0000 */
[----:B------:R-:W-:-:S11]  /*33a0*/  PLOP3.LUT P1, PT, PT, PT, UP0, 0x40, 0x0 ;  /* 0x000000000000781c */ /* 0x000fd60003f2e808 */
[----:B------:R-:W-:-:S05]  /*33b0*/  IMAD.U32 R10, RZ, RZ, UR4 ;  /* 0x00000004ff0a7e24 */ /* 0x000fca000f8e00ff */
[----:B------:R-:W-:-:S04]  /*33c0*/  SHF.L.U32 R10, R10, 0x1f, RZ ;  /* 0x0000001f0a0a7819 */ /* 0x000fc800000006ff */
[----:B------:R1:W4:Y:S01]  /*33d0*/  SYNCS.PHASECHK.TRANS64.TRYWAIT P0, [R17+URZ+0x31830], R10 ;  /* 0x0318300a110075a7 */ /* 0x000322000800017f */
[----:B------:R-:W-:Y:S05]  /*33e0*/  @P1 BRA `(.L_x_427) ;  /* 0x0000000000041947 */ /* 0x000fea0003800000 */
[----:B------:R-:W-:Y:S01]  /*33f0*/  BPT.TRAP 0x1 ;  /* 0x000000040000795c */ /* 0x000fe20000300000 */
.L_x_427:
        /* <DEDUP_REMOVED lines=11> */
.L_x_428:
        /* <DEDUP_REMOVED lines=13> */
[----:B------:R-:W-:-:S03]  /*3580*/  R2UR UR11, R10 ;  /* 0x000000000a0b72ca */ /* 0x000fc600000e0000 */
[----:B------:R-:W-:Y:S01]  /*3590*/  HGMMA.64x8x16.F32.BF16 R44, gdesc[UR4], RZ, !UPT ;  /* 0x00000000042c79f0 */ /* 0x000fe2000c7018ff */
[----:B------:R-:W-:Y:S01]  /*35a0*/  UMOV UR7, 0x40000000 ;  /* 0x4000000000077882 */ /* 0x000fe20000000000 */
[----:B------:R-:W-:Y:S02]  /*35b0*/  UMOV UR6, UR8 ;  /* 0x0000000800067c82 */ /* 0x000fe40008000000 */
[----:B------:R-:W-:Y:S01]  /*35c0*/  HGMMA.64x8x16.F32.BF16 R48, gdesc[UR4], RZ, !UPT ;  /* 0x00000000043079f0 */ /* 0x000fe2000c7018ff */
[----:B------:R-:W-:Y:S01]  /*35d0*/  UMOV UR6, UR9 ;  /* 0x0000000900067c82 */ /* 0x000fe20008000000 */
[----:B------:R-:W-:Y:S02]  /*35e0*/  UMOV UR7, 0x40000000 ;  /* 0x4000000000077882 */ /* 0x000fe40000000000 */
[----:B------:R-:W-:Y:S01]  /*35f0*/  HGMMA.64x8x16.F32.BF16 R52, gdesc[UR4], RZ, !UPT ;  /* 0x00000000043479f0 */ /* 0x000fe2000c7018ff */
[----:B------:R-:W-:Y:S01]  /*3600*/  UMOV UR6, UR10 ;  /* 0x0000000a00067c82 */ /* 0x000fe20008000000 */
[----:B------:R-:W-:-:S02]  /*3610*/  UMOV UR7, 0x40000000 ;  /* 0x4000000000077882 */ /* 0x000fc40000000000 */
[----:B------:R-:W-:Y:S01]  /*3620*/  HGMMA.64x8x16.F32.BF16 R216, gdesc[UR4], RZ, !UPT ;  /* 0x0000000004d879f0 */ /* 0x000fe2000c7018ff */
[----:B------:R-:W-:Y:S01]  /*3630*/  UMOV UR6, UR11 ;  /* 0x0000000b00067c82 */ /* 0x000fe20008000000 */
[----:B------:R-:W-:Y:S02]  /*3640*/  UMOV UR7, 0x40000000 ;  /* 0x4000000000077882 */ /* 0x000fe40000000000 */
[----:B------:R-:W-:Y:S01]  /*3650*/  HGMMA.64x8x16.F32.BF16 R220, gdesc[UR4], RZ, !UPT ;  /* 0x0000000004dc79f0 */ /* 0x000fe2000c7018ff */
        /* <DEDUP_REMOVED lines=374> */
[----:B------:R-:W-:Y:S01]  /*4dc0*/  UMOV UR7, 0x40000000 ;  /* 0x4000000000077882 */ /* 0x000fe20000000000 */
[----:B------:R-:W-:Y:S01]  /*4dd0*/  R2UR UR9, R9 ;  /* 0x00000000090972ca */ /* 0x000fe200000e0000 */
[----:B------:R-:W-:Y:S01]  /*4de0*/  HGMMA.64x8x16.F32.BF16 R216, gdesc[UR4], R216 ;  /* 0x0000000004d879f0 */ /* 0x000fe200087018d8 */
[----:B------:R-:W-:Y:S01]  /*4df0*/  UMOV UR6, UR11 ;  /* 0x0000000b00067c82 */ /* 0x000fe20008000000 */
[----:B------:R-:W-:-:S02]  /*4e00*/  UMOV UR7, 0x40000000 ;  /* 0x4000000000077882 */ /* 0x000fc40000000000 */
        /* <DEDUP_REMOVED lines=8> */
[C---:B------:R-:W-:Y:S02]  /*4e90*/  VIADD R8, R7.reuse, 0x906 ;  /* 0x0000090607087836 */ /* 0x040fe40000000000 */
        /* <DEDUP_REMOVED lines=17> */
[----:B------:R-:W-:Y:S01]  /*4fb0*/  ULDC UR6, c[0x0][0x750] ;  /* 0x0001d40000067ab9 */ /* 0x000fe20000000800 */
[----:B------:R-:W-:Y:S01]  /*4fc0*/  ULDC.64 UR4, c[0x0][0x748] ;  /* 0x0001d20000047ab9 */ /* 0x000fe20000000a00 */
[----:B------:R-:W-:Y:S01]  /*4fd0*/  UISETP.GE.AND UP1, UPT, UR6, 0x1, UPT ;  /* 0x000000010600788c */ /* 0x000fe2000bf26270 */
[----:B------:R-:W-:-:S02]  /*4fe0*/  WARPGROUP.DEPBAR.LE gsb0, 0x1 ;  /* 0x00008000000079c5 */ /* 0x000fc40000010100 */
        /* <DEDUP_REMOVED lines=20> */
[----:B------:R-:W-:Y:S01]  /*5130*/  PLOP3.LUT P1, PT, PT, PT, UP1, 0x80, 0x0 ;  /* 0x000000000000781c */ /* 0x000fe20003f2f018 */
[----:B------:R-:W1:Y:S01]  /*5140*/  MUFU.TANH R7, R7 ;  /* 0x0000000700077308 */ /* 0x000e620000002400 */
[----:B------:R-:W-:Y:S01]  /*5150*/  ULOP3.LUT UR4, URZ, UR4, URZ, 0x33, !UPT ;  /* 0x000000043f047292 */ /* 0x000fe2000f8e333f */
[----:B------:R-:W-:-:S02]  /*5160*/  VIADD R24, R232, UR5 ;  /* 0x00000005e8187c36 */ /* 0x000fc40008000000 */
[----:B------:R-:W-:-:S03]  /*5170*/  IMAD R38, R3, 0x40, R18 ;  /* 0x0000004003267824 */ /* 0x000fc600078e0212 */
[----:B------:R-:W-:Y:S01]  /*5180*/  VIADD R33, R232, UR4 ;  /* 0x00000004e8217c36 */ /* 0x000fe20008000000 */
[----:B------:R-:W4:Y:S01]  /*5190*/  MUFU.TANH R8, R8 ;  /* 0x0000000800087308 */ /* 0x000f220000002400 */
[C---:B------:R-:W-:Y:S02]  /*51a0*/  VIADDMNMX R32, R38.reuse, R24, R233, PT ;  /* 0x0000001826207246 */ /* 0x040fe400038001e9 */
[----:B------:R-:W-:-:S05]  /*51b0*/  IMAD.IADD R226, R38, 0x1, R33 ;  /* 0x0000000126e27824 */ /* 0x000fca00078e0221 */
[----:B------:R-:W1:Y:S08]  /*51c0*/  MUFU.TANH R9, R9 ;  /* 0x0000000900097308 */ /* 0x000e700000002400 */
        /* <DEDUP_REMOVED lines=16> */
[----:B------:R-:W1:Y:S01]  /*52d0*/  MUFU.TANH R34, R34 ;  /* 0x0000002200227308 */ /* 0x000e620000002400 */
[----:B----4-:R-:W-:Y:S05]  /*52e0*/  @!P1 BRA `(.L_x_430) ;  /* 0x0000000000649947 */ /* 0x010fea0003800000 */
[----:B------:R-:W4:Y:S01]  /*52f0*/  LDC R25, c[0x0][0x280] ;  /* 0x0000a000ff197b82 */ /* 0x000f220000000800 */
[----:B------:R-:W-:Y:S01]  /*5300*/  ULDC UR4, c[0x0][0x290] ;  /* 0x0000a40000047ab9 */ /* 0x000fe20000000800 */
[----:B------:R-:W-:Y:S01]  /*5310*/  BSSY B1, `(.L_x_431) ;  /* 0x0000013000017945 */ /* 0x000fe20003800000 */
[----:B----4-:R-:W-:-:S04]  /*5320*/  IADD3 R36, R38, UR4, -R25 ;  /* 0x0000000426247c10 */ /* 0x010fc8000fffe819 */
        /* <DEDUP_REMOVED lines=11> */
.L_x_432:
[----:B------:R-:W-:-:S06]  /*53e0*/  UISETP.NE.AND UP1, UPT, UR6, 0x1, UPT ;  /* 0x000000010600788c */ /* 0x000fcc000bf25270 */
[----:B------:R-:W-:-:S05]  /*53f0*/  PLOP3.LUT P0, PT, PT, PT, UP1, 0x80, 0x0 ;  /* 0x000000000000781c */ /* 0x000fca0003f0f018 */
[----:B------:R-:W-:-:S08]  /*5400*/  @UP1 ULDC UR4, c[0x0][0x754] ;  /* 0x0001d50000041ab9 */ /* 0x000fd00000000800 */
[----:B------:R-:W-:Y:S01]  /*5410*/  @P0 IMAD.HI.U32 R25, R36, UR4, RZ ;  /* 0x0000000424190c27 */ /* 0x000fe2000f8e00ff */
[----:B------:R-:W-:-:S04]  /*5420*/  @UP1 ULDC UR4, c[0x0][0x758] ;  /* 0x0001d60000041ab9 */ /* 0x000fc80000000800 */
[----:B------:R-:W-:-:S07]  /*5430*/  @P0 SHF.R.U32.HI R36, RZ, UR4, R25 ;  /* 0x00000004ff240c19 */ /* 0x000fce0008011619 */
.L_x_433:
[----:B------:R-:W-:Y:S05]  /*5440*/  BSYNC B1 ;  /* 0x0000000000017941 */ /* 0x000fea0003800000 */
.L_x_431:
[----:B------:R-:W-:-:S05]  /*5450*/  IMAD R25, R36, UR6, R229 ;  /* 0x0000000624197c24 */ /* 0x000fca000f8e02e5 */
[----:B------:R-:W-:Y:S02]  /*5460*/  VIMNMX R226, R226, R25, !PT ;  /* 0x00000019e2e27248 */ /* 0x000fe40007fe0100 */
[----:B------:R-:W-:-:S07]  /*5470*/  VIADDMNMX R32, R25, UR6, R32, PT ;  /* 0x0000000619207c46 */ /* 0x000fce000b800120 */
.L_x_430:
[----:B------:R-:W-:-:S05]  /*5480*/  VIADD R36, R38, 0x8 ;  /* 0x0000000826247836 */ /* 0x000fca0000000000 */
[----:B------:R-:W-:Y:S01]  /*5490*/  VIADDMNMX R25, R36, R24, R233, PT ;  /* 0x0000001824197246 */ /* 0x000fe200038001e9 */
[----:B------:R-:W-:Y:S01]  /*54a0*/  IMAD.IADD R24, R33, 0x1, R36 ;  /* 0x0000000121187824 */ /* 0x000fe200078e0224 */
[----:B------:R-:W-:Y:S06]  /*54b0*/  @!P1 BRA `(.L_x_434) ;  /* 0x0000000000649947 */ /* 0x000fec0003800000 */
        /* <DEDUP_REMOVED lines=15> */
.L_x_436:
[----:B------:R-:W-:-:S06]  /*55b0*/  UISETP.NE.AND UP1, UPT, UR6, 0x1, UPT ;  /* 0x000000010600788c */ /* 0x000fcc000bf25270 */
[----:B------:R-:W-:-:S05]  /*55c0*/  PLOP3.LUT P0, PT, PT, PT, UP1, 0x80, 0x0 ;  /* 0x000000000000781c */ /* 0x000fca0003f0f018 */
[----:B------:R-:W-:-:S08]  /*55d0*/  @UP1 ULDC UR4, c[0x0][0x754] ;  /* 0x0001d50000041ab9 */ /* 0x000fd00000000800 */
[----:B------:R-:W-:Y:S01]  /*55e0*/  @P0 IMAD.HI.U32 R33, R36, UR4, RZ ;  /* 0x0000000424210c27 */ /* 0x000fe2000f8e00ff */
[----:B------:R-:W-:-:S04]  /*55f0*/  @UP1 ULDC UR4, c[0x0][0x758] ;  /* 0x0001d60000041ab9 */ /* 0x000fc80000000800 */
[----:B------:R-:W-:-:S07]  /*5600*/  @P0 SHF.R.U32.HI R36, RZ, UR4, R33 ;  /* 0x00000004ff240c19 */ /* 0x000fce0008011621 */
.L_x_437:
[----:B------:R-:W-:Y:S05]  /*5610*/  BSYNC B1 ;  /* 0x0000000000017941 */ /* 0x000fea0003800000 */
.L_x_435:
[----:B------:R-:W-:-:S05]  /*5620*/  IMAD R36, R36, UR6, R229 ;  /* 0x0000000624247c24 */ /* 0x000fca000f8e02e5 */
[----:B------:R-:W-:Y:S02]  /*5630*/  VIMNMX R24, R24, R36, !PT ;  /* 0x0000002418187248 */ /* 0x000fe40007fe0100 */
[----:B------:R-:W-:-:S07]  /*5640*/  VIADDMNMX R25, R36, UR6, R25, PT ;  /* 0x0000000624197c46 */ /* 0x000fce000b800119 */
.L_x_434:
[----:B------:R-:W4:Y:S01]  /*5650*/  S2R R227, SR_CTAID.X ;  /* 0x0000000000e37919 */ /* 0x000f220000002500 */
[----:B------:R-:W-:Y:S01]  /*5660*/  ULDC UR4, c[0x0][0x744] ;  /* 0x0001d10000047ab9 */ /* 0x000fe20000000800 */
[----:B------:R-:W-:Y:S01]  /*5670*/  UMOV UR57, 0x40000040 ;  /* 0x4000004000397882 */ /* 0x000fe20000000000 */
[----:B------:R-:W-:Y:S01]  /*5680*/  UMOV UR59, 0x40 ;  /* 0x00000040003b7882 */ /* 0x000fe20000000000 */
[----:B------:R-:W-:Y:S01]  /*5690*/  UMOV UR9, UR57 ;  /* 0x0000003900097c82 */ /* 0x000fe20008000000 */
[----:B------:R-:W-:Y:S01]  /*56a0*/  UMOV UR11, 0x40 ;  /* 0x00000040000b7882 */ /* 0x000fe20000000000 */
[----:B------:R-:W-:Y:S01]  /*56b0*/  UMOV UR17, UR57 ;  /* 0x0000003900117c82 */ /* 0x000fe20008000000 */
        /* <DEDUP_REMOVED lines=20> */
[----:B----4-:R-:W-:-:S05]  /*5800*/  IMAD R227, R227, -0x50, RZ ;  /* 0xffffffb0e3e37824 */ /* 0x010fca00078e02ff */
        /* <DEDUP_REMOVED lines=10> */
[C---:B------:R-:W-:Y:S01]  /*58b0*/  FSEL R43, R8.reuse, -INF , !P4 ;  /* 0xff800000082b7808 */ /* 0x040fe20006000000 */
[----:B------:R-:W-:Y:S01]  /*58c0*/  FFMA.FTZ R8, -R8, R8, 1 ;  /* 0x3f80000008087423 */ /* 0x000fe20000010108 */
[----:B------:R-:W-:-:S02]  /*58d0*/  ISETP.LT.OR P2, PT, R25, 0x11, P2 ;  /* 0x000000111900780c */ /* 0x000fc40001741670 */
[C---:B-1----:R-:W-:Y:S01]  /*58e0*/  FSEL R36, R11.reuse, -INF , !P3 ;  /* 0xff8000000b247808 */ /* 0x042fe20005800000 */
[----:B------:R-:W-:Y:S01]  /*58f0*/  FFMA.FTZ R11, -R11, R11, 1 ;  /* 0x3f8000000b0b7423 */ /* 0x000fe2000001010b */
[----:B------:R-:W-:Y:S02]  /*5900*/  ISETP.LT.OR P5, PT, R25, 0x2, P5 ;  /* 0x000000021900780c */ /* 0x000fe40002fa1670 */
[----:B------:R-:W-:Y:S02]  /*5910*/  ISETP.GE.AND P0, PT, R227, 0x22, PT ;  /* 0x00000022e300780c */ /* 0x000fe40003f06270 */
[C---:B------:R-:W-:Y:S02]  /*5920*/  ISETP.GT.AND P4, PT, R226.reuse, 0x11, !P6 ;  /* 0x00000011e200780c */ /* 0x040fe40007784270 */
[----:B------:R-:W-:Y:S02]  /*5930*/  ISETP.GT.AND P3, PT, R226, 0x20, !P1 ;  /* 0x00000020e200780c */ /* 0x000fe40004f64270 */
[C---:B------:R-:W-:Y:S01]  /*5940*/  FSEL R35, R13.reuse, -INF , !P2 ;  /* 0xff8000000d237808 */ /* 0x040fe20005000000 */
[----:B------:R-:W-:Y:S01]  /*5950*/  FFMA.FTZ R13, -R13, R13, 1 ;  /* 0x3f8000000d0d7423 */ /* 0x000fe2000001010d */
[----:B------:R-:W-:-:S02]  /*5960*/  FSEL R224, R10, -INF , !P5 ;  /* 0xff8000000ae07808 */ /* 0x000fc40006800000 */
[----:B------:R-:W-:Y:S01]  /*5970*/  ISETP.LT.OR P4, PT, R32, 0x12, P4 ;  /* 0x000000122000780c */ /* 0x000fe20002781670 */
[--C-:B---3--:R-:W-:Y:S01]  /*5980*/  FFMA.FTZ R35, R35, UR4, -R5.reuse ;  /* 0x0000000423237c23 */ /* 0x108fe20008010805 */
[----:B------:R-:W-:Y:S01]  /*5990*/  ISETP.GT.AND P2, PT, R226, 0x21, !P0 ;  /* 0x00000021e200780c */ /* 0x000fe20004744270 */
[----:B------:R-:W-:Y:S01]  /*59a0*/  FFMA.FTZ R224, R224, UR4, -R5 ;  /* 0x00000004e0e07c23 */ /* 0x000fe20008010805 */
[----:B------:R-:W-:Y:S02]  /*59b0*/  ISETP.LT.OR P3, PT, R32, 0x21, P3 ;  /* 0x000000212000780c */ /* 0x000fe40001f61670 */
[----:B------:R-:W-:Y:S02]  /*59c0*/  ISETP.GE.AND P5, PT, R227, 0x31, PT ;  /* 0x00000031e300780c */ /* 0x000fe40003fa6270 */
[----:B------:R-:W-:Y:S01]  /*59d0*/  FSEL R39, R12, -INF , !P4 ;  /* 0xff8000000c277808 */ /* 0x000fe20006000000 */
[----:B------:R-:W-:Y:S01]  /*59e0*/  MUFU.EX2 R224, R224 ;  /* 0x000000e000e07308 */ /* 0x000fe20000000800 */
[----:B------:R-:W-:Y:S01]  /*59f0*/  ISETP.LT.OR P2, PT, R32, 0x22, P2 ;  /* 0x000000222000780c */ /* 0x000fe20001741670 */
[----:B------:R-:W-:Y:S01]  /*5a00*/  FFMA.FTZ R12, -R12, R12, 1 ;  /* 0x3f8000000c0c7423 */ /* 0x000fe2000001010c */
[C---:B------:R-:W-:Y:S01]  /*5a10*/  FSEL R40, R15.reuse, -INF , !P3 ;  /* 0xff8000000f287808 */ /* 0x040fe20005800000 */
[----:B------:R-:W-:Y:S01]  /*5a20*/  FFMA.FTZ R15, -R15, R15, 1 ;  /* 0x3f8000000f0f7423 */ /* 0x000fe2000001010f */
[----:B------:R-:W-:-:S02]  /*5a30*/  ISETP.GE.AND P4, PT, R227, 0x32, PT ;  /* 0x00000032e300780c */ /* 0x000fc40003f86270 */
[----:B------:R-:W-:Y:S02]  /*5a40*/  ISETP.GT.AND P3, PT, R226, 0x30, !P5 ;  /* 0x00000030e200780c */ /* 0x000fe40006f64270 */
[C---:B------:R-:W-:Y:S01]  /*5a50*/  FSEL R41, R20.reuse, -INF , !P2 ;  /* 0xff80000014297808 */ /* 0x040fe20005000000 */
[----:B------:R-:W-:Y:S01]  /*5a60*/  FFMA.FTZ R20, -R20, R20, 1 ;  /* 0x3f80000014147423 */ /* 0x000fe20000010114 */
[----:B------:R-:W-:Y:S02]  /*5a70*/  ISETP.GT.AND P2, PT, R226, 0x31, !P4 ;  /* 0x00000031e200780c */ /* 0x000fe40006744270 */
[C---:B------:R-:W-:Y:S02]  /*5a80*/  ISETP.LT.OR P3, PT, R32.reuse, 0x31, P3 ;  /* 0x000000312000780c */ /* 0x040fe40001f61670 */
[----:B------:R-:W-:Y:S02]  /*5a90*/  ISETP.LT.OR P2, PT, R32, 0x32, P2 ;  /* 0x000000322000780c */ /* 0x000fe40001741670 */
[----:B------:R-:W-:-:S02]  /*5aa0*/  FSEL R38, R23, -INF , !P3 ;  /* 0xff80000017267808 */ /* 0x000fc40005800000 */
[C---:B------:R-:W-:Y:S02]  /*5ab0*/  ISETP.GE.AND P3, PT, R227.reuse, 0x41, PT ;  /* 0x00000041e300780c */ /* 0x040fe40003f66270 */
[C---:B------:R-:W-:Y:S01]  /*5ac0*/  FSEL R33, R26.reuse, -INF , !P2 ;  /* 0xff8000001a217808 */ /* 0x040fe20005000000 */
[----:B------:R-:W-:Y:S01]  /*5ad0*/  FFMA.FTZ R26, -R26, R26, 1 ;  /* 0x3f8000001a1a7423 */ /* 0x000fe2000001011a */
[----:B------:R-:W-:Y:S02]  /*5ae0*/  ISETP.GT.AND P2, PT, R226, 0x40, !P3 ;  /* 0x00000040e200780c */ /* 0x000fe40005f44270 */
[----:B------:R-:W-:Y:S01]  /*5af0*/  ISETP.GE.AND P6, PT, R227, 0x1, PT ;  /* 0x00000001e300780c */ /* 0x000fe20003fc6270 */
[----:B--2---:R-:W-:Y:S01]  /*5b00*/  FFMA.FTZ R33, R33, UR4, -R6 ;  /* 0x0000000421217c23 */ /* 0x004fe20008010806 */
[----:B------:R-:W-:Y:S02]  /*5b10*/  ISETP.LT.OR P2, PT, R32, 0x41, P2 ;  /* 0x000000412000780c */ /* 0x000fe40001741670 */
[----:B------:R-:W-:-:S02]  /*5b20*/  P2R R42, PR, RZ, 0x2 ;  /* 0x00000002ff2a7803 */ /* 0x000fc40000000000 */
        /* <DEDUP_REMOVED lines=8> */
[--C-:B------:R-:W-:Y:S01]  /*5bb0*/  FFMA.FTZ R225, R225, UR4, -R6.reuse ;  /* 0x00000004e1e17c23 */ /* 0x100fe20008010806 */
[----:B------:R-:W-:Y:S02]  /*5bc0*/  ISETP.GT.AND P1, PT, R226, 0x41, !P2 ;  /* 0x00000041e200780c */ /* 0x000fe40005724270 */
[----:B------:R-:W-:Y:S02]  /*5bd0*/  FSEL R226, R9, -INF , !P6 ;  /* 0xff80000009e27808 */ /* 0x000fe40007000000 */
[----:B------:R-:W-:Y:S01]  /*5be0*/  ISETP.LT.OR P1, PT, R32, 0x42, P1 ;  /* 0x000000422000780c */ /* 0x000fe20000f21670 */
[----:B------:R-:W-:Y:S01]  /*5bf0*/  MUFU.EX2 R225, R225 ;  /* 0x000000e100e17308 */ /* 0x000fe20000000800 */
[----:B------:R-:W-:Y:S01]  /*5c00*/  ISETP.GE.AND P6, PT, R227, 0x12, PT ;  /* 0x00000012e300780c */ /* 0x000fe20003fc6270 */
[----:B------:R-:W-:Y:S01]  /*5c10*/  IMAD R227, R18, 0x4, R17 ;  /* 0x0000000412e37824 */ /* 0x000fe200078e0211 */
[----:B------:R-:W-:Y:S01]  /*5c20*/  FSEL R32, R30, -INF , !P1 ;  /* 0xff8000001e207808 */ /* 0x000fe20004800000 */
[----:B------:R-:W-:Y:S01]  /*5c30*/  FFMA.FTZ R226, R226, UR4, -R5 ;  /* 0x00000004e2e27c23 */ /* 0x000fe20008010805 */
[----:B------:R-:W-:Y:S01]  /*5c40*/  ISETP.NE.AND P1, PT, R42, RZ, PT ;  /* 0x000000ff2a00720c */ /* 0x000fe20003f25270 */
[----:B------:R-:W-:Y:S01]  /*5c50*/  FFMA.FTZ R42, R43, UR4, -R6 ;  /* 0x000000042b2a7c23 */ /* 0x000fe20008010806 */
[C---:B------:R-:W-:Y:S01]  /*5c60*/  ISETP.GT.AND P6, PT, R24.reuse, 0x11, !P6 ;  /* 0x000000111800780c */ /* 0x040fe200077c4270 */
[----:B------:R-:W1:Y:S01]  /*5c70*/  LDS R43, [R227+0x2c320] ;  /* 0x02c32000e32b7984 */ /* 0x000e620000000800 */
[C---:B------:R-:W-:Y:S01]  /*5c80*/  ISETP.GT.AND P1, PT, R24.reuse, 0x20, !P1 ;  /* 0x000000201800780c */ /* 0x040fe20004f24270 */
[----:B------:R-:W2:Y:S01]  /*5c90*/  MUFU.EX2 R226, R226 ;  /* 0x000000e200e27308 */ /* 0x000ea20000000800 */
[----:B------:R-:W-:-:S02]  /*5ca0*/  ISETP.GT.AND P5, PT, R24, 0x30, !P5 ;  /* 0x000000301800780c */ /* 0x000fc40006fa4270 */
[C---:B------:R-:W-:Y:S02]  /*5cb0*/  ISETP.GT.AND P4, PT, R24.reuse, 0x31, !P4 ;  /* 0x000000311800780c */ /* 0x040fe40006784270 */
[C---:B------:R-:W-:Y:S02]  /*5cc0*/  ISETP.GT.AND P3, PT, R24.reuse, 0x40, !P3 ;  /* 0x000000401800780c */ /* 0x040fe40005f64270 */
[----:B------:R-:W-:Y:S01]  /*5cd0*/  ISETP.GT.AND P2, PT, R24, 0x41, !P2 ;  /* 0x000000411800780c */ /* 0x000fe20005744270 */
[----:B------:R-:W3:Y:S01]  /*5ce0*/  MUFU.EX2 R42, R42 ;  /* 0x0000002a002a7308 */ /* 0x000ee20000000800 */
[----:B------:R1:W4:Y:S01]  /*5cf0*/  LDS R24, [R227+0x2c300] ;  /* 0x02c30000e3187984 */ /* 0x0003220000000800 */
[----:B------:R-:W-:Y:S02]  /*5d00*/  WARPGROUP.DEPBAR.LE gsb0, 0x0 ;  /* 0x00008000000079c5 */ /* 0x000fe40000010000 */
[C---:B------:R-:W-:Y:S02]  /*5d10*/  ISETP.LT.OR P6, PT, R25.reuse, 0x12, P6 ;  /* 0x000000121900780c */ /* 0x040fe400037c1670 */
[----:B------:R-:W-:-:S02]  /*5d20*/  ISETP.LT.OR P1, PT, R25, 0x21, P1 ;  /* 0x000000211900780c */ /* 0x000fc40000f21670 */
[C---:B------:R-:W-:Y:S02]  /*5d30*/  ISETP.LT.OR P0, PT, R25.reuse, 0x22, P0 ;  /* 0x000000221900780c */ /* 0x040fe40000701670 */
[C---:B------:R-:W-:Y:S02]  /*5d40*/  ISETP.LT.OR P5, PT, R25.reuse, 0x31, P5 ;  /* 0x000000311900780c */ /* 0x040fe40002fa1670 */
[C---:B------:R-:W-:Y:S02]  /*5d50*/  ISETP.LT.OR P4, PT, R25.reuse, 0x32, P4 ;  /* 0x000000321900780c */ /* 0x040fe40002781670 */
[C---:B------:R-:W-:Y:S02]  /*5d60*/  ISETP.LT.OR P3, PT, R25.reuse, 0x41, P3 ;  /* 0x000000411900780c */ /* 0x040fe40001f61670 */
[----:B------:R-:W-:Y:S02]  /*5d70*/  ISETP.LT.OR P2, PT, R25, 0x42, P2 ;  /* 0x000000421900780c */ /* 0x000fe40001741670 */
[----:B--2---:R-:W-:Y:S01]  /*5d80*/  F2FP.BF16.F32.PACK_AB R25, R224, R226 ;  /* 0x000000e2e019723e */ /* 0x004fe200000010ff */
[--C-:B-1----:R-:W-:Y:S01]  /*5d90*/  FADD.FTZ R227, R46, -R43.reuse ;  /* 0x8000002b2ee37221 */ /* 0x102fe20000010000 */
[--C-:B------:R-:W-:Y:S01]  /*5da0*/  FADD.FTZ R47, R47, -R43.reuse ;  /* 0x8000002b2f2f7221 */ /* 0x100fe20000010000 */
[----:B------:R-:W-:Y:S01]  /*5db0*/  FFMA.FTZ R46, -R14, R14, 1 ;  /* 0x3f8000000e2e7423 */ /* 0x000fe2000001010e */
[--C-:B------:R-:W-:Y:S01]  /*5dc0*/  FADD.FTZ R50, R50, -R43.reuse ;  /* 0x8000002b32327221 */ /* 0x100fe20000010000 */
[----:B------:R-:W-:Y:S01]  /*5dd0*/  FMUL.FTZ R227, R226, R227 ;  /* 0x000000e3e2e37220 */ /* 0x000fe20000410000 */
[----:B------:R-:W-:Y:S01]  /*5de0*/  FMUL.FTZ R47, R224, R47 ;  /* 0x0000002fe02f7220 */ /* 0x000fe20000410000 */
[--C-:B------:R-:W-:Y:S01]  /*5df0*/  FADD.FTZ R51, R51, -R43.reuse ;  /* 0x8000002b33337221 */ /* 0x100fe20000010000 */
[--C-:B------:R-:W-:Y:S01]  /*5e00*/  FADD.FTZ R54, R54, -R43.reuse ;  /* 0x8000002b36367221 */ /* 0x100fe20000010000 */
[--C-:B------:R-:W-:Y:S01]  /*5e10*/  FADD.FTZ R55, R55, -R43.reuse ;  /* 0x8000002b37377221 */ /* 0x100fe20000010000 */
[--C-:B------:R-:W-:Y:S01]  /*5e20*/  FADD.FTZ R219, R219, -R43.reuse ;  /* 0x8000002bdbdb7221 */ /* 0x100fe20000010000 */
[--C-:B------:R-:W-:Y:S01]  /*5e30*/  FADD.FTZ R218, R218, -R43.reuse ;  /* 0x8000002bdada7221 */ /* 0x100fe20000010000 */
[--C-:B----4-:R-:W-:Y:S01]  /*5e40*/  FADD.FTZ R44, R44, -R24.reuse ;  /* 0x800000182c2c7221 */ /* 0x110fe20000010000 */
        /* <DEDUP_REMOVED lines=9> */
[C---:B---3--:R-:W-:Y:S01]  /*5ee0*/  F2FP.BF16.F32.PACK_AB R24, R42.reuse, R225 ;  /* 0x000000e12a18723e */ /* 0x048fe200000010ff */
[----:B------:R-:W-:Y:S01]  /*5ef0*/  BAR.SYNC.DEFER_BLOCKING 0x9, 0x100 ;  /* 0x0244000000007b1d */ /* 0x000fe20000010000 */
[----:B------:R-:W-:Y:S01]  /*5f00*/  FMUL.FTZ R45, R42, R45 ;  /* 0x0000002d2a2d7220 */ /* 0x000fe20000410000 */
[----:B------:R-:W-:Y:S01]  /*5f10*/  FSEL R42, R28, -INF , !P4 ;  /* 0xff8000001c2a7808 */ /* 0x000fe20006000000 */
[----:B------:R-:W-:Y:S01]  /*5f20*/  FMUL.FTZ R44, R225, R44 ;  /* 0x0000002ce12c7220 */ /* 0x000fe20000410000 */
[--C-:B------:R-:W-:Y:S01]  /*5f30*/  FADD.FTZ R222, R222, -R43.reuse ;  /* 0x8000002bdede7221 */ /* 0x100fe20000010000 */
[----:B------:R-:W-:Y:S01]  /*5f40*/  FMUL.FTZ R45, R45, R8 ;  /* 0x000000082d2d7220 */ /* 0x000fe20000410000 */
[----:B------:R-:W-:Y:S01]  /*5f50*/  FADD.FTZ R43, R223, -R43 ;  /* 0x8000002bdf2b7221 */ /* 0x000fe20000010000 */
[----:B------:R1:W-:Y:S02]  /*5f60*/  STSM.16.M88.2 [R0+0x2c500], R24 ;  /* 0x02c5001800007844 */ /* 0x0003e40000000100 */
[--C-:B-1----:R-:W-:Y:S01]  /*5f70*/  FFMA.FTZ R25, R36, UR4, -R6.reuse ;  /* 0x0000000424197c23 */ /* 0x102fe20008010806 */
[--C-:B------:R-:W-:Y:S01]  /*5f80*/  FFMA.FTZ R24, R39, UR4, -R6.reuse ;  /* 0x0000000427187c23 */ /* 0x100fe20008010806 */
[--C-:B------:R-:W-:Y:S01]  /*5f90*/  FFMA.FTZ R39, R40, UR4, -R6.reuse ;  /* 0x0000000428277c23 */ /* 0x100fe20008010806 */
[--C-:B------:R-:W-:Y:S01]  /*5fa0*/  FFMA.FTZ R36, R41, UR4, -R6.reuse ;  /* 0x0000000429247c23 */ /* 0x100fe20008010806 */
[----:B------:R-:W-:Y:S01]  /*5fb0*/  FFMA.FTZ R41, R38, UR4, -R6 ;  /* 0x0000000426297c23 */ /* 0x000fe20008010806 */
[----:B------:R-:W-:Y:S01]  /*5fc0*/  FFMA.FTZ R40, -R9, R9, 1 ;  /* 0x3f80000009287423 */ /* 0x000fe20000010109 */
[----:B------:R-:W1:Y:S01]  /*5fd0*/  MUFU.EX2 R25, R25 ;  /* 0x0000001900197308 */ /* 0x000e620000000800 */
[----:B------:R-:W-:-:S02]  /*5fe0*/  VIADD R9, R17, 0x2c500 ;  /* 0x0002c50011097836 */ /* 0x000fc40000000000 */
[----:B------:R-:W-:-:S03]  /*5ff0*/  FMUL.FTZ R227, R227, R40 ;  /* 0x00000028e3e37220 */ /* 0x000fc60000410000 */
[----:B------:R-:W-:Y:S02]  /*6000*/  SHF.R.U32.HI R9, RZ, 0x4, R9 ;  /* 0x00000004ff097819 */ /* 0x000fe40000011609 */
[----:B------:R-:W2:Y:S02]  /*6010*/  MUFU.EX2 R24, R24 ;  /* 0x0000001800187308 */ /* 0x000ea40000000800 */
[----:B------:R-:W-:-:S04]  /*6020*/  LOP3.LUT R9, R9, 0x3fff, RZ, 0xc0, !PT ;  /* 0x00003fff09097812 */ /* 0x000fc800078ec0ff */
[----:B------:R-:W-:Y:S02]  /*6030*/  LOP3.LUT R9, R9, 0x80000, RZ, 0xfc, !PT ;  /* 0x0008000009097812 */ /* 0x000fe400078efcff */
[----:B------:R-:W3:Y:S01]  /*6040*/  MUFU.EX2 R39, R39 ;  /* 0x0000002700277308 */ /* 0x000ee20000000800 */
[----:B-1----:R-:W-:Y:S01]  /*6050*/  FMUL.FTZ R8, R25, R48 ;  /* 0x0000003019087220 */ /* 0x002fe20000410000 */
[----:B------:R-:W-:-:S03]  /*6060*/  R2UR UR58, R9 ;  /* 0x00000000093a72ca */ /* 0x000fc600000e0000 */
[----:B------:R-:W-:-:S03]  /*6070*/  FMUL.FTZ R8, R8, R11 ;  /* 0x0000000b08087220 */ /* 0x000fc60000410000 */
[----:B------:R-:W1:Y:S01]  /*6080*/  MUFU.EX2 R38, R33 ;  /* 0x0000002100267308 */ /* 0x000e620000000800 */
[C---:B--2---:R-:W-:Y:S01]  /*6090*/  FMUL.FTZ R11, R24.reuse, R49 ;  /* 0x00000031180b7220 */ /* 0x044fe20000410000 */
[----:B------:R-:W-:Y:S01]  /*60a0*/  FFMA.FTZ R49, -R29, R29, 1 ;  /* 0x3f8000001d317423 */ /* 0x000fe2000001011d */
[----:B------:R-:W-:Y:S02]  /*60b0*/  F2FP.BF16.F32.PACK_AB R24, R24, R25 ;  /* 0x000000191818723e */ /* 0x000fe400000010ff */
[----:B------:R-:W-:-:S03]  /*60c0*/  FMUL.FTZ R11, R11, R12 ;  /* 0x0000000c0b0b7220 */ /* 0x000fc60000410000 */
[----:B------:R-:W2:Y:S01]  /*60d0*/  MUFU.EX2 R36, R36 ;  /* 0x0000002400247308 */ /* 0x000ea20000000800 */
[----:B---3--:R-:W-:-:S04]  /*60e0*/  FMUL.FTZ R12, R39, R52 ;  /* 0x00000034270c7220 */ /* 0x008fc80000410000 */
[----:B------:R-:W-:Y:S01]  /*60f0*/  FMUL.FTZ R12, R12, R15 ;  /* 0x0000000f0c0c7220 */ /* 0x000fe20000410000 */
[--C-:B------:R-:W-:Y:S01]  /*6100*/  FFMA.FTZ R15, R37, UR4, -R6.reuse ;  /* 0x00000004250f7c23 */ /* 0x100fe20008010806 */
[----:B------:R-:W-:Y:S01]  /*6110*/  FFMA.FTZ R37, -R23, R23, 1 ;  /* 0x3f80000017257423 */ /* 0x000fe20000010117 */
[----:B------:R-:W3:Y:S01]  /*6120*/  MUFU.EX2 R41, R41 ;  /* 0x0000002900297308 */ /* 0x000ee20000000800 */
[----:B-1----:R-:W-:Y:S01]  /*6130*/  FMUL.FTZ R33, R38, R217 ;  /* 0x000000d926217220 */ /* 0x002fe20000410000 */
[----:B------:R-:W-:Y:S01]  /*6140*/  FFMA.FTZ R6, R32, UR4, -R6 ;  /* 0x0000000420067c23 */ /* 0x000fe20008010806 */
[----:B------:R-:W-:Y:S02]  /*6150*/  MOV R217, UR59 ;  /* 0x0000003b00d97c02 */ /* 0x000fe40008000f00 */
[----:B------:R-:W-:Y:S01]  /*6160*/  FMUL.FTZ R33, R33, R26 ;  /* 0x0000001a21217220 */ /* 0x000fe20000410000 */
[----:B------:R-:W-:Y:S01]  /*6170*/  FSEL R26, R14, -INF , !P6 ;  /* 0xff8000000e1a7808 */ /* 0x000fe20007000000 */
[--C-:B------:R-:W-:Y:S01]  /*6180*/  FFMA.FTZ R14, R42, UR4, -R5.reuse ;  /* 0x000000042a0e7c23 */ /* 0x100fe20008010805 */
[----:B------:R-:W1:Y:S01]  /*6190*/  MUFU.EX2 R15, R15 ;  /* 0x0000000f000f7308 */ /* 0x000e620000000800 */
[----:B--2---:R-:W-:Y:S01]  /*61a0*/  FMUL.FTZ R23, R36, R53 ;  /* 0x0000003524177220 */ /* 0x004fe20000410000 */
[----:B------:R-:W-:Y:S01]  /*61b0*/  FSEL R42, R31, -INF , !P3 ;  /* 0xff8000001f2a7808 */ /* 0x000fe20005800000 */
[----:B------:R-:W-:Y:S01]  /*61c0*/  FFMA.FTZ R32, R26, UR4, -R5 ;  /* 0x000000041a207c23 */ /* 0x000fe20008010805 */
[----:B------:R-:W-:Y:S01]  /*61d0*/  FSEL R26, R21, -INF , !P1 ;  /* 0xff800000151a7808 */ /* 0x000fe20004800000 */
[----:B------:R-:W-:Y:S01]  /*61e0*/  FMUL.FTZ R23, R23, R20 ;  /* 0x0000001417177220 */ /* 0x000fe20000410000 */
[----:B------:R-:W-:Y:S01]  /*61f0*/  F2FP.BF16.F32.PACK_AB R36, R36, R39 ;  /* 0x000000272424723e */ /* 0x000fe200000010ff */
[----:B------:R-:W-:Y:S01]  /*6200*/  FFMA.FTZ R31, -R31, R31, 1 ;  /* 0x3f8000001f1f7423 */ /* 0x000fe2000001011f */
[----:B------:R-:W2:Y:S01]  /*6210*/  MUFU.EX2 R29, R35 ;  /* 0x00000023001d7308 */ /* 0x000ea20000000800 */
[----:B---3--:R-:W-:Y:S01]  /*6220*/  FMUL.FTZ R216, R41, R216 ;  /* 0x000000d829d87220 */ /* 0x008fe20000410000 */
[----:B------:R-:W-:-:S02]  /*6230*/  F2FP.BF16.F32.PACK_AB R38, R38, R41 ;  /* 0x000000292626723e */ /* 0x000fc400000010ff */
[----:B------:R-:W-:Y:S01]  /*6240*/  F2FP.BF16.F32.PACK_AB R12, R23, R12 ;  /* 0x0000000c170c723e */ /* 0x000fe200000010ff */
[----:B------:R-:W-:Y:S01]  /*6250*/  FMUL.FTZ R20, R216, R37 ;  /* 0x00000025d8147220 */ /* 0x000fe20000410000 */
[----:B------:R-:W-:Y:S01]  /*6260*/  FFMA.FTZ R37, -R7, R7, 1 ;  /* 0x3f80000007257423 */ /* 0x000fe20000010107 */
[----:B------:R-:W-:Y:S01]  /*6270*/  MOV R216, UR58 ;  /* 0x0000003a00d87c02 */ /* 0x000fe20008000f00 */
[----:B------:R-:W3:Y:S01]  /*6280*/  MUFU.EX2 R32, R32 ;  /* 0x0000002000207308 */ /* 0x000ee20000000800 */
[----:B-1----:R-:W-:Y:S01]  /*6290*/  FMUL.FTZ R220, R15, R220 ;  /* 0x000000dc0fdc7220 */ /* 0x002fe20000410000 */
[----:B------:R-:W-:Y:S01]  /*62a0*/  FMUL.FTZ R44, R44, R37 ;  /* 0x000000252c2c7220 */ /* 0x000fe20000410000 */
[--C-:B------:R-:W-:Y:S01]  /*62b0*/  FFMA.FTZ R37, R26, UR4, -R5.reuse ;  /* 0x000000041a257c23 */ /* 0x100fe20008010805 */
[----:B------:R-:W-:Y:S01]  /*62c0*/  F2FP.BF16.F32.PACK_AB R20, R33, R20 ;  /* 0x000000142114723e */ /* 0x000fe200000010ff */
[----:B------:R-:W-:Y:S01]  /*62d0*/  FMUL.FTZ R7, R220, R49 ;  /* 0x00000031dc077220 */ /* 0x000fe20000410000 */
[----:B------:R-:W-:Y:S01]  /*62e0*/  FFMA.FTZ R49, -R30, R30, 1 ;  /* 0x3f8000001e317423 */ /* 0x000fe2000001011e */
[C---:B------:R-:W-:Y:S01]  /*62f0*/  FSEL R30, R22.reuse, -INF , !P0 ;  /* 0xff800000161e7808 */ /* 0x040fe20004000000 */
[----:B------:R-:W-:Y:S01]  /*6300*/  MUFU.EX2 R14, R14 ;  /* 0x0000000e000e7308 */ /* 0x000fe20000000800 */
[----:B--2---:R-:W-:Y:S01]  /*6310*/  FMUL.FTZ R50, R29, R50 ;  /* 0x000000321d327220 */ /* 0x004fe20000410000 */
[----:B------:R-:W-:Y:S01]  /*6320*/  FFMA.FTZ R22, -R22, R22, 1 ;  /* 0x3f80000016167423 */ /* 0x000fe20000010116 */
[----:B------:R-:W-:Y:S01]  /*6330*/  F2FP.BF16.F32.PACK_AB R44, R45, R44 ;  /* 0x0000002c2d2c723e */ /* 0x000fe200000010ff */
[----:B------:R-:W-:Y:S01]  /*6340*/  FFMA.FTZ R40, R30, UR4, -R5 ;  /* 0x000000041e287c23 */ /* 0x000fe20008010805 */
[----:B------:R-:W-:Y:S01]  /*6350*/  FFMA.FTZ R30, -R10, R10, 1 ;  /* 0x3f8000000a1e7423 */ /* 0x000fe2000001010a */
[----:B------:R-:W-:-:S02]  /*6360*/  FSEL R10, R27, -INF , !P5 ;  /* 0xff8000001b0a7808 */ /* 0x000fc40006800000 */
[----:B------:R-:W1:Y:S01]  /*6370*/  MUFU.EX2 R37, R37 ;  /* 0x0000002500257308 */ /* 0x000e620000000800 */
[----:B------:R-:W-:Y:S01]  /*6380*/  FMUL.FTZ R30, R47, R30 ;  /* 0x0000001e2f1e7220 */ /* 0x000fe20000410000 */
[--C-:B------:R-:W-:Y:S01]  /*6390*/  FFMA.FTZ R47, R42, UR4, -R5.reuse ;  /* 0x000000042a2f7c23 */ /* 0x100fe20008010805 */
[----:B------:R-:W-:Y:S01]  /*63a0*/  FSEL R42, R34, -INF , !P2 ;  /* 0xff800000222a7808 */ /* 0x000fe20005000000 */
[--C-:B------:R-:W-:Y:S01]  /*63b0*/  FFMA.FTZ R35, R10, UR4, -R5.reuse ;  /* 0x000000040a237c23 */ /* 0x100fe20008010805 */
[----:B------:R-:W-:Y:S01]  /*63c0*/  FMUL.FTZ R10, R50, R13 ;  /* 0x0000000d320a7220 */ /* 0x000fe20000410000 */
[C---:B---3--:R-:W-:Y:S01]  /*63d0*/  FMUL.FTZ R13, R32.reuse, R51 ;  /* 0x00000033200d7220 */ /* 0x048fe20000410000 */
[----:B------:R-:W-:Y:S01]  /*63e0*/  F2FP.BF16.F32.PACK_AB R25, R32, R29 ;  /* 0x0000001d2019723e */ /* 0x000fe200000010ff */
[----:B------:R-:W2:Y:S01]  /*63f0*/  MUFU.EX2 R40, R40 ;  /* 0x0000002800287308 */ /* 0x000ea20000000800 */
[----:B------:R-:W-:Y:S01]  /*6400*/  FFMA.FTZ R42, R42, UR4, -R5 ;  /* 0x000000042a2a7c23 */ /* 0x000fe20008010805 */
[----:B------:R-:W-:Y:S01]  /*6410*/  FMUL.FTZ R13, R13, R46 ;  /* 0x0000002e0d0d7220 */ /* 0x000fe20000410000 */
[C---:B------:R-:W-:Y:S01]  /*6420*/  VIADD R5, R9.reuse, 0x80 ;  /* 0x0000008009057836 */ /* 0x040fe20000000000 */
[----:B------:R-:W-:Y:S01]  /*6430*/  STSM.16.M88.2 [R0+0x2cd00], R24 ;  /* 0x02cd001800007844 */ /* 0x000fe20000000100 */
[----:B------:R-:W-:Y:S01]  /*6440*/  VIADD R46, R9, 0x100 ;  /* 0x00000100092e7836 */ /* 0x000fe20000000000 */
[----:B------:R-:W-:-:S02]  /*6450*/  F2FP.BF16.F32.PACK_AB R45, R30, R227 ;  /* 0x000000e31e2d723e */ /* 0x000fc400000010ff */
[----:B------:R-:W3:Y:S01]  /*6460*/  MUFU.EX2 R35, R35 ;  /* 0x0000002300237308 */ /* 0x000ee20000000800 */
[----:B------:R-:W-:Y:S01]  /*6470*/  R2UR UR4, R5 ;  /* 0x00000000050472ca */ /* 0x000fe200000e0000 */
[----:B-1----:R-:W-:Y:S01]  /*6480*/  FMUL.FTZ R5, R37, R54 ;  /* 0x0000003625057220 */ /* 0x002fe20000410000 */
[----:B------:R-:W-:Y:S01]  /*6490*/  R2UR UR5, R46 ;  /* 0x000000002e0572ca */ /* 0x000fe200000e0000 */
[----:B------:R-:W-:Y:S01]  /*64a0*/  FFMA.FTZ R46, -R21, R21, 1 ;  /* 0x3f800000152e7423 */ /* 0x000fe20000010115 */
[----:B------:R-:W-:Y:S01]  /*64b0*/  VIADD R21, R9, 0x180 ;  /* 0x0000018009157836 */ /* 0x000fe20000000000 */
[----:B------:R-:W-:Y:S02]  /*64c0*/  F2FP.BF16.F32.PACK_AB R29, R13, R10 ;  /* 0x0000000a0d1d723e */ /* 0x000fe400000010ff */
[----:B------:R-:W1:Y:S01]  /*64d0*/  MUFU.EX2 R6, R6 ;  /* 0x0000000600067308 */ /* 0x000e620000000800 */
[C---:B--2---:R-:W-:Y:S01]  /*64e0*/  FMUL.FTZ R55, R40.reuse, R55 ;  /* 0x0000003728377220 */ /* 0x044fe20000410000 */
[----:B------:R-:W-:Y:S01]  /*64f0*/  FMUL.FTZ R5, R5, R46 ;  /* 0x0000002e05057220 */ /* 0x000fe20000410000 */
[----:B------:R-:W-:-:S02]  /*6500*/  F2FP.BF16.F32.PACK_AB R37, R40, R37 ;  /* 0x000000252825723e */ /* 0x000fc400000010ff */
[----:B------:R-:W-:Y:S01]  /*6510*/  FMUL.FTZ R46, R55, R22 ;  /* 0x00000016372e7220 */ /* 0x000fe20000410000 */
[----:B------:R-:W-:Y:S01]  /*6520*/  FFMA.FTZ R22, -R27, R27, 1 ;  /* 0x3f8000001b167423 */ /* 0x000fe2000001011b */
[----:B------:R-:W-:Y:S01]  /*6530*/  FFMA.FTZ R27, -R28, R28, 1 ;  /* 0x3f8000001c1b7423 */ /* 0x000fe2000001011c */
[----:B------:R-:W2:Y:S01]  /*6540*/  MUFU.EX2 R47, R47 ;  /* 0x0000002f002f7308 */ /* 0x000ea20000000800 */
[----:B------:R-:W-:Y:S01]  /*6550*/  FFMA.FTZ R28, -R34, R34, 1 ;  /* 0x3f800000221c7423 */ /* 0x000fe20000010122 */
[C---:B------:R-:W-:Y:S01]  /*6560*/  FMUL.FTZ R34, R14.reuse, R219 ;  /* 0x000000db0e227220 */ /* 0x040fe20000410000 */
[----:B---3--:R-:W-:Y:S01]  /*6570*/  F2FP.BF16.F32.PACK_AB R39, R14, R35 ;  /* 0x000000230e27723e */ /* 0x008fe200000010ff */
[----:B------:R-:W-:Y:S01]  /*6580*/  STSM.16.M88.2 [R0+0x2d500], R36 ;  /* 0x02d5002400007844 */ /* 0x000fe20000000100 */
[----:B------:R-:W-:Y:S01]  /*6590*/  R2UR UR6, R21 ;  /* 0x00000000150672ca */ /* 0x000fe200000e0000 */
[----:B------:R-:W-:Y:S01]  /*65a0*/  FMUL.FTZ R21, R35, R218 ;  /* 0x000000da23157220 */ /* 0x000fe20000410000 */
[----:B------:R-:W-:Y:S01]  /*65b0*/  FMUL.FTZ R34, R34, R27 ;  /* 0x0000001b22227220 */ /* 0x000fe20000410000 */
[----:B------:R-:W3:Y:S01]  /*65c0*/  MUFU.EX2 R42, R42 ;  /* 0x0000002a002a7308 */ /* 0x000ee20000000800 */
[----:B-1----:R-:W-:Y:S01]  /*65d0*/  F2FP.BF16.F32.PACK_AB R14, R6, R15 ;  /* 0x0000000f060e723e */ /* 0x002fe200000010ff */
[----:B------:R-:W-:Y:S01]  /*65e0*/  STSM.16.M88.2 [R0+0x2dd00], R38 ;  /* 0x02dd002600007844 */ /* 0x000fe20000000100 */
[----:B------:R-:W-:Y:S01]  /*65f0*/  FMUL.FTZ R21, R21, R22 ;  /* 0x0000001615157220 */ /* 0x000fe20000410000 */
[----:B------:R-:W-:-:S02]  /*6600*/  IMAD R22, R4, 0x2000, R17 ;  /* 0x0000200004167824 */ /* 0x000fc400078e0211 */
[----:B------:R-:W-:Y:S01]  /*6610*/  FMUL.FTZ R26, R6, R221 ;  /* 0x000000dd061a7220 */ /* 0x000fe20000410000 */
[----:B------:R-:W-:Y:S01]  /*6620*/  F2FP.BF16.F32.PACK_AB R13, R46, R5 ;  /* 0x000000052e0d723e */ /* 0x000fe200000010ff */
[----:B------:R-:W-:Y:S01]  /*6630*/  VIADD R5, R9, 0x200 ;  /* 0x0000020009057836 */ /* 0x000fe20000000000 */
[----:B------:R-:W-:Y:S01]  /*6640*/  F2FP.BF16.F32.PACK_AB R21, R34, R21 ;  /* 0x000000152215723e */ /* 0x000fe200000010ff */
[----:B------:R-:W-:Y:S02]  /*6650*/  VIADD R6, R22, 0x24100 ;  /* 0x0002410016067836 */ /* 0x000fe40000000000 */
[----:B--2---:R-:W-:Y:S01]  /*6660*/  FMUL.FTZ R222, R47, R222 ;  /* 0x000000de2fde7220 */ /* 0x004fe20000410000 */
[----:B------:R-:W-:Y:S01]  /*6670*/  FMUL.FTZ R26, R26, R49 ;  /* 0x000000311a1a7220 */ /* 0x000fe20000410000 */
[----:B------:R-:W-:Y:S01]  /*6680*/  R2UR UR7, R5 ;  /* 0x00000000050772ca */ /* 0x000fe200000e0000 */
[----:B------:R-:W-:Y:S01]  /*6690*/  UMOV UR10, UR4 ;  /* 0x00000004000a7c82 */ /* 0x000fe20008000000 */
[----:B------:R-:W-:Y:S01]  /*66a0*/  SHF.R.U32.HI R6, RZ, 0x4, R6 ;  /* 0x00000004ff067819 */ /* 0x000fe20000011606 */
[----:B------:R-:W-:Y:S01]  /*66b0*/  FMUL.FTZ R27, R222, R31 ;  /* 0x0000001fde1b7220 */ /* 0x000fe20000410000 */
[----:B------:R-:W-:Y:S01]  /*66c0*/  F2FP.BF16.F32.PACK_AB R26, R26, R7 ;  /* 0x000000071a1a723e */ /* 0x000fe200000010ff */
[C---:B---3--:R-:W-:Y:S01]  /*66d0*/  FMUL.FTZ R43, R42.reuse, R43 ;  /* 0x0000002b2a2b7220 */ /* 0x048fe20000410000 */
[----:B------:R-:W-:Y:S01]  /*66e0*/  F2FP.BF16.F32.PACK_AB R15, R42, R47 ;  /* 0x0000002f2a0f723e */ /* 0x000fe200000010ff */
[----:B------:R-:W-:Y:S01]  /*66f0*/  UMOV UR12, UR10 ;  /* 0x0000000a000c7c82 */ /* 0x000fe20008000000 */
[----:B------:R-:W-:Y:S01]  /*6700*/  UMOV UR18, UR6 ;  /* 0x0000000600127c82 */ /* 0x000fe20008000000 */
[----:B------:R-:W-:Y:S01]  /*6710*/  FMUL.FTZ R48, R43, R28 ;  /* 0x0000001c2b307220 */ /* 0x000fe20000410000 */
[----:B------:R-:W-:Y:S01]  /*6720*/  F2FP.BF16.F32.PACK_AB R28, R11, R8 ;  /* 0x000000080b1c723e */ /* 0x000fe200000010ff */
[----:B------:R1:W-:Y:S01]  /*6730*/  STSM.16.M88.2 [R0+0x2e500], R14 ;  /* 0x02e5000e00007844 */ /* 0x0003e20000000100 */
[----:B------:R-:W-:Y:S01]  /*6740*/  LOP3.LUT R8, R6, 0x3fff, RZ, 0xc0, !PT ;  /* 0x00003fff06087812 */ /* 0x000fe200078ec0ff */
[C---:B------:R-:W-:Y:S01]  /*6750*/  VIADD R6, R9.reuse, 0x10 ;  /* 0x0000001009067836 */ /* 0x040fe20000000000 */
[----:B------:R-:W-:Y:S01]  /*6760*/  F2FP.BF16.F32.PACK_AB R27, R48, R27 ;  /* 0x0000001b301b723e */ /* 0x000fe200000010ff */
[----:B------:R2:W-:Y:S06]  /*6770*/  MEMBAR.ALL.CTA ;  /* 0x0000000000007992 */ /* 0x0005ec0000008000 */
[----:B--2---:R-:W2:Y:S01]  /*6780*/  FENCE.VIEW.ASYNC.S ;  /* 0x00000000000073c6 */ /* 0x004ea20000000000 */
[C---:B------:R-:W-:Y:S01]  /*6790*/  R2UR UR56, R8.reuse ;  /* 0x00000000083872ca */ /* 0x040fe200000e0000 */
[----:B------:R-:W-:Y:S01]  /*67a0*/  VIADD R5, R8, 0x80 ;  /* 0x0000008008057836 */ /* 0x000fe20000000000 */
[----:B------:R-:W-:Y:S01]  /*67b0*/  R2UR UR50, R6 ;  /* 0x00000000063272ca */ /* 0x000fe200000e0000 */
[----:B------:R-:W-:-:S03]  /*67c0*/  VIADD R6, R9, 0x110 ;  /* 0x0000011009067836 */ /* 0x000fc60000000000 */
[----:B------:R-:W-:Y:S01]  /*67d0*/  R2UR UR48, R5 ;  /* 0x00000000053072ca */ /* 0x000fe200000e0000 */
[C---:B------:R-:W-:Y:S02]  /*67e0*/  VIADD R5, R9.reuse, 0x90 ;  /* 0x0000009009057836 */ /* 0x040fe40000000000 */
[----:B-1----:R-:W-:Y:S02]  /*67f0*/  VIADD R14, R8, 0x180 ;  /* 0x00000180080e7836 */ /* 0x002fe40000000000 */
[----:B------:R-:W-:Y:S01]  /*6800*/  VIADD R15, R9, 0x30 ;  /* 0x00000030090f7836 */ /* 0x000fe20000000000 */
[----:B------:R-:W-:Y:S01]  /*6810*/  R2UR UR4, R5 ;  /* 0x00000000050472ca */ /* 0x000fe200000e0000 */
[----:B------:R-:W-:Y:S01]  /*6820*/  UMOV UR8, UR56 ;  /* 0x0000003800087c82 */ /* 0x000fe20008000000 */
[----:B------:R-:W-:Y:S01]  /*6830*/  UMOV UR16, UR56 ;  /* 0x0000003800107c82 */ /* 0x000fe20008000000 */
[----:B------:R-:W-:-:S04]  /*6840*/  VIADD R5, R9, 0x190 ;  /* 0x0000019009057836 */ /* 0x000fc80000000000 */
[----:B------:R-:W-:Y:S01]  /*6850*/  UMOV UR52, UR48 ;  /* 0x0000003000347c82 */ /* 0x000fe20008000000 */
[----:B------:R-:W-:Y:S01]  /*6860*/  R2UR UR54, R5 ;  /* 0x00000000053672ca */ /* 0x000fe200000e0000 */
[----:B------:R-:W-:Y:S01]  /*6870*/  VIADD R5, R9, 0x210 ;  /* 0x0000021009057836 */ /* 0x000fe20000000000 */
[----:B------:R-:W-:Y:S01]  /*6880*/  UMOV UR44, UR48 ;  /* 0x00000030002c7c82 */ /* 0x000fe20008000000 */
[----:B--2---:R-:W-:Y:S03]  /*6890*/  BAR.SYNC.DEFER_BLOCKING 0x9, 0x100 ;  /* 0x0244000000007b1d */ /* 0x004fe60000010000 */
        /* <DEDUP_REMOVED lines=8> */
[----:B------:R-:W-:Y:S01]  /*6920*/  UMOV UR40, UR28 ;  /* 0x0000001c00287c82 */ /* 0x000fe20008000000 */
[----:B------:R-:W-:Y:S01]  /*6930*/  STSM.16.M88.2 [R0+0x2ed00], R44 ;  /* 0x02ed002c00007844 */ /* 0x000fe20000000100 */
[----:B------:R-:W-:Y:S01]  /*6940*/  UMOV UR36, UR28 ;  /* 0x0000001c00247c82 */ /* 0x000fe20008000000 */
[----:B------:R-:W-:Y:S01]  /*6950*/  UMOV UR32, UR28 ;  /* 0x0000001c00207c82 */ /* 0x000fe20008000000 */
[----:B------:R-:W-:Y:S01]  /*6960*/  R2UR UR26, R5 ;  /* 0x00000000051a72ca */ /* 0x000fe200000e0000 */
[----:B------:R-:W-:Y:S01]  /*6970*/  STSM.16.M88.2 [R0+0x2f500], R28 ;  /* 0x02f5001c00007844 */ /* 0x000fe20000000100 */
[----:B------:R-:W-:Y:S01]  /*6980*/  UMOV UR24, UR28 ;  /* 0x0000001c00187c82 */ /* 0x000fe20008000000 */
[----:B------:R-:W-:Y:S02]  /*6990*/  IMAD R5, R4, 0x2800, R17 ;  /* 0x0000280004057824 */ /* 0x000fe400078e0211 */
[----:B------:R-:W-:Y:S03]  /*69a0*/  STSM.16.M88.2 [R0+0x2fd00], R12 ;  /* 0x02fd000c00007844 */ /* 0x000fe60000000100 */
[----:B------:R-:W-:Y:S01]  /*69b0*/  SHF.R.U32.HI R5, RZ, 0x4, R5 ;  /* 0x00000004ff057819 */ /* 0x000fe20000011605 */
[----:B------:R1:W-:Y:S03]  /*69c0*/  STSM.16.M88.2 [R0+0x30500], R20 ;  /* 0x0305001400007844 */ /* 0x0003e60000000100 */
[----:B------:R-:W-:Y:S01]  /*69d0*/  LOP3.LUT R5, R5, 0x3fff, RZ, 0xc0, !PT ;  /* 0x00003fff05057812 */ /* 0x000fe200078ec0ff */
[----:B------:R2:W-:Y:S01]  /*69e0*/  STSM.16.M88.2 [R0+0x30d00], R26 ;  /* 0x030d001a00007844 */ /* 0x0005e20000000100 */
[----:B------:R-:W-:-:S06]  /*69f0*/  WARPGROUP.ARRIVE ;  /* 0x00000000000079c5 */ /* 0x000fcc0000000000 */
[----:B------:R-:W-:Y:S01]  /*6a00*/  HGMMA.64x16x16.F32.BF16 R56, gdesc[UR56].tnspA.tnspB, R56 ;  /* 0x60200000383879f0 */ /* 0x000fe20008701838 */
[----:B-1----:R-:W-:-:S03]  /*6a10*/  VIADD R20, R9, 0xb0 ;  /* 0x000000b009147836 */ /* 0x002fc60000000000 */
[----:B------:R-:W-:Y:S01]  /*6a20*/  HGMMA.64x16x16.F32.BF16 R64, gdesc[UR8].tnspA.tnspB, R64 ;  /* 0x60200000084079f0 */ /* 0x000fe20008701840 */
[----:B------:R-:W-:Y:S01]  /*6a30*/  UMOV UR8, UR56 ;  /* 0x0000003800087c82 */ /* 0x000fe20008000000 */
[----:B------:R-:W-:Y:S01]  /*6a40*/  UMOV UR9, UR57 ;  /* 0x0000003900097c82 */ /* 0x000fe20008000000 */
[----:B------:R-:W-:Y:S01]  /*6a50*/  UMOV UR10, UR5 ;  /* 0x00000005000a7c82 */ /* 0x000fe20008000000 */
[----:B------:R-:W-:Y:S01]  /*6a60*/  UMOV UR11, 0x40 ;  /* 0x00000040000b7882 */ /* 0x000fe20000000000 */
[----:B------:R-:W-:Y:S01]  /*6a70*/  R2UR UR5, R6 ;  /* 0x00000000060572ca */ /* 0x000fe200000e0000 */
[----:B------:R-:W-:Y:S01]  /*6a80*/  HGMMA.64x16x16.F32.BF16 R72, gdesc[UR8].tnspA.tnspB, R72 ;  /* 0x60200000084879f0 */ /* 0x000fe20008701848 */
[----:B------:R-:W-:Y:S01]  /*6a90*/  UMOV UR8, UR18 ;  /* 0x0000001200087c82 */ /* 0x000fe20008000000 */
[----:B------:R-:W-:Y:S01]  /*6aa0*/  UMOV UR9, UR19 ;  /* 0x0000001300097c82 */ /* 0x000fe20008000000 */
[C---:B------:R-:W-:Y:S01]  /*6ab0*/  VIADD R6, R9.reuse, 0x20 ;  /* 0x0000002009067836 */ /* 0x040fe20000000000 */
        /* <DEDUP_REMOVED lines=14> */
[----:B------:R-:W-:Y:S01]  /*6ba0*/  R2UR UR30, R6 ;  /* 0x00000000061e72ca */ /* 0x000fe200000e0000 */
[----:B------:R-:W-:Y:S01]  /*6bb0*/  VIADD R6, R9, 0x120 ;  /* 0x0000012009067836 */ /* 0x000fe20000000000 */
[----:B------:R-:W-:Y:S01]  /*6bc0*/  MOV R7, UR56 ;  /* 0x0000003800077c02 */ /* 0x000fe20008000f00 */
[----:B------:R-:W-:Y:S01]  /*6bd0*/  UMOV UR56, UR12 ;  /* 0x0000000c00387c82 */ /* 0x000fe20008000000 */
[----:B------:R-:W-:Y:S01]  /*6be0*/  MOV R220, UR57 ;  /* 0x0000003900dc7c02 */ /* 0x000fe20008000f00 */
[----:B------:R-:W-:Y:S01]  /*6bf0*/  UMOV UR57, UR13 ;  /* 0x0000000d00397c82 */ /* 0x000fe20008000000 */
[----:B------:R-:W-:Y:S01]  /*6c00*/  R2UR UR38, R6 ;  /* 0x00000000062672ca */ /* 0x000fe200000e0000 */
[----:B------:R-:W-:Y:S01]  /*6c10*/  VIADD R6, R17, 0x2ed00 ;  /* 0x0002ed0011067836 */ /* 0x000fe20000000000 */
[----:B------:R-:W-:-:S02]  /*6c20*/  MOV R12, UR56 ;  /* 0x00000038000c7c02 */ /* 0x000fc40008000f00 */
[----:B------:R-:W-:Y:S01]  /*6c30*/  MOV R13, UR57 ;  /* 0x00000039000d7c02 */ /* 0x000fe20008000f00 */
[----:B------:R-:W-:Y:S01]  /*6c40*/  UMOV UR57, 0x40000040 ;  /* 0x4000004000397882 */ /* 0x000fe20000000000 */
[----:B------:R-:W-:-:S04]  /*6c50*/  SHF.R.U32.HI R6, RZ, 0x4, R6 ;  /* 0x00000004ff067819 */ /* 0x000fc80000011606 */
[----:B------:R-:W-:-:S04]  /*6c60*/  LOP3.LUT R23, R6, 0x3fff, RZ, 0xc0, !PT ;  /* 0x00003fff06177812 */ /* 0x000fc800078ec0ff */
[----:B------:R-:W-:Y:S01]  /*6c70*/  LOP3.LUT R6, R23, 0x400000, RZ, 0xfc, !PT ;  /* 0x0040000017067812 */ /* 0x000fe200078efcff */
[----:B------:R-:W-:Y:S03]  /*6c80*/  HGMMA.64x16x16.F32.BF16 R56, gdesc[UR48].tnspA.tnspB, R56 ;  /* 0x60200000303879f0 */ /* 0x000fe60008701838 */
[----:B------:R-:W-:Y:S01]  /*6c90*/  R2UR UR4, R6 ;  /* 0x00000000060472ca */ /* 0x000fe200000e0000 */
[----:B------:R-:W-:Y:S01]  /*6ca0*/  HGMMA.64x16x16.F32.BF16 R64, gdesc[UR16].tnspA.tnspB, R64 ;  /* 0x60200000104079f0 */ /* 0x000fe20008701840 */
[----:B------:R-:W-:Y:S01]  /*6cb0*/  UMOV UR16, UR48 ;  /* 0x0000003000107c82 */ /* 0x000fe20008000000 */
[----:B------:R-:W-:Y:S01]  /*6cc0*/  UMOV UR17, UR49 ;  /* 0x0000003100117c82 */ /* 0x000fe20008000000 */
[----:B------:R-:W-:Y:S01]  /*6cd0*/  UMOV UR18, UR5 ;  /* 0x0000000500127c82 */ /* 0x000fe20008000000 */
[----:B------:R-:W-:Y:S01]  /*6ce0*/  UMOV UR19, 0x40 ;  /* 0x0000004000137882 */ /* 0x000fe20000000000 */
[----:B------:R-:W-:Y:S01]  /*6cf0*/  UMOV UR58, UR18 ;  /* 0x00000012003a7c82 */ /* 0x000fe20008000000 */
[----:B------:R-:W-:Y:S01]  /*6d00*/  HGMMA.64x16x16.F32.BF16 R72, gdesc[UR16].tnspA.tnspB, R72 ;  /* 0x60200000104879f0 */ /* 0x000fe20008701848 */
[----:B------:R-:W-:Y:S01]  /*6d10*/  MOV R219, UR58 ;  /* 0x0000003a00db7c02 */ /* 0x000fe20008000f00 */
[----:B------:R-:W-:Y:S01]  /*6d20*/  UMOV UR58, UR6 ;  /* 0x00000006003a7c82 */ /* 0x000fe20008000000 */
[----:B------:R-:W-:Y:S01]  /*6d30*/  R2UR UR18, R20 ;  /* 0x00000000141272ca */ /* 0x000fe200000e0000 */
[----:B------:R-:W-:Y:S01]  /*6d40*/  HGMMA.64x16x16.F32.BF16 R80, gdesc[UR52].tnspA.tnspB, R80 ;  /* 0x60200000345079f0 */ /* 0x000fe20008701850 */
[----:B------:R-:W-:Y:S01]  /*6d50*/  MOV R10, UR58 ;  /* 0x0000003a000a7c02 */ /* 0x000fe20008000f00 */
[----:B------:R-:W-:Y:S01]  /*6d60*/  UMOV UR52, UR8 ;  /* 0x0000000800347c82 */ /* 0x000fe20008000000 */
[----:B------:R-:W-:Y:S01]  /*6d70*/  UMOV UR58, UR10 ;  /* 0x0000000a003a7c82 */ /* 0x000fe20008000000 */
[----:B------:R-:W-:Y:S01]  /*6d80*/  R2UR UR8, R14 ;  /* 0x000000000e0872ca */ /* 0x000fe200000e0000 */
[----:B------:R-:W-:Y:S01]  /*6d90*/  VIADD R14, R9, 0x130 ;  /* 0x00000130090e7836 */ /* 0x000fe20000000000 */
[----:B------:R-:W-:Y:S01]  /*6da0*/  HGMMA.64x16x16.F32.BF16 R88, gdesc[UR44].tnspA.tnspB, R88 ;  /* 0x602000002c5879f0 */ /* 0x000fe20008701858 */
[----:B------:R-:W-:Y:S01]  /*6db0*/  R2UR UR10, R15 ;  /* 0x000000000f0a72ca */ /* 0x000fe200000e0000 */
[----:B------:R-:W-:Y:S01]  /*6dc0*/  VIADD R15, R9, 0x1b0 ;  /* 0x000001b0090f7836 */ /* 0x000fe20000000000 */
[----:B------:R-:W-:Y:S01]  /*6dd0*/  R2UR UR5, R5 ;  /* 0x00000000050572ca */ /* 0x000fe200000e0000 */
[----:B------:R-:W-:Y:S01]  /*6de0*/  VIADD R9, R9, 0x230 ;  /* 0x0000023009097836 */ /* 0x000fe20000000000 */
[----:B------:R-:W-:Y:S01]  /*6df0*/  R2UR UR22, R14 ;  /* 0x000000000e1672ca */ /* 0x000fe200000e0000 */
[----:B------:R-:W-:Y:S01]  /*6e00*/  UMOV UR59, UR19 ;  /* 0x00000013003b7c82 */ /* 0x000fe20008000000 */
[----:B------:R-:W-:Y:S01]  /*6e10*/  R2UR UR14, R15 ;  /* 0x000000000f0e72ca */ /* 0x000fe200000e0000 */
[----:B------:R-:W-:Y:S01]  /*6e20*/  UMOV UR53, UR9 ;  /* 0x0000000900357c82 */ /* 0x000fe20008000000 */
[----:B------:R-:W-:Y:S01]  /*6e30*/  R2UR UR6, R9 ;  /* 0x00000000090672ca */ /* 0x000fe200000e0000 */
[----:B------:R-:W-:Y:S01]  /*6e40*/  UMOV UR9, 0x40000040 ;  /* 0x4000004000097882 */ /* 0x000fe20000000000 */
[----:B------:R-:W-:Y:S01]  /*6e50*/  MOV R218, UR59 ;  /* 0x0000003b00da7c02 */ /* 0x000fe20008000f00 */
[----:B------:R-:W-:Y:S01]  /*6e60*/  UMOV UR59, UR7 ;  /* 0x00000007003b7c82 */ /* 0x000fe20008000000 */
[----:B------:R-:W-:Y:S01]  /*6e70*/  UMOV UR16, UR8 ;  /* 0x0000000800107c82 */ /* 0x000fe20008000000 */
[----:B------:R-:W-:Y:S01]  /*6e80*/  MOV R11, UR59 ;  /* 0x0000003b000b7c02 */ /* 0x000fe20008000f00 */
[----:B------:R-:W-:Y:S01]  /*6e90*/  UMOV UR59, UR11 ;  /* 0x0000000b003b7c82 */ /* 0x000fe20008000000 */
[----:B------:R-:W-:Y:S01]  /*6ea0*/  UMOV UR11, 0x40 ;  /* 0x00000040000b7882 */ /* 0x000fe20000000000 */
[----:B------:R-:W-:Y:S01]  /*6eb0*/  UMOV UR17, UR9 ;  /* 0x0000000900117c82 */ /* 0x000fe20008000000 */
[----:B------:R-:W-:Y:S01]  /*6ec0*/  UMOV UR19, 0x40 ;  /* 0x0000004000137882 */ /* 0x000fe20000000000 */
[----:B------:R-:W-:Y:S01]  /*6ed0*/  MOV R221, UR58 ;  /* 0x0000003a00dd7c02 */ /* 0x000fe20008000f00 */
        /* <DEDUP_REMOVED lines=9> */
[----:B------:R-:W-:Y:S01]  /*6f70*/  MOV R222, UR59 ;  /* 0x0000003b00de7c02 */ /* 0x000fe20008000f00 */
[----:B------:R-:W-:Y:S01]  /*6f80*/  UMOV UR59, 0x8 ;  /* 0x00000008003b7882 */ /* 0x000fe20000000000 */
[----:B------:R-:W-:Y:S01]  /*6f90*/  VIADD R9, R5, 0x80 ;  /* 0x0000008005097836 */ /* 0x000fe20000000000 */
[----:B------:R-:W-:Y:S01]  /*6fa0*/  HGMMA.64x16x16.F32.BF16 R56, gdesc[UR28].tnspA.tnspB, R56 ;  /* 0x602000001c3879f0 */ /* 0x000fe20008701838 */
[----:B------:R-:W-:Y:S01]  /*6fb0*/  VIADD R14, R6, 0x80 ;  /* 0x00000080060e7836 */ /* 0x000fe20000000000 */
[----:B------:R-:W-:Y:S01]  /*6fc0*/  UMOV UR29, 0x40000040 ;  /* 0x40000040001d7882 */ /* 0x000fe20000000000 */
[----:B------:R-:W-:Y:S01]  /*6fd0*/  IMAD.U32 R20, RZ, RZ, UR58 ;  /* 0x0000003aff147e24 */ /* 0x000fe2000f8e00ff */
[----:B------:R-:W-:Y:S01]  /*6fe0*/  HGMMA.64x16x16.F32.BF16 R64, gdesc[UR40].tnspA.tnspB, R64 ;  /* 0x60200000284079f0 */ /* 0x000fe20008701840 */
[----:B------:R-:W-:Y:S01]  /*6ff0*/  IMAD.U32 R21, RZ, RZ, UR59 ;  /* 0x0000003bff157e24 */ /* 0x000fe2000f8e00ff */
[----:B------:R-:W-:Y:S01]  /*7000*/  UMOV UR40, UR52 ;  /* 0x0000003400287c82 */ /* 0x000fe20008000000 */
[----:B------:R-:W-:Y:S01]  /*7010*/  UMOV UR41, UR53 ;  /* 0x0000003500297c82 */ /* 0x000fe20008000000 */
[----:B------:R-:W-:Y:S04]  /*7020*/  HGMMA.64x16x16.F32.BF16 R72, gdesc[UR36].tnspA.tnspB, R72 ;  /* 0x60200000244879f0 */ /* 0x000fe80008701848 */
[----:B------:R-:W-:Y:S04]  /*7030*/  HGMMA.64x16x16.F32.BF16 R80, gdesc[UR32].tnspA.tnspB, R80 ;  /* 0x60200000205079f0 */ /* 0x000fe80008701850 */
[----:B------:R-:W-:Y:S01]  /*7040*/  HGMMA.64x16x16.F32.BF16 R88, gdesc[UR24].tnspA.tnspB, R88 ;  /* 0x60200000185879f0 */ /* 0x000fe20008701858 */
[----:B------:R-:W-:-:S03]  /*7050*/  UMOV UR25, UR29 ;  /* 0x0000001d00197c82 */ /* 0x000fc60008000000 */
[----:B------:R-:W-:Y:S01]  /*7060*/  HGMMA.64x16x16.F32.BF16 R56, gdesc[UR8].tnspA.tnspB, R56 ;  /* 0x60200000083879f0 */ /* 0x000fe20008701838 */
[----:B------:R-:W-:-:S03]  /*7070*/  UMOV UR9, 0x40000040 ;  /* 0x4000004000097882 */ /* 0x000fc60000000000 */
[----:B------:R-:W-:Y:S01]  /*7080*/  HGMMA.64x16x16.F32.BF16 R64, gdesc[UR16].tnspA.tnspB, R64 ;  /* 0x60200000104079f0 */ /* 0x000fe20008701840 */
[----:B------:R-:W-:-:S03]  /*7090*/  UMOV UR17, UR9 ;  /* 0x0000000900117c82 */ /* 0x000fc60008000000 */
        /* <DEDUP_REMOVED lines=10> */
[----:B-1----:R-:W-:Y:S06]  /*7140*/  BAR.SYNC.DEFER_BLOCKING 0x9, 0x100 ;  /* 0x0244000000007b1d */ /* 0x002fec0000010000 */
[----:B--2---:R-:W-:-:S06]  /*7150*/  WARPGROUP.ARRIVE ;  /* 0x00000000000079c5 */ /* 0x004fcc0000000000 */
[----:B------:R-:W-:Y:S01]  /*7160*/  HGMMA.64x64x16.F32.BF16 R24, gdesc[UR56].tnspA, RZ, !UPT ;  /* 0x20e00000381879f0 */ /* 0x000fe2000c7018ff */
[----:B------:R-:W-:Y:S01]  /*7170*/  UMOV UR56, UR4 ;  /* 0x0000000400387c82 */ /* 0x000fe20008000000 */
[----:B------:R-:W-:Y:S01]  /*7180*/  UMOV UR57, 0x40000040 ;  /* 0x4000004000397882 */ /* 0x000fe20000000000 */
[----:B------:R-:W-:Y:S01]  /*7190*/  UMOV UR58, UR5 ;  /* 0x00000005003a7c82 */ /* 0x000fe20008000000 */
[----:B------:R-:W-:Y:S01]  /*71a0*/  UMOV UR59, 0x8 ;  /* 0x00000008003b7882 */ /* 0x000fe20000000000 */
[----:B------:R-:W-:Y:S01]  /*71b0*/  IMAD.U32 R14, RZ, RZ, UR58 ;  /* 0x0000003aff0e7e24 */ /* 0x000fe2000f8e00ff */
[----:B------:R-:W-:Y:S01]  /*71c0*/  R2UR UR4, R9 ;  /* 0x00000000090472ca */ /* 0x000fe200000e0000 */
[----:B------:R-:W-:Y:S02]  /*71d0*/  IMAD.U32 R15, RZ, RZ, UR59 ;  /* 0x0000003bff0f7e24 */ /* 0x000fe4000f8e00ff */
[----:B------:R-:W-:Y:S01]  /*71e0*/  VIADD R9, R5, 0x180 ;  /* 0x0000018005097836 */ /* 0x000fe20000000000 */
[----:B------:R-:W-:Y:S01]  /*71f0*/  HGMMA.64x64x16.F32.BF16 R24, gdesc[UR56].tnspA, R24 ;  /* 0x20e00000381879f0 */ /* 0x000fe20008701818 */
[----:B------:R-:W-:Y:S01]  /*7200*/  R2UR UR56, R12 ;  /* 0x000000000c3872ca */ /* 0x000fe200000e0000 */
[----:B------:R-:W-:Y:S01]  /*7210*/  VIADD R12, R6, 0x100 ;  /* 0x00000100060c7836 */ /* 0x000fe20000000000 */
[----:B------:R-:W-:-:S02]  /*7220*/  R2UR UR59, R222 ;  /* 0x00000000de3b72ca */ /* 0x000fc400000e0000 */
[----:B------:R-:W-:Y:S02]  /*7230*/  R2UR UR58, R221 ;  /* 0x00000000dd3a72ca */ /* 0x000fe400000e0000 */
[----:B------:R-:W-:Y:S02]  /*7240*/  R2UR UR57, R13 ;  /* 0x000000000d3972ca */ /* 0x000fe400000e0000 */
[----:B------:R-:W-:-:S05]  /*7250*/  R2UR UR5, R12 ;  /* 0x000000000c0572ca */ /* 0x000fca00000e0000 */
[----:B------:R-:W-:Y:S01]  /*7260*/  UMOV UR32, UR56 ;  /* 0x0000003800207c82 */ /* 0x000fe20008000000 */
[----:B------:R-:W-:Y:S01]  /*7270*/  UMOV UR56, UR4 ;  /* 0x0000000400387c82 */ /* 0x000fe20008000000 */
[----:B------:R-:W-:Y:S01]  /*7280*/  UMOV UR37, UR59 ;  /* 0x0000003b00257c82 */ /* 0x000fe20008000000 */
[----:B------:R-:W-:Y:S01]  /*7290*/  UMOV UR59, 0x8 ;  /* 0x00000008003b7882 */ /* 0x000fe20000000000 */
[----:B------:R-:W-:Y:S01]  /*72a0*/  UMOV UR36, UR58 ;  /* 0x0000003a00247c82 */ /* 0x000fe20008000000 */
[----:B------:R-:W-:Y:S01]  /*72b0*/  IMAD.U32 R13, RZ, RZ, UR59 ;  /* 0x0000003bff0d7e24 */ /* 0x000fe2000f8e00ff */
[----:B------:R-:W-:Y:S01]  /*72c0*/  UMOV UR33, UR57 ;  /* 0x0000003900217c82 */ /* 0x000fe20008000000 */
[----:B------:R-:W-:Y:S01]  /*72d0*/  UMOV UR57, 0x40000040 ;  /* 0x4000004000397882 */ /* 0x000fe20000000000 */
[----:B------:R-:W-:Y:S01]  /*72e0*/  UMOV UR58, UR5 ;  /* 0x00000005003a7c82 */ /* 0x000fe20008000000 */
[----:B------:R-:W-:Y:S01]  /*72f0*/  R2UR UR4, R9 ;  /* 0x00000000090472ca */ /* 0x000fe200000e0000 */
[----:B------:R-:W-:-:S02]  /*7300*/  IMAD.U32 R12, RZ, RZ, UR58 ;  /* 0x0000003aff0c7e24 */ /* 0x000fc4000f8e00ff */
[----:B------:R-:W-:Y:S01]  /*7310*/  VIADD R9, R8, 0x400 ;  /* 0x0000040008097836 */ /* 0x000fe20000000000 */
[----:B------:R-:W-:Y:S01]  /*7320*/  HGMMA.64x64x16.F32.BF16 R24, gdesc[UR56].tnspA, R24 ;  /* 0x20e00000381879f0 */ /* 0x000fe20008701818 */
[----:B------:R-:W-:Y:S01]  /*7330*/  R2UR UR58, R10 ;  /* 0x000000000a3a72ca */ /* 0x000fe200000e0000 */
[----:B------:R-:W-:Y:S01]  /*7340*/  VIADD R10, R6, 0x180 ;  /* 0x00000180060a7836 */ /* 0x000fe20000000000 */
[----:B------:R-:W-:-:S06]  /*7350*/  R2UR UR59, R11 ;  /* 0x000000000b3b72ca */ /* 0x000fcc00000e0000 */
[----:B------:R-:W-:Y:S01]  /*7360*/  UMOV UR56, UR4 ;  /* 0x0000000400387c82 */ /* 0x000fe20008000000 */
[----:B------:R-:W-:Y:S01]  /*7370*/  UMOV UR57, 0x40000040 ;  /* 0x4000004000397882 */ /* 0x000fe20000000000 */
[----:B------:R-:W-:Y:S01]  /*7380*/  VIADD R6, R6, 0x200 ;  /* 0x0000020006067836 */ /* 0x000fe20000000000 */
[----:B------:R-:W-:Y:S02]  /*7390*/  R2UR UR5, R10 ;  /* 0x000000000a0572ca */ /* 0x000fe400000e0000 */
[----:B------:R-:W-:Y:S02]  /*73a0*/  UMOV UR48, UR58 ;  /* 0x0000003a00307c82 */ /* 0x000fe40008000000 */
[----:B------:R-:W-:Y:S01]  /*73b0*/  UMOV UR49, UR59 ;  /* 0x0000003b00317c82 */ /* 0x000fe20008000000 */
[----:B------:R-:W-:Y:S02]  /*73c0*/  UMOV UR59, 0x8 ;  /* 0x00000008003b7882 */ /* 0x000fe40000000000 */
[----:B------:R-:W-:-:S06]  /*73d0*/  IMAD.U32 R11, RZ, RZ, UR59 ;  /* 0x0000003bff0b7e24 */ /* 0x000fcc000f8e00ff */
[----:B------:R-:W-:Y:S01]  /*73e0*/  UMOV UR58, UR5 ;  /* 0x00000005003a7c82 */ /* 0x000fe20008000000 */
[----:B------:R-:W-:Y:S01]  /*73f0*/  R2UR UR5, R6 ;  /* 0x00000000060572ca */ /* 0x000fe200000e0000 */
[----:B------:R-:W-:Y:S01]  /*7400*/  IMAD.U32 R10, RZ, RZ, UR58 ;  /* 0x0000003aff0a7e24 */ /* 0x000fe2000f8e00ff */
[----:B------:R-:W-:Y:S01]  /*7410*/  HGMMA.64x64x16.F32.BF16 R24, gdesc[UR56].tnspA, R24 ;  /* 0x20e00000381879f0 */ /* 0x000fe20008701818 */
[----:B------:R-:W-:Y:S01]  /*7420*/  R2UR UR56, R7 ;  /* 0x00000000073872ca */ /* 0x000fe200000e0000 */
[----:B------:R-:W-:Y:S01]  /*7430*/  VIADD R7, R5, 0x200 ;  /* 0x0000020005077836 */ /* 0x000fe20000000000 */
[----:B------:R-:W-:Y:S02]  /*7440*/  R2UR UR59, R218 ;  /* 0x00000000da3b72ca */ /* 0x000fe400000e0000 */
[----:B------:R-:W-:Y:S02]  /*7450*/  R2UR UR58, R219 ;  /* 0x00000000db3a72ca */ /* 0x000fe400000e0000 */
[----:B------:R-:W-:-:S02]  /*7460*/  R2UR UR57, R220 ;  /* 0x00000000dc3972ca */ /* 0x000fc400000e0000 */
[----:B------:R-:W-:-:S05]  /*7470*/  R2UR UR4, R7 ;  /* 0x00000000070472ca */ /* 0x000fca00000e0000 */
[----:B------:R-:W-:Y:S02]  /*7480*/  UMOV UR44, UR56 ;  /* 0x00000038002c7c82 */ /* 0x000fe40008000000 */
        /* <DEDUP_REMOVED lines=8> */
[----:B------:R-:W-:Y:S01]  /*7510*/  ULDC.64 UR4, c[0x0][0x2c0] ;  /* 0x0000b00000047ab9 */ /* 0x000fe20000000a00 */
[----:B------:R-:W-:Y:S01]  /*7520*/  IMAD.U32 R7, RZ, RZ, UR59 ;  /* 0x0000003bff077e24 */ /* 0x000fe2000f8e00ff */
[----:B------:R-:W-:Y:S01]  /*7530*/  HGMMA.64x64x16.F32.BF16 R24, gdesc[UR56].tnspA, R24, gsb0 ;  /* 0x20e00000381879f0 */ /* 0x000fe20008001818 */
[----:B------:R-:W-:Y:S01]  /*7540*/  R2UR UR59, R217 ;  /* 0x00000000d93b72ca */ /* 0x000fe200000e0000 */
[----:B------:R-:W-:Y:S01]  /*7550*/  WARPGROUP.ARRIVE ;  /* 0x00000000000079c5 */ /* 0x000fe20000000000 */
[----:B------:R-:W-:Y:S01]  /*7560*/  R2UR UR58, R216 ;  /* 0x00000000d83a72ca */ /* 0x000fe200000e0000 */
[----:B------:R-:W-:Y:S01]  /*7570*/  UMOV UR57, 0x40000040 ;  /* 0x4000004000397882 */ /* 0x000fe20000000000 */
[----:B------:R-:W-:Y:S01]  /*7580*/  R2UR UR56, R9 ;  /* 0x00000000093872ca */ /* 0x000fe200000e0000 */
[----:B------:R-:W-:-:S12]  /*7590*/  VIADD R9, R8, 0x480 ;  /* 0x0000048008097836 */ /* 0x000fd80000000000 */
        /* <DEDUP_REMOVED lines=18> */
[----:B------:R-:W-:-:S02]  /*76c0*/  VIADD R9, R8, 0x500 ;  /* 0x0000050008097836 */ /* 0x000fc40000000000 */
[----:B------:R-:W-:-:S03]  /*76d0*/  VIADD R8, R8, 0x580 ;  /* 0x0000058008087836 */ /* 0x000fc60000000000 */
[----:B------:R-:W-:Y:S02]  /*76e0*/  R2UR UR28, R9 ;  /* 0x00000000091c72ca */ /* 0x000fe400000e0000 */
[----:B------:R-:W-:Y:S01]  /*76f0*/  R2UR UR8, R8 ;  /* 0x00000000080872ca */ /* 0x000fe200000e0000 */
[----:B------:R-:W-:-:S05]  /*7700*/  IMAD.SHL.U32 R8, R3, 0x4000, RZ ;  /* 0x0000400003087824 */ /* 0x000fca00078e00ff */
[----:B------:R-:W-:-:S04]  /*7710*/  IADD3 R9, P0, R8, R230, RZ ;  /* 0x000000e608097210 */ /* 0x000fc80007f1e0ff */
[----:B------:R-:W-:Y:S01]  /*7720*/  LEA.HI.X.SX32 R216, R8, R235, 0x1, P0 ;  /* 0x000000eb08d87211 */ /* 0x000fe200000f0eff */
[----:B------:R-:W-:Y:S01]  /*7730*/  UMOV UR40, UR28 ;  /* 0x0000001c00287c82 */ /* 0x000fe20008000000 */
[----:B------:R-:W-:Y:S01]  /*7740*/  UMOV UR36, UR28 ;  /* 0x0000001c00247c82 */ /* 0x000fe20008000000 */
[----:B------:R-:W-:Y:S01]  /*7750*/  UMOV UR32, UR28 ;  /* 0x0000001c00207c82 */ /* 0x000fe20008000000 */
[----:B------:R-:W-:Y:S01]  /*7760*/  UMOV UR24, UR28 ;  /* 0x0000001c00187c82 */ /* 0x000fe20008000000 */
[C---:B------:R-:W-:Y:S01]  /*7770*/  LEA R8, P0, R9.reuse, UR4, 0x2 ;  /* 0x0000000409087c11 */ /* 0x040fe2000f8010ff */
[----:B------:R-:W-:Y:S01]  /*7780*/  UMOV UR16, UR8 ;  /* 0x0000000800107c82 */ /* 0x000fe20008000000 */
[----:B------:R-:W-:Y:S01]  /*7790*/  UMOV UR20, UR8 ;  /* 0x0000000800147c82 */ /* 0x000fe20008000000 */
[----:B------:R-:W-:Y:S01]  /*77a0*/  UMOV UR12, UR8 ;  /* 0x00000008000c7c82 */ /* 0x000fe20008000000 */
[----:B------:R-:W-:Y:S01]  /*77b0*/  LEA.HI.X R9, R9, UR5, R216, 0x2, P0 ;  /* 0x0000000509097c11 */ /* 0x000fe200080f14d8 */
        /* <DEDUP_REMOVED lines=20> */
[----:B------:R-:W-:-:S05]  /*7900*/  VIADD R22, R22, 0x14100 ;  /* 0x0001410016167836 */ /* 0x000fca0000000000 */
[----:B------:R-:W-:-:S04]  /*7910*/  SHF.R.U32.HI R22, RZ, 0x4, R22 ;  /* 0x00000004ff167819 */ /* 0x000fc80000011616 */
[----:B------:R-:W-:-:S05]  /*7920*/  LOP3.LUT R237, R22, 0x3fff, RZ, 0xc0, !PT ;  /* 0x00003fff16ed7812 */ /* 0x000fca00078ec0ff */
[----:B------:R-:W-:Y:S01]  /*7930*/  IMAD R237, R2, 0x800, R237 ;  /* 0x0000080002ed7824 */ /* 0x000fe200078e02ed */
[----:B------:R-:W-:Y:S04]  /*7940*/  HGMMA.64x16x16.F32.BF16 R96, gdesc[UR8].tnspA.tnspB, R96 ;  /* 0x60200000086079f0 */ /* 0x000fe80008701860 */
[----:B------:R-:W-:Y:S04]  /*7950*/  HGMMA.64x16x16.F32.BF16 R104, gdesc[UR16].tnspA.tnspB, R104 ;  /* 0x60200000106879f0 */ /* 0x000fe80008701868 */
[----:B------:R-:W-:Y:S04]  /*7960*/  HGMMA.64x16x16.F32.BF16 R112, gdesc[UR20].tnspA.tnspB, R112 ;  /* 0x60200000147079f0 */ /* 0x000fe80008701870 */
[----:B------:R-:W-:Y:S04]  /*7970*/  HGMMA.64x16x16.F32.BF16 R120, gdesc[UR12].tnspA.tnspB, R120 ;  /* 0x602000000c7879f0 */ /* 0x000fe80008701878 */
[----:B------:R-:W-:Y:S03]  /*7980*/  HGMMA.64x16x16.F32.BF16 R128, gdesc[UR4].tnspA.tnspB, R128, gsb0 ;  /* 0x60200000048079f0 */ /* 0x000fe60008001880 */
[----:B------:R-:W-:-:S02]  /*7990*/  WARPGROUP.DEPBAR.LE gsb0, 0x1 ;  /* 0x00008000000079c5 */ /* 0x000fc40000010100 */
[----:B------:R1:W-:Y:S01]  /*79a0*/  REDG.E.ADD.F32x4.FTZ.RN.STRONG.GPU desc[UR60][R8.64], R24 ;  /* 0x00000018080079a6 */ /* 0x0003e2000c10f7bc */
[----:B------:R-:W-:Y:S01]  /*79b0*/  R2UR UR52, R237 ;  /* 0x00000000ed3472ca */ /* 0x000fe200000e0000 */
[----:B------:R-:W-:Y:S01]  /*79c0*/  WARPGROUP.ARRIVE ;  /* 0x00000000000079c5 */ /* 0x000fe20000000000 */
[----:B------:R-:W-:Y:S01]  /*79d0*/  UMOV UR53, 0x40000040 ;  /* 0x4000004000357882 */ /* 0x000fe20000000000 */
[----:B------:R-:W-:Y:S01]  /*79e0*/  UMOV UR55, 0x40 ;  /* 0x0000004000377882 */ /* 0x000fe20000000000 */
[----:B-1----:R-:W-:Y:S01]  /*79f0*/  LOP3.LUT R24, R23, 0x80000, RZ, 0xfc, !PT ;  /* 0x0008000017187812 */ /* 0x002fe200078efcff */
[----:B------:R-:W-:Y:S01]  /*7a00*/  UMOV UR59, 0x40 ;  /* 0x00000040003b7882 */ /* 0x000fe20000000000 */
[----:B------:R-:W-:Y:S01]  /*7a10*/  UMOV UR11, 0x40 ;  /* 0x00000040000b7882 */ /* 0x000fe20000000000 */
[----:B------:R-:W-:Y:S01]  /*7a20*/  UMOV UR45, 0x40000040 ;  /* 0x40000040002d7882 */ /* 0x000fe20000000000 */
[----:B------:R-:W-:Y:S01]  /*7a30*/  UMOV UR47, 0x40 ;  /* 0x00000040002f7882 */ /* 0x000fe20000000000 */
[C---:B------:R-:W-:Y:S01]  /*7a40*/  VIADD R22, R24.reuse, 0x80 ;  /* 0x0000008018167836 */ /* 0x040fe20000000000 */
[----:B------:R-:W-:Y:S01]  /*7a50*/  UMOV UR51, 0x40 ;  /* 0x0000004000337882 */ /* 0x000fe20000000000 */
[----:B------:R-:W-:Y:S01]  /*7a60*/  VIADD R23, R24, 0x100 ;  /* 0x0000010018177836 */ /* 0x000fe20000000000 */
[----:B------:R-:W-:Y:S01]  /*7a70*/  UMOV UR25, 0x40000040 ;  /* 0x4000004000197882 */ /* 0x000fe20000000000 */
[----:B------:R-:W-:Y:S01]  /*7a80*/  UMOV UR27, 0x40 ;  /* 0x00000040001b7882 */ /* 0x000fe20000000000 */
[----:B------:R-:W-:Y:S01]  /*7a90*/  R2UR UR4, R22 ;  /* 0x00000000160472ca */ /* 0x000fe200000e0000 */
[C---:B------:R-:W-:Y:S01]  /*7aa0*/  VIADD R22, R24.reuse, 0x180 ;  /* 0x0000018018167836 */ /* 0x040fe20000000000 */
[C---:B------:R-:W-:Y:S01]  /*7ab0*/  R2UR UR54, R24.reuse ;  /* 0x00000000183672ca */ /* 0x040fe200000e0000 */
[----:B------:R-:W-:Y:S01]  /*7ac0*/  VIADD R25, R24, 0x200 ;  /* 0x0000020018197836 */ /* 0x000fe20000000000 */
[----:B------:R-:W-:Y:S01]  /*7ad0*/  R2UR UR5, R23 ;  /* 0x00000000170572ca */ /* 0x000fe200000e0000 */
[----:B------:R-:W-:Y:S01]  /*7ae0*/  UMOV UR43, 0x40 ;  /* 0x00000040002b7882 */ /* 0x000fe20000000000 */
[----:B------:R-:W-:Y:S01]  /*7af0*/  R2UR UR6, R22 ;  /* 0x00000000160672ca */ /* 0x000fe200000e0000 */
[----:B------:R-:W-:Y:S01]  /*7b00*/  UMOV UR39, 0x40 ;  /* 0x0000004000277882 */ /* 0x000fe20000000000 */
[----:B------:R-:W-:Y:S01]  /*7b10*/  UMOV UR35, 0x40 ;  /* 0x0000004000237882 */ /* 0x000fe20000000000 */
[----:B------:R-:W-:Y:S01]  /*7b20*/  UMOV UR31, 0x40 ;  /* 0x00000040001f7882 */ /* 0x000fe20000000000 */
[----:B------:R-:W-:Y:S01]  /*7b30*/  PLOP3.LUT P0, PT, PT, PT, UP0, 0x40, 0x0 ;  /* 0x000000000000781c */ /* 0x000fe20003f0e808 */
[----:B------:R-:W-:Y:S01]  /*7b40*/  UMOV UR7, 0x40 ;  /* 0x0000004000077882 */ /* 0x000fe20000000000 */
[----:B------:R-:W-:Y:S01]  /*7b50*/  UMOV UR23, 0x40 ;  /* 0x0000004000177882 */ /* 0x000fe20000000000 */
[----:B------:R-:W-:Y:S01]  /*7b60*/  UMOV UR58, UR4 ;  /* 0x00000004003a7c82 */ /* 0x000fe20008000000 */
[----:B------:R-:W-:Y:S01]  /*7b70*/  R2UR UR4, R25 ;  /* 0x00000000190472ca */ /* 0x000fe200000e0000 */
[----:B------:R-:W-:Y:S01]  /*7b80*/  UMOV UR56, UR52 ;  /* 0x0000003400387c82 */ /* 0x000fe20008000000 */
[----:B------:R-:W-:Y:S01]  /*7b90*/  UMOV UR57, UR53 ;  /* 0x0000003500397c82 */ /* 0x000fe20008000000 */
[----:B------:R-:W-:Y:S01]  /*7ba0*/  HGMMA.64x16x16.F32.BF16 R136, gdesc[UR52].tnspA.tnspB, R136 ;  /* 0x60200000348879f0 */ /* 0x000fe20008701888 */
[----:B------:R-:W-:Y:S01]  /*7bb0*/  UMOV UR8, UR52 ;  /* 0x0000003400087c82 */ /* 0x000fe20008000000 */
[----:B------:R-:W-:Y:S01]  /*7bc0*/  UMOV UR9, UR53 ;  /* 0x0000003500097c82 */ /* 0x000fe20008000000 */
[----:B------:R-:W-:Y:S01]  /*7bd0*/  UMOV UR10, UR5 ;  /* 0x00000005000a7c82 */ /* 0x000fe20008000000 */
[----:B------:R-:W-:Y:S01]  /*7be0*/  HGMMA.64x16x16.F32.BF16 R144, gdesc[UR56].tnspA.tnspB, R144 ;  /* 0x60200000389079f0 */ /* 0x000fe20008701890 */
[----:B------:R-:W-:Y:S01]  /*7bf0*/  IMAD.U32 R216, RZ, RZ, UR10 ;  /* 0x0000000affd87e24 */ /* 0x000fe2000f8e00ff */
        /* <DEDUP_REMOVED lines=14> */
[----:B------:R1:W-:Y:S01]  /*7ce0*/  REDG.E.ADD.F32x4.FTZ.RN.STRONG.GPU desc[UR60][R8.64+0x800], R28 ;  /* 0x0008001c080079a6 */ /* 0x0003e2000c10f7bc */
[----:B------:R-:W-:Y:S01]  /*7cf0*/  HGMMA.64x16x16.F32.BF16 R168, gdesc[UR8].tnspA.tnspB, R168 ;  /* 0x6020000008a879f0 */ /* 0x000fe200087018a8 */
[----:B------:R-:W-:-:S02]  /*7d00*/  VIADD R25, R237, 0x80 ;  /* 0x00000080ed197836 */ /* 0x000fc40000000000 */
[C---:B------:R-:W-:Y:S01]  /*7d10*/  VIADD R26, R24.reuse, 0x10 ;  /* 0x00000010181a7836 */ /* 0x040fe20000000000 */
[----:B------:R-:W-:Y:S01]  /*7d20*/  UMOV UR49, UR45 ;  /* 0x0000002d00317c82 */ /* 0x000fe20008000000 */
[----:B------:R-:W-:Y:S01]  /*7d30*/  IMAD.U32 R220, RZ, RZ, UR10 ;  /* 0x0000000affdc7e24 */ /* 0x000fe2000f8e00ff */
[----:B------:R-:W-:Y:S01]  /*7d40*/  R2UR UR44, R25 ;  /* 0x00000000192c72ca */ /* 0x000fe200000e0000 */
[----:B------:R-:W-:Y:S01]  /*7d50*/  VIADD R25, R24, 0x110 ;  /* 0x0000011018197836 */ /* 0x000fe20000000000 */
[----:B------:R-:W-:Y:S01]  /*7d60*/  R2UR UR46, R26 ;  /* 0x000000001a2e72ca */ /* 0x000fe200000e0000 */
[C---:B------:R-:W-:Y:S01]  /*7d70*/  VIADD R26, R24.reuse, 0x90 ;  /* 0x00000090181a7836 */ /* 0x040fe20000000000 */
[----:B------:R-:W-:Y:S01]  /*7d80*/  UMOV UR41, UR25 ;  /* 0x0000001900297c82 */ /* 0x000fe20008000000 */
[----:B------:R-:W-:Y:S01]  /*7d90*/  IMAD.U32 R221, RZ, RZ, UR11 ;  /* 0x0000000bffdd7e24 */ /* 0x000fe2000f8e00ff */
[----:B------:R-:W-:Y:S01]  /*7da0*/  R2UR UR5, R25 ;  /* 0x00000000190572ca */ /* 0x000fe200000e0000 */
[----:B------:R-:W-:Y:S01]  /*7db0*/  VIADD R25, R24, 0x190 ;  /* 0x0000019018197836 */ /* 0x000fe20000000000 */
[----:B------:R-:W-:Y:S01]  /*7dc0*/  R2UR UR4, R26 ;  /* 0x000000001a0472ca */ /* 0x000fe200000e0000 */
[----:B------:R-:W-:Y:S01]  /*7dd0*/  UMOV UR37, UR25 ;  /* 0x0000001900257c82 */ /* 0x000fe20008000000 */
[----:B------:R-:W-:Y:S01]  /*7de0*/  UMOV UR33, UR25 ;  /* 0x0000001900217c82 */ /* 0x000fe20008000000 */
[----:B------:R-:W-:Y:S01]  /*7df0*/  UMOV UR29, UR25 ;  /* 0x00000019001d7c82 */ /* 0x000fe20008000000 */
[----:B------:R-:W-:Y:S01]  /*7e00*/  R2UR UR6, R25 ;  /* 0x00000000190672ca */ /* 0x000fe200000e0000 */
[C---:B------:R-:W-:Y:S01]  /*7e10*/  VIADD R25, R24.reuse, 0x210 ;  /* 0x0000021018197836 */ /* 0x040fe20000000000 */
[----:B------:R-:W-:Y:S01]  /*7e20*/  UMOV UR8, UR44 ;  /* 0x0000002c00087c82 */ /* 0x000fe20008000000 */
[----:B------:R-:W-:Y:S01]  /*7e30*/  UMOV UR15, 0x40 ;  /* 0x00000040000f7882 */ /* 0x000fe20000000000 */
[----:B------:R1:W-:Y:S02]  /*7e40*/  REDG.E.ADD.F32x4.FTZ.RN.STRONG.GPU desc[UR60][R8.64+0x1000], R32 ;  /* 0x00100020080079a6 */ /* 0x0003e4000c10f7bc */
[----:B------:R-:W-:Y:S01]  /*7e50*/  R2UR UR50, R25 ;  /* 0x00000000193272ca */ /* 0x000fe200000e0000 */
[----:B------:R-:W-:Y:S01]  /*7e60*/  UMOV UR9, UR45 ;  /* 0x0000002d00097c82 */ /* 0x000fe20008000000 */
[----:B------:R-:W-:Y:S01]  /*7e70*/  UMOV UR11, 0x40 ;  /* 0x00000040000b7882 */ /* 0x000fe20000000000 */
[----:B------:R-:W-:Y:S01]  /*7e80*/  UMOV UR10, UR4 ;  /* 0x00000004000a7c82 */ /* 0x000fe20008000000 */
[----:B------:R-:W-:Y:S01]  /*7e90*/  IMAD.U32 R223, RZ, RZ, UR11 ;  /* 0x0000000bffdf7e24 */ /* 0x000fe2000f8e00ff */
[----:B------:R-:W-:Y:S01]  /*7ea0*/  UMOV UR48, UR44 ;  /* 0x0000002c00307c82 */ /* 0x000fe20008000000 */
[----:B------:R-:W-:Y:S01]  /*7eb0*/  IMAD.U32 R222, RZ, RZ, UR10 ;  /* 0x0000000affde7e24 */ /* 0x000fe2000f8e00ff */
[----:B------:R-:W-:Y:S01]  /*7ec0*/  HGMMA.64x16x16.F32.BF16 R136, gdesc[UR44].tnspA.tnspB, R136 ;  /* 0x602000002c8879f0 */ /* 0x000fe20008701888 */
[----:B------:R-:W-:Y:S01]  /*7ed0*/  VIADD R26, R24, 0x20 ;  /* 0x00000020181a7836 */ /* 0x000fe20000000000 */
[----:B------:R1:W-:Y:S02]  /*7ee0*/  REDG.E.ADD.F32x4.FTZ.RN.STRONG.GPU desc[UR60][R8.64+0x1800], R36 ;  /* 0x00180024080079a6 */ /* 0x0003e4000c10f7bc */
        /* <DEDUP_REMOVED lines=12> */
[----:B------:R-:W-:Y:S01]  /*7fb0*/  VIADD R25, R237, 0x100 ;  /* 0x00000100ed197836 */ /* 0x000fe20000000000 */
[----:B------:R-:W-:Y:S01]  /*7fc0*/  HGMMA.64x16x16.F32.BF16 R160, gdesc[UR8].tnspA.tnspB, R160 ;  /* 0x6020000008a079f0 */ /* 0x000fe200087018a0 */
[----:B------:R-:W-:Y:S01]  /*7fd0*/  R2UR UR26, R26 ;  /* 0x000000001a1a72ca */ /* 0x000fe200000e0000 */
[----:B------:R1:W-:Y:S02]  /*7fe0*/  REDG.E.ADD.F32x4.FTZ.RN.STRONG.GPU desc[UR60][R8.64+0x2000], R40 ;  /* 0x00200028080079a6 */ /* 0x0003e4000c10f7bc */
[----:B------:R-:W-:Y:S01]  /*7ff0*/  HGMMA.64x16x16.F32.BF16 R168, gdesc[UR48].tnspA.tnspB, R168 ;  /* 0x6020000030a879f0 */ /* 0x000fe200087018a8 */
[----:B------:R-:W-:Y:S01]  /*8000*/  R2UR UR24, R25 ;  /* 0x00000000191872ca */ /* 0x000fe200000e0000 */
[C---:B------:R-:W-:Y:S01]  /*8010*/  VIADD R25, R24.reuse, 0x120 ;  /* 0x0000012018197836 */ /* 0x040fe20000000000 */
[----:B------:R-:W-:Y:S01]  /*8020*/  UMOV UR5, 0x40000040 ;  /* 0x4000004000057882 */ /* 0x000fe20000000000 */
[C---:B------:R-:W-:Y:S01]  /*8030*/  VIADD R26, R24.reuse, 0xa0 ;  /* 0x000000a0181a7836 */ /* 0x040fe20000000000 */
[----:B------:R1:W-:Y:S02]  /*8040*/  REDG.E.ADD.F32x4.FTZ.RN.STRONG.GPU desc[UR60][R8.64+0x2800], R44 ;  /* 0x0028002c080079a6 */ /* 0x0003e4000c10f7bc */
[----:B------:R-:W-:Y:S01]  /*8050*/  R2UR UR38, R25 ;  /* 0x00000000192672ca */ /* 0x000fe200000e0000 */
[----:B------:R-:W-:Y:S01]  /*8060*/  VIADD R25, R24, 0x1a0 ;  /* 0x000001a018197836 */ /* 0x000fe20000000000 */
[----:B------:R-:W-:-:S05]  /*8070*/  R2UR UR42, R26 ;  /* 0x000000001a2a72ca */ /* 0x000fca00000e0000 */
[----:B------:R-:W-:Y:S01]  /*8080*/  UMOV UR40, UR24 ;  /* 0x0000001800287c82 */ /* 0x000fe20008000000 */
[----:B------:R-:W-:Y:S01]  /*8090*/  R2UR UR34, R25 ;  /* 0x00000000192272ca */ /* 0x000fe200000e0000 */
[----:B------:R-:W-:Y:S01]  /*80a0*/  VIADD R25, R24, 0x220 ;  /* 0x0000022018197836 */ /* 0x000fe20000000000 */
[----:B------:R-:W-:Y:S01]  /*80b0*/  UMOV UR36, UR24 ;  /* 0x0000001800247c82 */ /* 0x000fe20008000000 */
[----:B------:R-:W-:Y:S01]  /*80c0*/  UMOV UR32, UR24 ;  /* 0x0000001800207c82 */ /* 0x000fe20008000000 */
[----:B------:R-:W-:Y:S01]  /*80d0*/  UMOV UR28, UR24 ;  /* 0x00000018001c7c82 */ /* 0x000fe20008000000 */
[----:B------:R-:W-:Y:S01]  /*80e0*/  HGMMA.64x16x16.F32.BF16 R136, gdesc[UR24].tnspA.tnspB, R136 ;  /* 0x60200000188879f0 */ /* 0x000fe20008701888 */
[----:B------:R-:W-:Y:S01]  /*80f0*/  R2UR UR30, R25 ;  /* 0x00000000191e72ca */ /* 0x000fe200000e0000 */
[----:B------:R-:W-:Y:S01]  /*8100*/  IMAD.U32 R226, RZ, RZ, UR10 ;  /* 0x0000000affe27e24 */ /* 0x000fe2000f8e00ff */
[----:B------:R-:W-:Y:S01]  /*8110*/  UMOV UR21, UR5 ;  /* 0x0000000500157c82 */ /* 0x000fe20008000000 */
[----:B------:R-:W-:Y:S01]  /*8120*/  HGMMA.64x16x16.F32.BF16 R144, gdesc[UR40].tnspA.tnspB, R144 ;  /* 0x60200000289079f0 */ /* 0x000fe20008701890 */
[----:B------:R-:W-:Y:S01]  /*8130*/  UMOV UR17, UR5 ;  /* 0x0000000500117c82 */ /* 0x000fe20008000000 */
[----:B------:R-:W-:Y:S01]  /*8140*/  IMAD.U32 R227, RZ, RZ, UR11 ;  /* 0x0000000bffe37e24 */ /* 0x000fe2000f8e00ff */
[----:B------:R-:W-:Y:S01]  /*8150*/  UMOV UR13, UR5 ;  /* 0x00000005000d7c82 */ /* 0x000fe20008000000 */
[----:B------:R-:W-:Y:S01]  /*8160*/  UMOV UR9, UR5 ;  /* 0x0000000500097c82 */ /* 0x000fe20008000000 */
[----:B------:R1:W-:Y:S01]  /*8170*/  REDG.E.ADD.F32x4.FTZ.RN.STRONG.GPU desc[UR60][R8.64+0x3000], R48 ;  /* 0x00300030080079a6 */ /* 0x0003e2000c10f7bc */
[----:B------:R-:W-:Y:S01]  /*8180*/  HGMMA.64x16x16.F32.BF16 R152, gdesc[UR36].tnspA.tnspB, R152 ;  /* 0x60200000249879f0 */ /* 0x000fe20008701898 */
[----:B------:R-:W-:-:S02]  /*8190*/  VIADD R25, R237, 0x180 ;  /* 0x00000180ed197836 */ /* 0x000fc40000000000 */
[C---:B------:R-:W-:Y:S01]  /*81a0*/  VIADD R26, R24.reuse, 0x30 ;  /* 0x00000030181a7836 */ /* 0x040fe20000000000 */
[----:B------:R-:W-:Y:S01]  /*81b0*/  UMOV UR11, 0x40 ;  /* 0x00000040000b7882 */ /* 0x000fe20000000000 */
[----:B------:R1:W-:Y:S01]  /*81c0*/  REDG.E.ADD.F32x4.FTZ.RN.STRONG.GPU desc[UR60][R8.64+0x3800], R52 ;  /* 0x00380034080079a6 */ /* 0x0003e2000c10f7bc */
[----:B------:R-:W-:Y:S01]  /*81d0*/  R2UR UR4, R25 ;  /* 0x00000000190472ca */ /* 0x000fe200000e0000 */
[----:B------:R-:W-:Y:S01]  /*81e0*/  HGMMA.64x16x16.F32.BF16 R160, gdesc[UR32].tnspA.tnspB, R160 ;  /* 0x6020000020a079f0 */ /* 0x000fe200087018a0 */
[----:B------:R-:W-:Y:S01]  /*81f0*/  VIADD R25, R24, 0x130 ;  /* 0x0000013018197836 */ /* 0x000fe20000000000 */
[----:B------:R-:W-:Y:S01]  /*8200*/  R2UR UR6, R26 ;  /* 0x000000001a0672ca */ /* 0x000fe200000e0000 */
[C---:B------:R-:W-:Y:S01]  /*8210*/  VIADD R26, R24.reuse, 0xb0 ;  /* 0x000000b0181a7836 */ /* 0x040fe20000000000 */
[----:B------:R-:W-:Y:S01]  /*8220*/  HGMMA.64x16x16.F32.BF16 R168, gdesc[UR28].tnspA.tnspB, R168 ;  /* 0x602000001ca879f0 */ /* 0x000fe200087018a8 */
[----:B------:R-:W-:Y:S01]  /*8230*/  IMAD.U32 R22, RZ, RZ, UR58 ;  /* 0x0000003aff167e24 */ /* 0x000fe2000f8e00ff */
[----:B------:R-:W-:Y:S01]  /*8240*/  R2UR UR18, R25 ;  /* 0x00000000191272ca */ /* 0x000fe200000e0000 */
[----:B------:R-:W-:Y:S01]  /*8250*/  VIADD R25, R24, 0x1b0 ;  /* 0x000001b018197836 */ /* 0x000fe20000000000 */
[----:B------:R-:W-:Y:S01]  /*8260*/  R2UR UR22, R26 ;  /* 0x000000001a1672ca */ /* 0x000fe200000e0000 */
[----:B------:R-:W-:-:S02]  /*8270*/  VIADD R24, R24, 0x230 ;  /* 0x0000023018187836 */ /* 0x000fc40000000000 */
[----:B------:R-:W-:Y:S01]  /*8280*/  IMAD.U32 R23, RZ, RZ, UR59 ;  /* 0x0000003bff177e24 */ /* 0x000fe2000f8e00ff */
[----:B------:R-:W-:Y:S01]  /*8290*/  R2UR UR14, R25 ;  /* 0x00000000190e72ca */ /* 0x000fe200000e0000 */
[----:B------:R-:W-:Y:S01]  /*82a0*/  UMOV UR20, UR4 ;  /* 0x0000000400147c82 */ /* 0x000fe20008000000 */
[----:B------:R-:W-:Y:S01]  /*82b0*/  R2UR UR10, R24 ;  /* 0x00000000180a72ca */ /* 0x000fe200000e0000 */
        /* <DEDUP_REMOVED lines=9> */
[----:B-1----:R-:W-:Y:S05]  /*8350*/  @P0 BRA `(.L_x_438) ;  /* 0x0000000000040947 */ /* 0x002fea0003800000 */
[----:B------:R-:W-:Y:S01]  /*8360*/  BPT.TRAP 0x1 ;  /* 0x000000040000795c */ /* 0x000fe20000300000 */
.L_x_438:
        /* <DEDUP_REMOVED lines=45> */
[----:B------:R-:W-:Y:S01]  /*8640*/  PLOP3.LUT P0, PT, PT, PT, UP0, 0x40, 0x0 ;  /* 0x000000000000781c */ /* 0x000fe20003f0e808 */
[----:B------:R-:W-:Y:S01]  /*8650*/  HGMMA.64x16x16.F32.BF16 R176, gdesc[UR52].tnspA.tnspB, R176 ;  /* 0x6020000034b079f0 */ /* 0x000fe200087018b0 */
[----:B------:R-:W-:Y:S01]  /*8660*/  R2UR UR54, R22 ;  /* 0x00000000163672ca */ /* 0x000fe200000e0000 */
[----:B------:R1:W-:Y:S01]  /*8670*/  REDG.E.ADD.F32x4.FTZ.RN.STRONG.GPU desc[UR60][R8.64+0x4000], R24 ;  /* 0x00400018080079a6 */ /* 0x0003e2000c10f7bc */
[----:B------:R-:W-:-:S02]  /*8680*/  R2UR UR55, R23 ;  /* 0x00000000173772ca */ /* 0x000fc400000e0000 */
        /* <DEDUP_REMOVED lines=60> */
[----:B-1----:R-:W-:Y:S05]  /*8a50*/  @P0 BRA `(.L_x_439) ;  /* 0x0000000000040947 */ /* 0x002fea0003800000 */
[----:B------:R-:W-:Y:S01]  /*8a60*/  BPT.TRAP 0x1 ;  /* 0x000000040000795c */ /* 0x000fe20000300000 */
.L_x_439:
        /* <DEDUP_REMOVED lines=96> */
.L_x_419:
[----:B------:R-:W-:Y:S05]  /*9070*/  @P0 BRA `(.L_x_417) ;  /* 0x0000002000c80947 */ /* 0x000fea0003800000 */
[----:B------:R-:W2:Y:S01]  /*9080*/  S2R R4, SR_TID.X ;  /* 0x0000000000047919 */ /* 0x000ea20000002100 */
[----:B------:R-:W3:Y:S01]  /*9090*/  S2UR UR6, SR_CgaCtaId ;  /* 0x00000000000679c3 */ /* 0x000ee20000008800 */
[----:B------:R-:W-:Y:S01]  /*90a0*/  UMOV UR4, 0x400 ;  /* 0x0000040000047882 */ /* 0x000fe20000000000 */
[----:B------:R-:W-:Y:S01]  /*90b0*/  ULDC.64 UR12, c[0x0][0x818] ;  /* 0x00020600000c7ab9 */ /* 0x000fe20000000a00 */
[----:B------:R-:W-:Y:S01]  /*90c0*/  ULDC.64 UR14, c[0x0][0x848] ;  /* 0x00021200000e7ab9 */ /* 0x000fe20000000a00 */
[----:B------:R-:W-:Y:S04]  /*90d0*/  BSSY B1, `(.L_x_441) ;  /* 0x0000056000017945 */ /* 0x000fe80003800000 */
[----:B------:R-:W-:Y:S08]  /*90e0*/  S2UR UR5, SR_CTAID.Y ;  /* 0x00000000000579c3 */ /* 0x000ff00000002600 */
[----:B------:R-:W4:Y:S01]  /*90f0*/  S2UR UR8, SR_CTAID.X ;  /* 0x00000000000879c3 */ /* 0x000f220000002500 */
[----:B---3--:R-:W-:-:S07]  /*9100*/  ULEA UR4, UR6, UR4, 0x18 ;  /* 0x0000000406047291 */ /* 0x008fce000f8ec03f */
[----:B------:R-:W3:Y:S01]  /*9110*/  S2UR UR16, SR_CTAID.Z ;  /* 0x00000000001079c3 */ /* 0x000ee20000002700 */
[----:B------:R-:W-:Y:S02]  /*9120*/  ULDC UR6, c[0x0][0x850] ;  /* 0x0002140000067ab9 */ /* 0x000fe40000000800 */
[----:B------:R-:W-:Y:S01]  /*9130*/  UISETP.NE.AND UP0, UPT, UR6, 0x1, UPT ;  /* 0x000000010600788c */ /* 0x000fe2000bf05270 */
[----:B--2---:R-:W-:-:S05]  /*9140*/  VIADD R3, R4, 0xffffff80 ;  /* 0xffffff8004037836 */ /* 0x004fca0000000000 */
[----:B------:R-:W-:Y:S01]  /*9150*/  SHF.R.S32.HI R0, RZ, 0x1f, R3 ;  /* 0x0000001fff007819 */ /* 0x000fe20000011403 */
[----:B------:R-:W-:Y:S01]  /*9160*/  BAR.SYNC.DEFER_BLOCKING 0x1, 0x100 ;  /* 0x0044000000007b1d */ /* 0x000fe20000010000 */
[----:B------:R-:W-:Y:S02]  /*9170*/  ISETP.NE.AND P0, PT, R3, RZ, PT ;  /* 0x000000ff0300720c */ /* 0x000fe40003f05270 */
[----:B------:R-:W-:Y:S01]  /*9180*/  LEA.HI R2, R0, R3, RZ, 0x7 ;  /* 0x0000000300027211 */ /* 0x000fe200078f38ff */
[----:B----4-:R-:W-:Y:S02]  /*9190*/  UIMAD UR8, UR8, 0x5000, URZ ;  /* 0x00005000080878a4 */ /* 0x010fe4000f8e023f */
[----:B------:R-:W-:Y:S01]  /*91a0*/  @UP0 ULDC UR6, c[0x0][0x854] ;  /* 0x0002150000060ab9 */ /* 0x000fe20000000800 */
[----:B------:R-:W-:Y:S01]  /*91b0*/  LOP3.LUT R0, R2, 0x3fffff80, RZ, 0xc0, !PT ;  /* 0x3fffff8002007812 */ /* 0x000fe200078ec0ff */
[----:B------:R-:W-:Y:S01]  /*91c0*/  UIMAD.WIDE.U32 UR6, UR5, UR6, URZ ;  /* 0x00000006050672a5 */ /* 0x000fe2000f8e003f */
[----:B------:R-:W-:Y:S01]  /*91d0*/  SHF.R.S32.HI R5, RZ, 0x7, R2 ;  /* 0x00000007ff057819 */ /* 0x000fe20000011402 */
[----:B------:R-:W-:-:S02]  /*91e0*/  @UP0 ULDC UR9, c[0x0][0x858] ;  /* 0x0002160000090ab9 */ /* 0x000fc40000000800 */
[----:B------:R-:W-:Y:S01]  /*91f0*/  IMAD.IADD R0, R3, 0x1, -R0 ;  /* 0x0000000103007824 */ /* 0x000fe200078e0a00 */
[----:B------:R-:W-:Y:S02]  /*9200*/  @UP0 USHF.R.U32.HI UR5, URZ, UR9, UR7 ;  /* 0x000000093f050299 */ /* 0x000fe40008011607 */
[----:B------:R-:W-:Y:S01]  /*9210*/  USHF.R.S32.HI UR9, URZ, 0x1f, UR8 ;  /* 0x0000001f3f097899 */ /* 0x000fe20008011408 */
[----:B------:R-:W-:Y:S01]  /*9220*/  IMAD R0, R5, 0xa00, R0 ;  /* 0x00000a0005007824 */ /* 0x000fe200078e0200 */
[----:B------:R-:W-:Y:S02]  /*9230*/  USHF.R.S32.HI UR10, URZ, 0x1f, UR5 ;  /* 0x0000001f3f0a7899 */ /* 0x000fe40008011405 */
[----:B------:R-:W-:Y:S01]  /*9240*/  UIMAD.WIDE.U32 UR6, UR5, UR12, UR8 ;  /* 0x0000000c050672a5 */ /* 0x000fe2000f8e0008 */
[----:B------:R-:W-:Y:S01]  /*9250*/  IMAD.SHL.U32 R0, R0, 0x4, RZ ;  /* 0x0000000400007824 */ /* 0x000fe200078e00ff */
[----:B------:R-:W-:Y:S02]  /*9260*/  UIMAD UR11, UR10, UR12, URZ ;  /* 0x0000000c0a0b72a4 */ /* 0x000fe4000f8e023f */
[----:B---3--:R-:W-:-:S02]  /*9270*/  USHF.R.S32.HI UR17, URZ, 0x1f, UR16 ;  /* 0x0000001f3f117899 */ /* 0x008fc40008011410 */
[----:B------:R-:W-:Y:S01]  /*9280*/  LEA R0, R0, UR4, 0x2 ;  /* 0x0000000400007c11 */ /* 0x000fe2000f8e10ff */
[----:B------:R-:W-:-:S03]  /*9290*/  UIMAD UR11, UR5, UR13, UR11 ;  /* 0x0000000d050b72a4 */ /* 0x000fc6000f8e020b */
[----:B------:R-:W-:Y:S01]  /*92a0*/  ULDC.64 UR12, c[0x0][0x840] ;  /* 0x00021000000c7ab9 */ /* 0x000fe20000000a00 */
[----:B------:R2:W-:Y:S01]  /*92b0*/  STS.128 [R0], R56 ;  /* 0x0000003800007388 */ /* 0x0005e20000000c00 */
[----:B------:R-:W-:Y:S02]  /*92c0*/  UIMAD UR10, UR10, UR12, URZ ;  /* 0x0000000c0a0a72a4 */ /* 0x000fe4000f8e023f */
[----:B------:R-:W-:Y:S01]  /*92d0*/  UIMAD.WIDE.U32 UR8, UR5, UR12, UR8 ;  /* 0x0000000c050872a5 */ /* 0x000fe2000f8e0008 */
[----:B------:R2:W-:Y:S01]  /*92e0*/  STS.128 [R0+0x800], R60 ;  /* 0x0008003c00007388 */ /* 0x0005e20000000c00 */
[----:B------:R-:W-:Y:S02]  /*92f0*/  UIMAD UR10, UR5, UR13, UR10 ;  /* 0x0000000d050a72a4 */ /* 0x000fe4000f8e020a */
[----:B------:R-:W-:Y:S01]  /*9300*/  UIADD3 UR7, UR7, UR11, URZ ;  /* 0x0000000b07077290 */ /* 0x000fe2000fffe03f */
[----:B------:R2:W-:Y:S01]  /*9310*/  STS.128 [R0+0x1000], R96 ;  /* 0x0010006000007388 */ /* 0x0005e20000000c00 */
[----:B------:R-:W-:Y:S01]  /*9320*/  ULDC.64 UR12, c[0x0][0x820] ;  /* 0x00020800000c7ab9 */ /* 0x000fe20000000a00 */
[----:B------:R-:W-:-:S02]  /*9330*/  UIMAD UR11, UR17, UR14, URZ ;  /* 0x0000000e110b72a4 */ /* 0x000fc4000f8e023f */
[----:B------:R2:W-:Y:S01]  /*9340*/  STS.128 [R0+0x1800], R100 ;  /* 0x0018006400007388 */ /* 0x0005e20000000c00 */
[----:B------:R-:W-:Y:S02]  /*9350*/  UIMAD UR5, UR17, UR12, URZ ;  /* 0x0000000c110572a4 */ /* 0x000fe4000f8e023f */
[----:B------:R-:W-:Y:S01]  /*9360*/  UIADD3 UR9, UR9, UR10, URZ ;  /* 0x0000000a09097290 */ /* 0x000fe2000fffe03f */
[----:B------:R2:W-:Y:S01]  /*9370*/  STS.128 [R0+0x2000], R64 ;  /* 0x0020004000007388 */ /* 0x0005e20000000c00 */
[----:B------:R-:W-:Y:S02]  /*9380*/  UIMAD UR5, UR16, UR13, UR5 ;  /* 0x0000000d100572a4 */ /* 0x000fe4000f8e0205 */
[----:B------:R-:W-:Y:S01]  /*9390*/  UIMAD.WIDE.U32 UR6, UR16, UR12, UR6 ;  /* 0x0000000c100672a5 */ /* 0x000fe2000f8e0006 */
[----:B------:R2:W-:Y:S01]  /*93a0*/  STS.128 [R0+0x2800], R68 ;  /* 0x0028004400007388 */ /* 0x0005e20000000c00 */
[----:B------:R-:W-:Y:S02]  /*93b0*/  UIMAD UR11, UR16, UR15, UR11 ;  /* 0x0000000f100b72a4 */ /* 0x000fe4000f8e020b */
[----:B------:R-:W-:Y:S01]  /*93c0*/  UIMAD.WIDE.U32 UR8, UR16, UR14, UR8 ;  /* 0x0000000e100872a5 */ /* 0x000fe2000f8e0008 */
[----:B------:R2:W-:Y:S01]  /*93d0*/  STS.128 [R0+0x3000], R104 ;  /* 0x0030006800007388 */ /* 0x0005e20000000c00 */
[----:B------:R-:W-:Y:S01]  /*93e0*/  ULDC.64 UR12, c[0x0][0x800] ;  /* 0x00020000000c7ab9 */ /* 0x000fe20000000a00 */
[----:B------:R-:W-:Y:S01]  /*93f0*/  ULDC.64 UR14, c[0x0][0x828] ;  /* 0x00020a00000e7ab9 */ /* 0x000fe20000000a00 */
[----:B------:R-:W-:Y:S01]  /*9400*/  UIADD3 UR7, UR7, UR5, URZ ;  /* 0x0000000507077290 */ /* 0x000fe2000fffe03f */
[----:B------:R2:W-:Y:S01]  /*9410*/  STS.128 [R0+0x3800], R108 ;  /* 0x0038006c00007388 */ /* 0x0005e20000000c00 */
[----:B------:R-:W-:-:S02]  /*9420*/  ULEA UR12, UP0, UR6, UR12, 0x2 ;  /* 0x0000000c060c7291 */ /* 0x000fc4000f80103f */
[----:B------:R-:W-:Y:S01]  /*9430*/  UIADD3 UR5, UR9, UR11, URZ ;  /* 0x0000000b09057290 */ /* 0x000fe2000fffe03f */
[----:B------:R2:W-:Y:S01]  /*9440*/  STS.128 [R0+0x4000], R72 ;  /* 0x0040004800007388 */ /* 0x0005e20000000c00 */
[----:B------:R-:W-:Y:S02]  /*9450*/  ULEA UR14, UP1, UR8, UR14, 0x2 ;  /* 0x0000000e080e7291 */ /* 0x000fe4000f82103f */
[----:B------:R-:W-:Y:S01]  /*9460*/  ULEA.HI.X UR13, UR6, UR13, UR7, 0x2, UP0 ;  /* 0x0000000d060d7291 */ /* 0x000fe200080f1407 */
[----:B------:R2:W-:Y:S01]  /*9470*/  STS.128 [R0+0x4800], R76 ;  /* 0x0048004c00007388 */ /* 0x0005e20000000c00 */
[----:B------:R-:W-:-:S03]  /*9480*/  ULEA.HI.X UR7, UR8, UR15, UR5, 0x2, UP1 ;  /* 0x0000000f08077291 */ /* 0x000fc600088f1405 */
        /* <DEDUP_REMOVED lines=18> */
[----:B------:R-:W-:-:S09]  /*95b0*/  UMOV UR6, UR14 ;  /* 0x0000000e00067c82 */ /* 0x000fd20008000000 */
.L_x_443:
[----:B------:R-:W-:Y:S01]  /*95c0*/  @P0 ELECT P1, URZ, PT ;  /* 0x00000000003f082f */ /* 0x000fe20003820000 */
[----:B------:R3:W-:-:S12]  /*95d0*/  UBLKRED.G.S.ADD.F32.RN [UR6], [UR4], UR5, desc[UR8] ;  /* 0x00000806040073bb */ /* 0x0007d800080a1405 */
[----:B------:R-:W-:Y:S02]  /*95e0*/  @P1 PLOP3.LUT P0, PT, P1, PT, PT, 0x8, 0x0 ;  /* 0x000000000000181c */ /* 0x000fe40000f0e170 */
[----:B------:R-:W-:-:S11]  /*95f0*/  PLOP3.LUT P1, PT, PT, PT, PT, 0x8, 0x0 ;  /* 0x000000000000781c */ /* 0x000fd60003f2e170 */
[----:B---3--:R-:W-:Y:S05]  /*9600*/  @P0 BRA.U.ANY `(.L_x_443) ;  /* 0xfffffffd00ec0947 */ /* 0x008fea000393ffff */
[----:B------:R0:W-:Y:S01]  /*9610*/  UTMACMDFLUSH ;  /* 0x00000000000079b7 */ /* 0x0001e20000000000 */
[----:B------:R-:W-:-:S04]  /*9620*/  DEPBAR.LE SB0, 0x0 ;  /* 0x000080000000791a */ /* 0x000fc80000000000 */
.L_x_442:
[----:B------:R-:W-:Y:S05]  /*9630*/  BSYNC B1 ;  /* 0x0000000000017941 */ /* 0x000fea0003800000 */
.L_x_441:
        /* <DEDUP_REMOVED lines=23> */
[----:B----4-:R-:W4:Y:S02]  /*97b0*/  FENCE.VIEW.ASYNC.S ;  /* 0x00000000000073c6 */ /* 0x010f240000000000 */
[----:B----4-:R-:W-:Y:S06]  /*97c0*/  BAR.SYNC.DEFER_BLOCKING 0x1, 0x100 ;  /* 0x0044000000007b1d */ /* 0x010fec0000010000 */
[----:B------:R-:W-:Y:S05]  /*97d0*/  @P0 BRA `(.L_x_417) ;  /* 0x0000001800f00947 */ /* 0x000fea0003800000 */
[----:B------:R-:W-:Y:S01]  /*97e0*/  PLOP3.LUT P0, PT, PT, PT, PT, 0x80, 0x0 ;  /* 0x000000000000781c */ /* 0x000fe20003f0f070 */
[----:B------:R-:W-:Y:S01]  /*97f0*/  UMOV UR5, 0x1400 ;  /* 0x0000140000057882 */ /* 0x000fe20000000000 */
[----:B------:R-:W-:Y:S01]  /*9800*/  UMOV UR8, 0x0 ;  /* 0x0000000000087882 */ /* 0x000fe20000000000 */
[----:B------:R-:W-:Y:S01]  /*9810*/  UMOV UR9, 0x14f00000 ;  /* 0x14f0000000097882 */ /* 0x000fe20000000000 */
[----:B------:R-:W-:Y:S01]  /*9820*/  UMOV UR6, UR12 ;  /* 0x0000000c00067c82 */ /* 0x000fe20008000000 */
[----:B------:R-:W-:-:S08]  /*9830*/  UMOV UR7, UR13 ;  /* 0x0000000d00077c82 */ /* 0x000fd00008000000 */
.L_x_444:
[----:B------:R-:W-:Y:S01]  /*9840*/  @P0 ELECT P1, URZ, PT ;  /* 0x00000000003f082f */ /* 0x000fe20003820000 */
[----:B------:R4:W-:-:S12]  /*9850*/  UBLKRED.G.S.ADD.F32.RN [UR6], [UR4], UR5, desc[UR8] ;  /* 0x00000806040073bb */ /* 0x0009d800080a1405 */
[----:B------:R-:W-:Y:S02]  /*9860*/  @P1 PLOP3.LUT P0, PT, P1, PT, PT, 0x8, 0x0 ;  /* 0x000000000000181c */ /* 0x000fe40000f0e170 */
[----:B------:R-:W-:-:S11]  /*9870*/  PLOP3.LUT P1, PT, PT, PT, PT, 0x8, 0x0 ;  /* 0x000000000000781c */ /* 0x000fd60003f2e170 */
[----:B----4-:R-:W-:Y:S05]  /*9880*/  @P0 BRA.U.ANY `(.L_x_444) ;  /* 0xfffffffd00ec0947 */ /* 0x010fea000393ffff */
[----:B------:R0:W-:Y:S01]  /*9890*/  UTMACMDFLUSH ;  /* 0x00000000000079b7 */ /* 0x0001e20000000000 */
[----:B------:R-:W-:-:S04]  /*98a0*/  DEPBAR.LE SB0, 0x0 ;  /* 0x000080000000791a */ /* 0x000fc80000000000 */
[----:B------:R-:W-:Y:S05]  /*98b0*/  BRA `(.L_x_417) ;  /* 0x0000001800b87947 */ /* 0x000fea0003800000 */
.L_x_415:
        /* <DEDUP_REMOVED lines=41> */
.L_x_446:
        /* <DEDUP_REMOVED lines=8> */
[----:B------:R-:W-:Y:S01]  /*9bd0*/  IMAD.MOV.U32 R0, RZ, RZ, RZ ;  /* 0x000000ffff007224 */ /* 0x000fe200078e00ff */
[----:B------:R-:W-:Y:S01]  /*9be0*/  UIMAD UR6, UR10, UR6, URZ ;  /* 0x000000060a0672a4 */ /* 0x000fe2000f8e023f */
[----:B------:R-:W-:Y:S01]  /*9bf0*/  IMAD.MOV.U32 R12, RZ, RZ, 0x1 ;  /* 0x00000001ff0c7424 */ /* 0x000fe200078e00ff */
[----:B------:R-:W-:Y:S02]  /*9c00*/  UIMAD UR10, UR10, UR12, URZ ;  /* 0x0000000c0a0a72a4 */ /* 0x000fe4000f8e023f */
        /* <DEDUP_REMOVED lines=30> */
.L_x_462:
        /* <DEDUP_REMOVED lines=12> */
.L_x_448:
        /* <DEDUP_REMOVED lines=20> */
[----:B------:R-:W-:Y:S01]  /*9ff0*/  UIADD3 UR9, UP0, UR19, UR30, URZ ;  /* 0x0000001e13097290 */ /* 0x000fe2000ff1e03f */
[----:B------:R-:W-:Y:S01]  /*a000*/  IMAD.MOV.U32 R12, RZ, RZ, 0x1 ;  /* 0x00000001ff0c7424 */ /* 0x000fe200078e00ff */
[----:B------:R-:W-:Y:S01]  /*a010*/  UIADD3 UR16, UR8, 0x14100, URZ ;  /* 0x0001410008107890 */ /* 0x000fe2000fffe03f */
[----:B-1----:R-:W-:Y:S01]  /*a020*/  IMAD.MOV.U32 R9, RZ, RZ, R2 ;  /* 0x000000ffff097224 */ /* 0x002fe200078e0002 */
[----:B------:R-:W-:Y:S01]  /*a030*/  ULEA.HI.X.SX32 UR10, UR19, UR38, 0x1, UP0 ;  /* 0x00000026130a7291 */ /* 0x000fe200080f0e3f */
[----:B------:R-:W-:Y:S01]  /*a040*/  IMAD.MOV.U32 R10, RZ, RZ, R3 ;  /* 0x000000ffff0a7224 */ /* 0x000fe200078e0003 */
[----:B------:R-:W-:-:S02]  /*a050*/  ULEA UR54, UP0, UR9, UR14, 0x2 ;  /* 0x0000000e09367291 */ /* 0x000fc4000f80103f */
[C---:B------:R-:W-:Y:S01]  /*a060*/  IADD3 R0, P1, R9.reuse, 0xf0, RZ ;  /* 0x000000f009007810 */ /* 0x040fe20007f3e0ff */
[----:B------:R-:W-:Y:S02]  /*a070*/  UIADD3 UR40, UR8, 0x16100, URZ ;  /* 0x0001610008287890 */ /* 0x000fe4000fffe03f */
[----:B------:R-:W-:Y:S01]  /*a080*/  UIADD3 UR32, UR8, 0x18100, URZ ;  /* 0x0001810008207890 */ /* 0x000fe2000fffe03f */
[----:B------:R-:W-:Y:S01]  /*a090*/  R2UR UR48, R0 ;  /* 0x00000000003072ca */ /* 0x000fe200000e0000 */
[----:B------:R-:W-:Y:S01]  /*a0a0*/  UIADD3 UR24, UR8, 0x1a100, URZ ;  /* 0x0001a10008187890 */ /* 0x000fe2000fffe03f */
[C---:B------:R-:W-:Y:S01]  /*a0b0*/  IADD3 R0, P2, R9.reuse, 0x2f0, RZ ;  /* 0x000002f009007810 */ /* 0x040fe20007f5e0ff */
[----:B------:R-:W-:Y:S02]  /*a0c0*/  UIADD3 UR52, UR8, 0x2c100, URZ ;  /* 0x0002c10008347890 */ /* 0x000fe4000fffe03f */
        /* <DEDUP_REMOVED lines=8> */
[--C-:B------:R-:W-:Y:S01]  /*a150*/  IMAD.X R0, RZ, RZ, R10.reuse, P1 ;  /* 0x000000ffff007224 */ /* 0x100fe200008e060a */
[----:B------:R-:W-:Y:S01]  /*a160*/  UMOV UR29, UR21 ;  /* 0x00000015001d7c82 */ /* 0x000fe20008000000 */
[----:B------:R-:W-:Y:S01]  /*a170*/  UMOV UR25, UR17 ;  /* 0x0000001100197c82 */ /* 0x000fe20008000000 */
[----:B------:R-:W-:Y:S01]  /*a180*/  UMOV UR27, UR19 ;  /* 0x00000013001b7c82 */ /* 0x000fe20008000000 */
[----:B------:R-:W-:Y:S01]  /*a190*/  UMOV UR9, 0x10 ;  /* 0x0000001000097882 */ /* 0x000fe20000000000 */
[----:B------:R-:W-:Y:S01]  /*a1a0*/  R2UR UR49, R0 ;  /* 0x00000000003172ca */ /* 0x000fe200000e0000 */
[--C-:B------:R-:W-:Y:S01]  /*a1b0*/  IMAD.X R0, RZ, RZ, R10.reuse, P2 ;  /* 0x000000ffff007224 */ /* 0x100fe200010e060a */
[----:B------:R-:W-:Y:S01]  /*a1c0*/  UMOV UR53, UR17 ;  /* 0x0000001100357c82 */ /* 0x000fe20008000000 */
[----:B------:R-:W-:Y:S01]  /*a1d0*/  UMOV UR13, UR21 ;  /* 0x00000015000d7c82 */ /* 0x000fe20008000000 */
[----:B------:R-:W-:Y:S01]  /*a1e0*/  UMOV UR10, UR18 ;  /* 0x00000012000a7c82 */ /* 0x000fe20008000000 */
[----:B------:R-:W-:Y:S01]  /*a1f0*/  UIADD3 UR56, UR8, 0x5000, URZ ;  /* 0x0000500008387890 */ /* 0x000fe2000fffe03f */
[----:B------:R-:W-:Y:S01]  /*a200*/  R2UR UR5, R0 ;  /* 0x00000000000572ca */ /* 0x000fe200000e0000 */
[----:B------:R-:W-:Y:S01]  /*a210*/  IMAD.X R0, RZ, RZ, R10, P3 ;  /* 0x000000ffff007224 */ /* 0x000fe200018e060a */
[----:B------:R-:W-:Y:S01]  /*a220*/  ISETP.GE.AND P1, PT, R5, R11, PT ;  /* 0x0000000b0500720c */ /* 0x000fe20003f26270 */
[----:B------:R-:W-:Y:S01]  /*a230*/  UMOV UR58, 0x80 ;  /* 0x00000080003a7882 */ /* 0x000fe20000000000 */
[----:B------:R-:W-:Y:S01]  /*a240*/  UMOV UR59, UR11 ;  /* 0x0000000b003b7c82 */ /* 0x000fe20008000000 */
[----:B------:R-:W-:Y:S01]  /*a250*/  UMOV UR60, UR12 ;  /* 0x0000000c003c7c82 */ /* 0x000fe20008000000 */
[----:B------:R-:W-:Y:S01]  /*a260*/  R2UR UR7, R0 ;  /* 0x00000000000772ca */ /* 0x000fe200000e0000 */
[----:B------:R1:W-:Y:S01]  /*a270*/  UTMALDG.4D [UR16], [UR48], desc[UR50] ;  /* 0x00003210300075b4 */ /* 0x0003e20008019000 */
[----:B------:R-:W-:Y:S01]  /*a280*/  UMOV UR61, UR21 ;  /* 0x00000015003d7c82 */ /* 0x000fe20008000000 */
        /* <DEDUP_REMOVED lines=43> */
[----:B----4-:R-:W-:Y:S05]  /*a540*/  @P1 BRA `(.L_x_449) ;  /* 0x0000000800201947 */ /* 0x010fea0003800000 */
        /* <DEDUP_REMOVED lines=20> */
.L_x_454:
[----:B------:R-:W-:-:S04]  /*a690*/  SHF.L.U32 R9, R12, 0x1f, RZ ;  /* 0x0000001f0c097819 */ /* 0x000fc800000006ff */
[----:B------:R-:W1:Y:S02]  /*a6a0*/  SYNCS.PHASECHK.TRANS64.TRYWAIT P1, [R6+URZ+0x31838], R9 ;  /* 0x03183809060075a7 */ /* 0x000e64000802017f */
[----:B-1----:R-:W-:Y:S05]  /*a6b0*/  @!P1 BRA `(.L_x_450) ;  /* 0x0000000c00909947 */ /* 0x002fea0003800000 */
.L_x_463:
[----:B------:R-:W-:Y:S05]  /*a6c0*/  @P0 BRA `(.L_x_451) ;  /* 0x0000000000140947 */ /* 0x000fea0003800000 */
[----:B------:R-:W-:Y:S01]  /*a6d0*/  ISETP.NE.AND P1, PT, R14, RZ, PT ;  /* 0x000000ff0e00720c */ /* 0x000fe20003f25270 */
[----:B-1----:R-:W-:-:S04]  /*a6e0*/  IMAD.MOV.U32 R9, RZ, RZ, 0x8100 ;  /* 0x00008100ff097424 */ /* 0x002fc800078e00ff */
[----:B------:R2:W-:Y:S08]  /*a6f0*/  SYNCS.ARRIVE.TRANS64 RZ, [R6+URZ+0x31830], R9 ;  /* 0x0318300906ff79a7 */ /* 0x0005f0000800003f */
[----:B------:R-:W-:Y:S05]  /*a700*/  @!P1 BRA `(.L_x_451) ;  /* 0x0000000000049947 */ /* 0x000fea0003800000 */
[----:B------:R-:W-:Y:S01]  /*a710*/  BPT.TRAP 0x1 ;  /* 0x000000040000795c */ /* 0x000fe20000300000 */
.L_x_451:
[----:B-12---:R-:W-:Y:S01]  /*a720*/  IMAD.MOV.U32 R9, RZ, RZ, R2 ;  /* 0x000000ffff097224 */ /* 0x006fe200078e0002 */
[----:B------:R-:W-:Y:S01]  /*a730*/  R2UR UR19, R15 ;  /* 0x000000000f1372ca */ /* 0x000fe200000e0000 */
[----:B------:R-:W-:Y:S01]  /*a740*/  IMAD.MOV.U32 R10, RZ, RZ, R3 ;  /* 0x000000ffff0a7224 */ /* 0x000fe200078e0003 */
[----:B------:R-:W-:Y:S01]  /*a750*/  R2UR UR14, R6 ;  /* 0x00000000060e72ca */ /* 0x000fe200000e0000 */
[----:B------:R-:W-:Y:S01]  /*a760*/  VIADD R13, R13, 0x1 ;  /* 0x000000010d0d7836 */ /* 0x000fe20000000000 */
[----:B------:R-:W-:Y:S01]  /*a770*/  IADD3 R0, P2, R9, 0x1f0, RZ ;  /* 0x000001f009007810 */ /* 0x000fe20007f5e0ff */
[----:B------:R-:W-:Y:S01]  /*a780*/  UMOV UR8, 0x0 ;  /* 0x0000000000087882 */ /* 0x000fe20000000000 */
[----:B------:R-:W-:Y:S01]  /*a790*/  UMOV UR9, 0x14f00000 ;  /* 0x14f0000000097882 */ /* 0x000fe20000000000 */
[----:B------:R-:W-:Y:S01]  /*a7a0*/  UMOV UR18, URZ ;  /* 0x0000003f00127c82 */ /* 0x000fe20008000000 */
[----:B------:R-:W-:Y:S01]  /*a7b0*/  R2UR UR6, R0 ;  /* 0x00000000000672ca */ /* 0x000fe200000e0000 */
[----:B------:R-:W-:Y:S01]  /*a7c0*/  IMAD.X R0, RZ, RZ, R10, P2 ;  /* 0x000000ffff007224 */ /* 0x000fe200010e060a */
[C---:B------:R-:W-:Y:S01]  /*a7d0*/  ISETP.NE.AND P1, PT, R13.reuse, 0x2, PT ;  /* 0x000000020d00780c */ /* 0x040fe20003f25270 */
[----:B------:R-:W-:Y:S01]  /*a7e0*/  UMOV UR34, 0x40 ;  /* 0x0000004000227882 */ /* 0x000fe20000000000 */
[----:B------:R-:W-:Y:S01]  /*a7f0*/  R2UR UR4, R16 ;  /* 0x00000000100472ca */ /* 0x000fe200000e0000 */
[----:B------:R-:W-:Y:S01]  /*a800*/  UIADD3 UR19, UR19, -0x40, URZ ;  /* 0xffffffc013137890 */ /* 0x000fe2000fffe03f */
[----:B------:R-:W-:Y:S01]  /*a810*/  R2UR UR7, R0 ;  /* 0x00000000000772ca */ /* 0x000fe200000e0000 */
        /* <DEDUP_REMOVED lines=23> */
[----:B------:R-:W-:Y:S01]  /*a990*/  ISETP.NE.AND P2, PT, R4, RZ, PT ;  /* 0x000000ff0400720c */ /* 0x000fe20003f45270 */
        /* <DEDUP_REMOVED lines=8> */
.L_x_465:
[----:B------:R-:W-:Y:S01]  /*aa20*/  LOP3.LUT R12, R12, 0x1, RZ, 0x3c, !PT ;  /* 0x000000010c0c7812 */ /* 0x000fe200078e3cff */
[----:B------:R-:W-:Y:S06]  /*aa30*/  @P2 BRA `(.L_x_453) ;  /* 0x0000000000142947 */ /* 0x000fec0003800000 */
[----:B------:R-:W-:Y:S01]  /*aa40*/  ISETP.NE.AND P1, PT, R14, RZ, PT ;  /* 0x000000ff0e00720c */ /* 0x000fe20003f25270 */
[----:B-1----:R-:W-:-:S04]  /*aa50*/  IMAD.MOV.U32 R0, RZ, RZ, 0x8100 ;  /* 0x00008100ff007424 */ /* 0x002fc800078e00ff */
[----:B------:R2:W-:Y:S08]  /*aa60*/  SYNCS.ARRIVE.TRANS64 RZ, [R20+URZ+0x31810], R0 ;  /* 0x0318100014ff79a7 */ /* 0x0005f0000800003f */
[----:B------:R-:W-:Y:S05]  /*aa70*/  @!P1 BRA `(.L_x_453) ;  /* 0x0000000000049947 */ /* 0x000fea0003800000 */
[----:B------:R-:W-:Y:S01]  /*aa80*/  BPT.TRAP 0x1 ;  /* 0x000000040000795c */ /* 0x000fe20000300000 */
.L_x_453:
        /* <DEDUP_REMOVED lines=13> */
[----:B------:R-:W-:Y:S01]  /*ab60*/  R2UR UR15, R19 ;  /* 0x00000000130f72ca */ /* 0x000fe200000e0000 */
[----:B------:R-:W-:Y:S01]  /*ab70*/  UIADD3 UR41, UR41, 0x31810, URZ ;  /* 0x0003181029297890 */ /* 0x000fe2000fffe03f */
[----:B------:R-:W-:Y:S01]  /*ab80*/  ISETP.GE.AND P1, PT, R5, R11, PT ;  /* 0x0000000b0500720c */ /* 0x000fe20003f26270 */
[----:B------:R-:W-:Y:S01]  /*ab90*/  UMOV UR45, UR21 ;  /* 0x00000015002d7c82 */ /* 0x000fe20008000000 */
        /* <DEDUP_REMOVED lines=20> */
[----:B------:R-:W-:Y:S01]  /*ace0*/  UIADD3 UR8, UR8, 0x2c100, URZ ;  /* 0x0002c10008087890 */ /* 0x000fe2000fffe03f */
[----:B------:R-:W-:Y:S01]  /*acf0*/  IMAD.X R18, RZ, RZ, R18, P3 ;  /* 0x000000ffff127224 */ /* 0x000fe200018e0612 */
[----:B------:R-:W-:Y:S01]  /*ad00*/  UMOV UR25, UR41 ;  /* 0x0000002900197c82 */ /* 0x000fe20008000000 */
        /* <DEDUP_REMOVED lines=12> */
.L_x_449:
[----:B------:R-:W-:-:S04]  /*add0*/  SHF.L.U32 R3, R12, 0x1f, RZ ;  /* 0x0000001f0c037819 */ /* 0x000fc800000006ff */
[----:B------:R-:W1:Y:S02]  /*ade0*/  SYNCS.PHASECHK.TRANS64.TRYWAIT P1, [R6+URZ+0x31838], R3 ;  /* 0x03183803060075a7 */ /* 0x000e64000802017f */
[----:B-1----:R-:W-:Y:S05]  /*adf0*/  @!P1 BRA `(.L_x_455) ;  /* 0x0000000400ec9947 */ /* 0x002fea0003800000 */
.L_x_466:
[----:B------:R-:W-:Y:S05]  /*ae00*/  @P0 BRA `(.L_x_456) ;  /* 0x0000000000140947 */ /* 0x000fea0003800000 */
[----:B------:R-:W-:Y:S01]  /*ae10*/  LOP3.LUT P0, RZ, R21, 0x1f, RZ, 0xc0, !PT ;  /* 0x0000001f15ff7812 */ /* 0x000fe2000780c0ff */
[----:B-1----:R-:W-:-:S04]  /*ae20*/  IMAD.MOV.U32 R3, RZ, RZ, 0x8100 ;  /* 0x00008100ff037424 */ /* 0x002fc800078e00ff */
[----:B------:R2:W-:Y:S08]  /*ae30*/  SYNCS.ARRIVE.TRANS64 RZ, [R6+URZ+0x31830], R3 ;  /* 0x0318300306ff79a7 */ /* 0x0005f0000800003f */
[----:B------:R-:W-:Y:S05]  /*ae40*/  @!P0 BRA `(.L_x_456) ;  /* 0x0000000000048947 */ /* 0x000fea0003800000 */
[----:B------:R-:W-:Y:S01]  /*ae50*/  BPT.TRAP 0x1 ;  /* 0x000000040000795c */ /* 0x000fe20000300000 */
.L_x_456:
        /* <DEDUP_REMOVED lines=18> */
[----:B------:R-:W-:Y:S01]  /*af80*/  ISETP.NE.AND P0, PT, R0, 0x2, PT ;  /* 0x000000020000780c */ /* 0x000fe20003f05270 */
        /* <DEDUP_REMOVED lines=31> */
.L_x_445:
[----:B------:R-:W-:Y:S05]  /*b180*/  WARPSYNC.ALL ;  /* 0x0000000000007948 */ /* 0x000fea0003800000 */
[----:B------:R-:W-:-:S13]  /*b190*/  ELECT P0, URZ, PT ;  /* 0x00000000003f782f */ /* 0x000fda0003800000 */
        /* <DEDUP_REMOVED lines=8> */
.L_x_457:
        /* <DEDUP_REMOVED lines=8> */
.L_x_467:
        /* <DEDUP_REMOVED lines=9> */
.L_x_468:
[----:B------:R-:W-:Y:S05]  /*b330*/  @!P1 BRA `(.L_x_460) ;  /* 0x0000000000049947 */ /* 0x000fea0003800000 */
[----:B------:R-:W-:Y:S01]  /*b340*/  BPT.TRAP 0x1 ;  /* 0x000000040000795c */ /* 0x000fe20000300000 */
.L_x_460:
[----:B------:R-:W-:-:S07]  /*b350*/  SHF.L.U32 R12, R12, 0x1f, RZ ;  /* 0x0000001f0c0c7819 */ /* 0x000fce00000006ff */
.L_x_461:
[----:B--2---:R2:W3:Y:S02]  /*b360*/  SYNCS.PHASECHK.TRANS64.TRYWAIT P0, [R7+URZ+0x31838], R12 ;  /* 0x0318380c070075a7 */ /* 0x0044e4000800017f */
[----:B---3--:R-:W-:Y:S05]  /*b370*/  @!P0 NANOSLEEP.SYNCS 0x989680 ;  /* 0x009896800000895d */ /* 0x008fea0003900000 */
[----:B------:R-:W3:Y:S02]  /*b380*/  @!P0 SYNCS.PHASECHK.TRANS64 P0, [R7+URZ+0x31838], R12 ;  /* 0x0318380c070085a7 */ /* 0x000ee4000800007f */
[----:B---3--:R-:W-:Y:S05]  /*b390*/  @!P0 BRA `(.L_x_461) ;  /* 0xfffffffc00f08947 */ /* 0x008fea000383ffff */
.L_x_417:
[----:B------:R-:W-:Y:S05]  /*b3a0*/  BSYNC B0 ;  /* 0x0000000000007941 */ /* 0x000fea0003800000 */
.L_x_414:
[----:B------:R-:W-:Y:S05]  /*b3b0*/  EXIT ;  /* 0x000000000000794d */ /* 0x000fea0003800000 */
.L_x_421:
[----:B-1----:R1:W2:Y:S02]  /*b3c0*/  SYNCS.PHASECHK.TRANS64.TRYWAIT P0, [R17+URZ+0x31800], R8 ;  /* 0x03180008110075a7 */ /* 0x0022a4000800017f */
[----:B--2---:R-:W-:Y:S05]  /*b3d0*/  @!P0 NANOSLEEP.SYNCS 0x989680 ;  /* 0x009896800000895d */ /* 0x004fea0003900000 */
[----:B------:R-:W2:Y:S02]  /*b3e0*/  @!P0 SYNCS.PHASECHK.TRANS64 P0, [R17+URZ+0x31800], R8 ;  /* 0x03180008110085a7 */ /* 0x000ea4000800007f */
[----:B--2---:R-:W-:Y:S05]  /*b3f0*/  @!P0 BRA `(.L_x_421) ;  /* 0xfffffffc00f08947 */ /* 0x004fea000383ffff */
[----:B------:R-:W-:Y:S05]  /*b400*/  BRA `(.L_x_420) ;  /* 0xffffff5800747947 */ /* 0x000fea000383ffff */
.L_x_425:
[----:B--2---:R2:W3:Y:S02]  /*b410*/  SYNCS.PHASECHK.TRANS64.TRYWAIT P0, [R16+URZ+0x31810], R9 ;  /* 0x03181009100075a7 */ /* 0x0044e4000800017f */
[----:B---3--:R-:W-:Y:S05]  /*b420*/  @!P0 NANOSLEEP.SYNCS 0x989680 ;  /* 0x009896800000895d */ /* 0x008fea0003900000 */
[----:B------:R-:W3:Y:S02]  /*b430*/  @!P0 SYNCS.PHASECHK.TRANS64 P0, [R16+URZ+0x31810], R9 ;  /* 0x03181009100085a7 */ /* 0x000ee4000800007f */
[----:B---3--:R-:W-:Y:S05]  /*b440*/  @!P0 BRA `(.L_x_425) ;  /* 0xfffffffc00f08947 */ /* 0x008fea000383ffff */
[----:B------:R-:W-:Y:S05]  /*b450*/  BRA `(.L_x_424) ;  /* 0xffffff6000f07947 */ /* 0x000fea000383ffff */
.L_x_429:
[----:B----4-:R4:W1:Y:S02]  /*b460*/  SYNCS.PHASECHK.TRANS64.TRYWAIT P0, [R17+URZ+0x31830], R10 ;  /* 0x0318300a110075a7 */ /* 0x010864000800017f */
[----:B-1----:R-:W-:Y:S05]  /*b470*/  @!P0 NANOSLEEP.SYNCS 0x989680 ;  /* 0x009896800000895d */ /* 0x002fea0003900000 */
[----:B------:R-:W1:Y:S02]  /*b480*/  @!P0 SYNCS.PHASECHK.TRANS64 P0, [R17+URZ+0x31830], R10 ;  /* 0x0318300a110085a7 */ /* 0x000e64000800007f */
[----:B-1----:R-:W-:Y:S05]  /*b490*/  @!P0 BRA `(.L_x_429) ;  /* 0xfffffffc00f08947 */ /* 0x002fea000383ffff */
[----:B------:R-:W-:Y:S05]  /*b4a0*/  BRA `(.L_x_428) ;  /* 0xffffff8000007947 */ /* 0x000fea000383ffff */
.L_x_447:
[----:B-1----:R1:W2:Y:S02]  /*b4b0*/  SYNCS.PHASECHK.TRANS64.TRYWAIT P0, [R6+URZ+0x31820], R3 ;  /* 0x03182003060075a7 */ /* 0x0022a4000800017f */
[----:B--2---:R-:W-:Y:S05]  /*b4c0*/  @!P0 NANOSLEEP.SYNCS 0x989680 ;  /* 0x009896800000895d */ /* 0x004fea0003900000 */
[----:B------:R-:W2:Y:S02]  /*b4d0*/  @!P0 SYNCS.PHASECHK.TRANS64 P0, [R6+URZ+0x31820], R3 ;  /* 0x03182003060085a7 */ /* 0x000ea4000800007f */
[----:B--2---:R-:W-:Y:S05]  /*b4e0*/  @!P0 BRA `(.L_x_447) ;  /* 0xfffffffc00f08947 */ /* 0x004fea000383ffff */
[----:B------:R-:W-:Y:S05]  /*b4f0*/  BRA `(.L_x_462) ;  /* 0xffffffe8003c7947 */ /* 0x000fea000383ffff */
.L_x_450:
[----:B-1----:R1:W2:Y:S02]  /*b500*/  SYNCS.PHASECHK.TRANS64.TRYWAIT P1, [R6+URZ+0x31838], R9 ;  /* 0x03183809060075a7 */ /* 0x0022a4000802017f */
[----:B--2---:R-:W-:Y:S05]  /*b510*/  @!P1 NANOSLEEP.SYNCS 0x989680 ;  /* 0x009896800000995d */ /* 0x004fea0003900000 */
[----:B------:R-:W2:Y:S02]  /*b520*/  @!P1 SYNCS.PHASECHK.TRANS64 P1, [R6+URZ+0x31838], R9 ;  /* 0x03183809060095a7 */ /* 0x000ea4000802007f */
[----:B--2---:R-:W-:Y:S05]  /*b530*/  @!P1 BRA `(.L_x_450) ;  /* 0xfffffffc00f09947 */ /* 0x004fea000383ffff */
[----:B------:R-:W-:Y:S05]  /*b540*/  BRA `(.L_x_463) ;  /* 0xfffffff0005c7947 */ /* 0x000fea000383ffff */
.L_x_452:
[----:B------:R-:W-:-:S07]  /*b550*/  SHF.L.U32 R0, R8, 0x1f, RZ ;  /* 0x0000001f08007819 */ /* 0x000fce00000006ff */
.L_x_464:
[----:B-1----:R1:W2:Y:S02]  /*b560*/  SYNCS.PHASECHK.TRANS64.TRYWAIT P1, [R20+URZ+0x31820], R0 ;  /* 0x03182000140075a7 */ /* 0x0022a4000802017f */
[----:B--2---:R-:W-:Y:S05]  /*b570*/  @!P1 NANOSLEEP.SYNCS 0x989680 ;  /* 0x009896800000995d */ /* 0x004fea0003900000 */
[----:B------:R-:W2:Y:S02]  /*b580*/  @!P1 SYNCS.PHASECHK.TRANS64 P1, [R20+URZ+0x31820], R0 ;  /* 0x03182000140095a7 */ /* 0x000ea4000802007f */
[----:B--2---:R-:W-:Y:S05]  /*b590*/  @!P1 BRA `(.L_x_464) ;  /* 0xfffffffc00f09947 */ /* 0x004fea000383ffff */
[----:B------:R-:W-:Y:S05]  /*b5a0*/  BRA `(.L_x_465) ;  /* 0xfffffff4001c7947 */ /* 0x000fea000383ffff */
.L_x_455:
[----:B-1----:R1:W2:Y:S02]  /*b5b0*/  SYNCS.PHASECHK.TRANS64.TRYWAIT P1, [R6+URZ+0x31838], R3 ;  /* 0x03183803060075a7 */ /* 0x0022a4000802017f */
[----:B--2---:R-:W-:Y:S05]  /*b5c0*/  @!P1 NANOSLEEP.SYNCS 0x989680 ;  /* 0x009896800000995d */ /* 0x004fea0003900000 */
[----:B------:R-:W2:Y:S02]  /*b5d0*/  @!P1 SYNCS.PHASECHK.TRANS64 P1, [R6+URZ+0x31838], R3 ;  /* 0x03183803060095a7 */ /* 0x000ea4000802007f */
[----:B--2---:R-:W-:Y:S05]  /*b5e0*/  @!P1 BRA `(.L_x_455) ;  /* 0xfffffffc00f09947 */ /* 0x004fea000383ffff */
[----:B------:R-:W-:Y:S05]  /*b5f0*/  BRA `(.L_x_466) ;  /* 0xfffffff800007947 */ /* 0x000fea000383ffff */
.L_x_458:
[----:B-1----:R1:W2:Y:S02]  /*b600*/  SYNCS.PHASECHK.TRANS64.TRYWAIT P0, [R5+URZ], R2 ;  /* 0x00000002050075a7 */ /* 0x0022a4000800017f */
[----:B--2---:R-:W-:Y:S05]  /*b610*/  @!P0 NANOSLEEP.SYNCS 0x989680 ;  /* 0x009896800000895d */ /* 0x004fea0003900000 */
[----:B------:R-:W2:Y:S02]  /*b620*/  @!P0 SYNCS.PHASECHK.TRANS64 P0, [R5+URZ], R2 ;  /* 0x00000002050085a7 */ /* 0x000ea4000800007f */
[----:B--2---:R-:W-:Y:S05]  /*b630*/  @!P0 BRA `(.L_x_458) ;  /* 0xfffffffc00f08947 */ /* 0x004fea000383ffff */
[----:B------:R-:W-:Y:S05]  /*b640*/  BRA `(.L_x_467) ;  /* 0xfffffffc00147947 */ /* 0x000fea000383ffff */
.L_x_459:
[----:B-1----:R1:W2:Y:S02]  /*b650*/  SYNCS.PHASECHK.TRANS64.TRYWAIT P0, [R3+URZ], R0 ;  /* 0x00000000030075a7 */ /* 0x0022a4000800017f */
[----:B--2---:R-:W-:Y:S05]  /*b660*/  @!P0 NANOSLEEP.SYNCS 0x989680 ;  /* 0x009896800000895d */ /* 0x004fea0003900000 */
[----:B------:R-:W2:Y:S02]  /*b670*/  @!P0 SYNCS.PHASECHK.TRANS64 P0, [R3+URZ], R0 ;  /* 0x00000000030085a7 */ /* 0x000ea4000800007f */
[----:B--2---:R-:W-:Y:S05]  /*b680*/  @!P0 BRA `(.L_x_459) ;  /* 0xfffffffc00f08947 */ /* 0x004fea000383ffff */
[----:B------:R-:W-:Y:S05]  /*b690*/  BRA `(.L_x_468) ;  /* 0xfffffffc00247947 */ /* 0x000fea000383ffff */
.L_x_469:
        /* <DEDUP_REMOVED lines=14> */
.L_x_2202:


//--------------------- .text._ZN7cutlass13device_kernelIN5flash11enable_sm90INS1_16FlashAttnBwdSm90INS1_25CollectiveMainloopBwdSm90ILi2ELi1ELi1EN4cute5tupleIJNS5_1CILi1EEES8_S8_EEENS6_IJNS7_ILi64EEENS7_ILi80EEENS7_ILi256EEEEEENS_10bfloat16_tEfNS_4arch4Sm90ELb0ELb1ELb1ELb1ELb0ELb0ELb1ELb1ELi2ELi1ELi1ELi1ELb0EEENS1_21CollectiveEpilogueBwdISD_SE_SG_Li256ELb1ELb1ELi2EEENS1_19SingleTileSchedulerILb1ELb0ELb0ELi80EEEEEEEEEvNT_6ParamsE --------------------------
	.section	.text._ZN7cutlass13device_kernelIN5flash11enable_sm90INS1_16FlashAttnBwdSm90INS1_25CollectiveMainloopBwdSm90ILi2ELi1ELi1EN4cute5tupleIJNS5_1CILi1EEES8_S8_EEENS6_IJNS7_ILi64EEENS7_ILi80EEENS7_ILi256EEEEEENS_10bfloat16_tEfNS_4arch4Sm90ELb0ELb1ELb1ELb1ELb0ELb0ELb1ELb1ELi2ELi1ELi1ELi1ELb0EEENS1_21CollectiveEpilogueBwdISD_SE_SG_Li256ELb1ELb1ELi2EEENS1_19SingleTileSchedulerILb1ELb0ELb0ELi80EEEEEEEEEvNT_6ParamsE,"ax",@progbits
	.align	128
.text._ZN7cutlass13device_kernelIN5flash11enable_sm90INS1_16FlashAttnBwdSm90INS1_25CollectiveMainloopBwdSm90ILi2ELi1ELi1EN4cute5tupleIJNS5_1CILi1EEES8_S8_EEENS6_IJNS7_ILi64EEENS7_ILi80EEENS7_ILi256EEEEEENS_10bfloat16_tEfNS_4arch4Sm90ELb0ELb1ELb1ELb1ELb0ELb0ELb1ELb1ELi2ELi1ELi1ELi1ELb0EEENS1_21CollectiveEpilogueBwdISD_SE_SG_Li256ELb1ELb1ELi2EEENS1_19SingleTileSchedulerILb1ELb0ELb0ELi80EEEEEEEEEvNT_6ParamsE:
        .type           _ZN7cutlass13device_kernelIN5flash11enable_sm90INS1_16FlashAttnBwdSm90INS1_25CollectiveMainloopBwdSm90ILi2ELi1ELi1EN4cute5tupleIJNS5_1CILi1EEES8_S8_EEENS6_IJNS7_ILi64EEENS7_ILi80EEENS7_ILi256EEEEEENS_10bfloat16_tEfNS_4arch4Sm90ELb0ELb1ELb1ELb1ELb0ELb0ELb1ELb1ELi2ELi1ELi1ELi1ELb0EEENS1_21CollectiveEpilogueBwdISD_SE_SG_Li256ELb1ELb1ELi2EEENS1_19SingleTileSchedulerILb1ELb0ELb0ELi80EEEEEEEEEvNT_6ParamsE,@function
        .size           _ZN7cutlass13device_kernelIN5flash11enable_sm90INS1_16FlashAttnBwdSm90INS1_25CollectiveMainloopBwdSm90ILi2ELi1ELi1EN4cute5tupleIJNS5_1CILi1EEES8_S8_EEENS6_IJNS7_ILi64EEENS7_ILi80EEENS7_ILi256EEEEEENS_10bfloat16_tEfNS_4arch4Sm90ELb0ELb1ELb1ELb1ELb0ELb0ELb1ELb1ELi2ELi1ELi1ELi1ELb0EEENS1_21CollectiveEpilogueBwdISD_SE_SG_Li256ELb1ELb1ELi2EEENS1_19SingleTileSchedulerILb1ELb0ELb0ELi80EEEEEEEEEvNT_6ParamsE,(.L_x_2203 - _ZN7cutlass13device_kernelIN5flash11enable_sm90INS1_16FlashAttnBwdSm90INS1_25CollectiveMainloopBwdSm90ILi2ELi1ELi1EN4cute5tupleIJNS5_1CILi1EEES8_S8_EEENS6_IJNS7_ILi64EEENS7_ILi80EEENS7_ILi256EEEEEENS_10bfloat16_tEfNS_4arch4Sm90ELb0ELb1ELb1ELb1ELb0ELb0ELb1ELb1ELi2ELi1ELi1ELi1ELb0EEENS1_21CollectiveEpilogueBwdISD_SE_SG_Li256ELb1ELb1ELi2EEENS1_19SingleTileSchedulerILb1ELb0ELb0ELi80EEEEEEEEEvNT_6ParamsE)
        .other          _ZN7cutlass13device_kernelIN5flash11enable_sm90INS1_16FlashAttnBwdSm90INS1_25CollectiveMainloopBwdSm90ILi2ELi1ELi1EN4cute5tupleIJNS5_1CILi1EEES8_S8_EEENS6_IJNS7_ILi64EEENS7_ILi80EEENS7_ILi256EEEEEENS_10bfloat16_tEfNS_4arch4Sm90ELb0ELb1ELb1ELb1ELb0ELb0ELb1ELb1ELi2ELi1ELi1ELi1ELb0EEENS1_21CollectiveEpilogueBwdISD_SE_SG_Li256ELb1ELb1ELi2EEENS1_19SingleTileSchedulerILb1ELb0ELb0ELi80EEEEEEEEEvNT_6ParamsE,@"STO_CUDA_ENTRY STV_DEFAULT"
_ZN7cutlass13device_kernelIN5flash11enable_sm90INS1_16FlashAttnBwdSm90INS1_25CollectiveMainloopBwdSm90ILi2ELi1ELi1EN4cute5tupleIJNS5_1CILi1EEES8_S8_EEENS6_IJNS7_ILi64EEENS7_ILi80EEENS7_ILi256EEEEEENS_10bfloat16_tEfNS_4arch4Sm90ELb0ELb1ELb1ELb1ELb0ELb0ELb1ELb1ELi2ELi1ELi1ELi1ELb0EEENS1_21CollectiveEpilogueBwdISD_SE_SG_Li256ELb1ELb1ELi2EEENS1_19SingleTileSchedulerILb1ELb0ELb0ELi80EEEEEEEEEvNT_6ParamsE:
[----:B------:R-:W0:Y:S02]  /*0000*/  LDC R1, c[0x0][0x28] ;  /* 0x00000a00ff017b82 */ /* 0x000e240000000800 */
[----:B0-----:R-:W-:Y:S01]  /*0010*/  VIADD R1, R1, 0xfffffff8 ;  /* 0xfffffff801017836 */ /* 0x001fe20000000000 */
[----:B------:R-:W0:Y:S01]  /*0020*/  S2R R21, SR_TID.X ;  /* 0x0000000000157919 */ /* 0x000e220000002100 */
[----:B------:R-:W-:Y:S01]  /*0030*/  ELECT P0, URZ, PT ;  /* 0x00000000003f782f */ /* 0x000fe20003800000 */
[----:B------:R-:W-:Y:S01]  /*0040*/  BSSY B0, `(.L_x_470) ;  /* 0x0000014000007945 */ /* 0x000fe20003800000 */
[----:B0-----:R-:W-:-:S05]  /*0050*/  SHF.R.U32.HI R0, RZ, 0x5, R21 ;  /* 0x00000005ff007819 */ /* 0x001fca0000011615 */
[----:B------:R-:W0:Y:S02]  /*0060*/  SHFL.IDX PT, R2, R0, RZ, 0x1f ;  /* 0x00001fff00027589 */ /* 0x000e2400000e0000 */
[----:B0-----:R-:W-:Y:S02]  /*0070*/  ISETP.EQ.AND P0, PT, R2, RZ, P0 ;  /* 0x000000ff0200720c */ /* 0x001fe40000702270 */
        /* <DEDUP_REMOVED lines=16> */
.L_x_471:
[----:B------:R-:W-:Y:S05]  /*0180*/  BSYNC B0 ;  /* 0x0000000000007941 */ /* 0x000fea0003800000 */
.L_x_470:
[----:B------:R-:W-:Y:S01]  /*0190*/  VOTEU.ANY UP0, P0 ;  /* 0x00000000003f7886 */ /* 0x000fe20000000100 */
[----:B------:R-:W0:Y:S01]  /*01a0*/  SHFL.IDX PT, R2, R2, RZ, 0x1f ;  /* 0x00001fff02027589 */ /* 0x000e2200000e0000 */
[----:B------:R-:W-:Y:S01]  /*01b0*/  UMOV UR4, 0x1 ;  /* 0x0000000100047882 */ /* 0x000fe20000000000 */
[----:B------:R-:W-:Y:S02]  /*01c0*/  VOTEU.ANY UP1, P0 ;  /* 0x00000000003f7886 */ /* 0x000fe40000020100 */
[----:B------:R-:W1:Y:S01]  /*01d0*/  @UP0 S2UR UR7, SR_CgaCtaId ;  /* 0x00000000000709c3 */ /* 0x000e620000008800 */
[----:B------:R-:W-:Y:S01]  /*01e0*/  @UP0 UMOV UR6, 0x400 ;  /* 0x0000040000060882 */ /* 0x000fe20000000000 */
[----:B------:R-:W-:-:S04]  /*01f0*/  @UP0 UIADD3 UR4, -UR4, 0x100000, URZ ;  /* 0x0010000004040890 */ /* 0x000fc8000fffe13f */
[----:B------:R-:W-:Y:S02]  /*0200*/  @UP0 USHF.L.U32 UR5, UR4, 0xb, URZ ;  /* 0x0000000b04050899 */ /* 0x000fe4000800063f */
[----:B------:R-:W-:Y:S01]  /*0210*/  @UP0 USHF.L.U32 UR4, UR4, 0x1, URZ ;  /* 0x0000000104040899 */ /* 0x000fe2000800063f */
[----:B------:R-:W2:Y:S01]  /*0220*/  SHFL.IDX PT, R3, R0, RZ, 0x1f ;  /* 0x00001fff00037589 */ /* 0x000ea200000e0000 */
[----:B0-----:R-:W-:Y:S01]  /*0230*/  R2UR UR8, R2 ;  /* 0x00000000020872ca */ /* 0x001fe200000e0000 */
[----:B-1----:R-:W-:-:S03]  /*0240*/  @UP0 ULEA UR6, UR7, UR6, 0x18 ;  /* 0x0000000607060291 */ /* 0x002fc6000f8ec03f */
[----:B------:R-:W-:Y:S01]  /*0250*/  UMOV UR7, 0x1 ;  /* 0x0000000100077882 */ /* 0x000fe20000000000 */
[----:B--2---:R-:W-:-:S08]  /*0260*/  ISETP.NE.AND P1, PT, R3, RZ, PT ;  /* 0x000000ff0300720c */ /* 0x004fd00003f25270 */
[----:B------:R-:W-:Y:S01]  /*0270*/  UISETP.NE.AND UP0, UPT, UR8, URZ, UPT ;  /* 0x0000003f0800728c */ /* 0x000fe2000bf05270 */
[----:B------:R-:W0:Y:S02]  /*0280*/  FENCE.VIEW.ASYNC.S ;  /* 0x00000000000073c6 */ /* 0x000e240000000000 */
[----:B0-----:R0:W1:Y:S02]  /*0290*/  @UP1 SYNCS.EXCH.64 URZ, [UR6+0x31600], UR4 ;  /* 0x03160004063f15b2 */ /* 0x0010640008000100 */
[----:B0-----:R-:W-:-:S06]  /*02a0*/  USEL UR4, UR7, 0x2, !UP0 ;  /* 0x0000000207047887 */ /* 0x001fcc000c000000 */
[----:B------:R-:W-:-:S05]  /*02b0*/  IMAD.U32 R2, RZ, RZ, UR4 ;  /* 0x00000004ff027e24 */ /* 0x000fca000f8e00ff */
[----:B------:R0:W-:Y:S01]  /*02c0*/  STL [R1], R2 ;  /* 0x0000000201007387 */ /* 0x0001e20000100800 */
[----:B------:R-:W-:Y:S05]  /*02d0*/  @P1 BRA `(.L_x_472) ;  /* 0x0000000000481947 */ /* 0x000fea0003800000 */
[----:B------:R-:W2:Y:S01]  /*02e0*/  S2UR UR5, SR_CgaCtaId ;  /* 0x00000000000579c3 */ /* 0x000ea20000008800 */
        /* <DEDUP_REMOVED lines=12> */
[----:B--2---:R2:W3:Y:S08]  /*03b0*/  SYNCS.EXCH.64 URZ, [UR8+0x31610], UR6 ;  /* 0x03161006083f75b2 */ /* 0x0044f00008000100 */
[----:B------:R2:W4:Y:S01]  /*03c0*/  SYNCS.EXCH.64 URZ, [UR8+0x31620], UR4 ;  /* 0x03162004083f75b2 */ /* 0x0005220008000100 */
[----:B------:R2:W0:Y:S01]  /*03d0*/  SYNCS.EXCH.64 URZ, [UR8+0x31618], UR6 ;  /* 0x03161806083f75b2 */ /* 0x0004220008000100 */
[----:B------:R2:W0:Y:S01]  /*03e0*/  SYNCS.EXCH.64 URZ, [UR8+0x31628], UR4 ;  /* 0x03162804083f75b2 */ /* 0x0004220008000100 */
[----:B------:R-:W-:Y:S01]  /*03f0*/  NOP ;  /* 0x0000000000007918 */ /* 0x000fe20000000000 */
.L_x_472:
[----:B0-----:R-:W0:Y:S01]  /*0400*/  SHFL.IDX PT, R2, R0, RZ, 0x1f ;  /* 0x00001fff00027589 */ /* 0x001e2200000e0000 */
[----:B------:R-:W-:Y:S01]  /*0410*/  NOP ;  /* 0x0000000000007918 */ /* 0x000fe20000000000 */
[----:B0-----:R-:W-:-:S13]  /*0420*/  ISETP.NE.AND P0, PT, R2, RZ, PT ;  /* 0x000000ff0200720c */ /* 0x001fda0003f05270 */
[----:B------:R-:W-:Y:S05]  /*0430*/  @P0 BRA `(.L_x_473) ;  /* 0x0000000000400947 */ /* 0x000fea0003800000 */
[----:B--2---:R-:W0:Y:S01]  /*0440*/  S2UR UR5, SR_CgaCtaId ;  /* 0x00000000000579c3 */ /* 0x004e220000008800 */
[----:B------:R-:W-:Y:S01]  /*0450*/  UMOV UR4, 0x400 ;  /* 0x0000040000047882 */ /* 0x000fe20000000000 */
[----:B------:R-:W-:Y:S01]  /*0460*/  UMOV UR6, 0x1 ;  /* 0x0000000100067882 */ /* 0x000fe20000000000 */
[----:B------:R-:W-:Y:S01]  /*0470*/  UMOV UR7, 0x100 ;  /* 0x0000010000077882 */ /* 0x000fe20000000000 */
[----:B------:R-:W-:Y:S01]  /*0480*/  ELECT P0, URZ, PT ;  /* 0x00000000003f782f */ /* 0x000fe20003800000 */
[----:B0-----:R-:W-:Y:S02]  /*0490*/  ULEA UR8, UR5, UR4, 0x18 ;  /* 0x0000000405087291 */ /* 0x001fe4000f8ec03f */
[----:B------:R-:W-:-:S04]  /*04a0*/  UIADD3 UR4, -UR6, 0x100000, URZ ;  /* 0x0010000006047890 */ /* 0x000fc8000fffe13f */
[----:B------:R-:W-:Y:S02]  /*04b0*/  USHF.L.U32 UR5, UR4, 0xb, URZ ;  /* 0x0000000b04057899 */ /* 0x000fe4000800063f */
[----:B------:R-:W-:Y:S02]  /*04c0*/  USHF.L.U32 UR4, UR4, 0x1, URZ ;  /* 0x0000000104047899 */ /* 0x000fe4000800063f */
[----:B------:R-:W-:-:S04]  /*04d0*/  UIADD3 UR6, -UR7, 0x100000, URZ ;  /* 0x0010000007067890 */ /* 0x000fc8000fffe13f */
[----:B------:R-:W-:Y:S02]  /*04e0*/  USHF.L.U32 UR7, UR6, 0xb, URZ ;  /* 0x0000000b06077899 */ /* 0x000fe4000800063f */
[----:B------:R-:W-:Y:S01]  /*04f0*/  USHF.L.U32 UR6, UR6, 0x1, URZ ;  /* 0x0000000106067899 */ /* 0x000fe2000800063f */
[----:B------:R-:W0:Y:S03]  /*0500*/  FENCE.VIEW.ASYNC.S ;  /* 0x00000000000073c6 */ /* 0x000e260000000000 */
[----:B0-----:R0:W2:Y:S08]  /*0510*/  SYNCS.EXCH.64 URZ, [UR8+0x31630], UR4 ;  /* 0x03163004083f75b2 */ /* 0x0010b00008000100 */
[----:B------:R0:W0:Y:S01]  /*0520*/  SYNCS.EXCH.64 URZ, [UR8+0x31638], UR6 ;  /* 0x03163806083f75b2 */ /* 0x0000220008000100 */
[----:B------:R-:W-:Y:S01]  /*0530*/  NOP ;  /* 0x0000000000007918 */ /* 0x000fe20000000000 */
.L_x_473:
[----:B------:R-:W-:Y:S01]  /*0540*/  PLOP3.LUT P0, PT, PT, PT, UP0, 0x80, 0x0 ;  /* 0x000000000000781c */ /* 0x000fe20003f0f008 */
[----:B------:R-:W-:Y:S01]  /*0550*/  NOP ;  /* 0x0000000000007918 */ /* 0x000fe20000000000 */
[----:B------:R-:W-:Y:S01]  /*0560*/  BSSY B0, `(.L_x_474) ;  /* 0x0000f59000007945 */ /* 0x000fe20003800000 */
[----:B------:R-:W-:Y:S01]  /*0570*/  LOP3.LUT R11, R21, 0x7f, RZ, 0xc0, !PT ;  /* 0x0000007f150b7812 */ /* 0x000fe200078ec0ff */
[----:B01234-:R-:W-:Y:S09]  /*0580*/  BAR.SYNC.DEFER_BLOCKING 0x0 ;  /* 0x0000000000007b1d */ /* 0x01fff20000010000 */
[----:B------:R-:W-:Y:S05]  /*0590*/  @!P0 BRA `(.L_x_475) ;  /* 0x000000d000848947 */ /* 0x000fea0003800000 */
.L_x_476:
        /* <DEDUP_REMOVED lines=15> */
.L_x_477:
        /* <DEDUP_REMOVED lines=11> */
.L_x_479:
[----:B------:R-:W2:Y:S02]  /*0740*/  LDC R0, c[0x0][0x8bc] ;  /* 0x00022f00ff007b82 */ /* 0x000ea40000000800 */
.L_x_478:
[----:B0-----:R-:W-:-:S05]  /*0750*/  IMAD R11, R2, 0x50, RZ ;  /* 0x00000050020b7824 */ /* 0x001fca00078e02ff */
[----:B--2--5:R-:W-:-:S04]  /*0760*/  ISETP.GE.AND P0, PT, R11, R0, PT ;  /* 0x000000000b00720c */ /* 0x024fc80003f06270 */
[----:B-1----:R-:W-:-:S04]  /*0770*/  SEL R234, R7, 0xffffffff, !P0 ;  /* 0xffffffff07ea7807 */ /* 0x002fc80004000000 */
[----:B------:R-:W-:-:S13]  /*0780*/  ISETP.GE.AND P0, PT, R234, RZ, PT ;  /* 0x000000ffea00720c */ /* 0x000fda0003f06270 */
[----:B------:R-:W-:Y:S05]  /*0790*/  @!P0 BRA `(.L_x_480) ;  /* 0x000000f000d48947 */ /* 0x000fea0003800000 */
[----:B------:R-:W0:Y:S01]  /*07a0*/  LDC.64 R6, c[0x0][0x770] ;  /* 0x0001dc00ff067b82 */ /* 0x000e220000000a00 */
[----:B------:R-:W-:-:S07]  /*07b0*/  ULDC.64 UR6, c[0x0][0x208] ;  /* 0x0000820000067ab9 */ /* 0x000fce0000000a00 */
[----:B------:R-:W1:Y:S08]  /*07c0*/  LDC.64 R8, c[0x0][0x780] ;  /* 0x0001e000ff087b82 */ /* 0x000e700000000a00 */
[----:B------:R-:W2:Y:S01]  /*07d0*/  LDC.64 R4, c[0x0][0x770] ;  /* 0x0001dc00ff047b82 */ /* 0x000ea20000000a00 */
[----:B0-----:R-:W-:-:S04]  /*07e0*/  ISETP.NE.U32.AND P1, PT, R6, RZ, PT ;  /* 0x000000ff0600720c */ /* 0x001fc80003f25070 */
[----:B------:R-:W-:Y:S02]  /*07f0*/  ISETP.NE.AND.EX P1, PT, R7, RZ, PT, P1 ;  /* 0x000000ff0700720c */ /* 0x000fe40003f25310 */
[----:B-1----:R-:W-:-:S04]  /*0800*/  ISETP.NE.U32.AND P0, PT, R8, RZ, PT ;  /* 0x000000ff0800720c */ /* 0x002fc80003f05070 */
[----:B------:R-:W-:Y:S01]  /*0810*/  ISETP.NE.AND.EX P0, PT, R9, RZ, PT, P0 ;  /* 0x000000ff0900720c */ /* 0x000fe20003f05300 */
[----:B--2---:R-:W-:-:S06]  /*0820*/  IMAD.WIDE R8, R234, 0x4, R4 ;  /* 0x00000004ea087825 */ /* 0x004fcc00078e0204 */
[----:B------:R-:W2:Y:S06]  /*0830*/  @P1 LDG.E R3, desc[UR6][R8.64] ;  /* 0x0000000608031981 */ /* 0x000eac000c1e1900 */
[----:B------:R-:W0:Y:S08]  /*0840*/  @P0 LDC.64 R6, c[0x0][0x780] ;  /* 0x0001e000ff060b82 */ /* 0x000e300000000a00 */
[----:B------:R-:W1:Y:S01]  /*0850*/  LDC R0, c[0x0][0x290] ;  /* 0x0000a400ff007b82 */ /* 0x000e620000000800 */
[----:B------:R-:W-:-:S02]  /*0860*/  ULDC UR4, c[0x0][0x280] ;  /* 0x0000a00000047ab9 */ /* 0x000fc40000000800 */
[----:B------:R-:W-:Y:S01]  /*0870*/  IMAD.U32 R5, RZ, RZ, UR4 ;  /* 0x00000004ff057e24 */ /* 0x000fe2000f8e00ff */
[----:B------:R-:W-:Y:S02]  /*0880*/  ULDC.64 UR4, c[0x0][0x788] ;  /* 0x0001e20000047ab9 */ /* 0x000fe40000000a00 */
[----:B------:R-:W-:-:S04]  /*0890*/  ISETP.NE.U32.AND P2, PT, RZ, UR4, PT ;  /* 0x00000004ff007c0c */ /* 0x000fc8000bf45070 */
[----:B------:R-:W-:Y:S01]  /*08a0*/  ISETP.NE.AND.EX P2, PT, RZ, UR5, PT, P2 ;  /* 0x00000005ff007c0c */ /* 0x000fe2000bf45320 */
[----:B0-----:R-:W-:-:S05]  /*08b0*/  @P0 IMAD.WIDE R6, R234, 0x4, R6 ;  /* 0x00000004ea060825 */ /* 0x001fca00078e0206 */
        /* <DEDUP_REMOVED lines=12> */
.L_x_481:
[----:B------:R-:W-:Y:S01]  /*0980*/  @P1 LOP3.LUT R3, R4, 0xffffc000, RZ, 0xc0, !PT ;  /* 0xffffc00004031812 */ /* 0x000fe200078ec0ff */
[----:B------:R-:W-:Y:S06]  /*0990*/  @!P2 BRA `(.L_x_482) ;  /* 0x000000000014a947 */ /* 0x000fec0003800000 */
[----:B------:R-:W0:Y:S01]  /*09a0*/  LDC.64 R6, c[0x0][0x788] ;  /* 0x0001e200ff067b82 */ /* 0x000e220000000a00 */
[----:B------:R-:W-:Y:S01]  /*09b0*/  ULDC.64 UR4, c[0x0][0x208] ;  /* 0x0000820000047ab9 */ /* 0x000fe20000000a00 */
[----:B0-----:R-:W-:-:S05]  /*09c0*/  IMAD.WIDE R6, R234, 0x4, R6 ;  /* 0x00000004ea067825 */ /* 0x001fca00078e0206 */
[----:B------:R0:W5:Y:S01]  /*09d0*/  LDG.E R0, desc[UR4][R6.64] ;  /* 0x0000000406007981 */ /* 0x000162000c1e1900 */
[----:B------:R-:W-:Y:S05]  /*09e0*/  BRA `(.L_x_483) ;  /* 0x0000000000287947 */ /* 0x000fea0003800000 */
.L_x_482:
        /* <DEDUP_REMOVED lines=10> */
.L_x_483:
[----:B-----5:R-:W-:Y:S01]  /*0a90*/  VIADD R4, R5, 0x3f ;  /* 0x0000003f05047836 */ /* 0x020fe20000000000 */
[----:B------:R-:W-:Y:S01]  /*0aa0*/  ISETP.GE.AND P2, PT, R2, RZ, PT ;  /* 0x000000ff0200720c */ /* 0x000fe20003f46270 */
[----:B------:R-:W-:Y:S01]  /*0ab0*/  ULDC UR4, c[0x0][0x74c] ;  /* 0x0001d30000047ab9 */ /* 0x000fe20000000800 */
[----:B0-----:R-:W-:Y:S02]  /*0ac0*/  IADD3 R6, R11, R5, -R0 ;  /* 0x000000050b067210 */ /* 0x001fe40007ffe800 */
[----:B------:R-:W-:Y:S02]  /*0ad0*/  SHF.R.S32.HI R7, RZ, 0x1f, R4 ;  /* 0x0000001fff077819 */ /* 0x000fe40000011404 */
[----:B------:R-:W-:Y:S01]  /*0ae0*/  PLOP3.LUT P0, PT, PT, PT, PT, 0x80, 0x0 ;  /* 0x000000000000781c */ /* 0x000fe20003f0f070 */
[----:B------:R-:W-:Y:S01]  /*0af0*/  VIADD R6, R6, -UR4 ;  /* 0x8000000406067c36 */ /* 0x000fe20008000000 */
[----:B------:R-:W-:-:S04]  /*0b00*/  LEA.HI R7, R7, R4, RZ, 0x6 ;  /* 0x0000000407077211 */ /* 0x000fc800078f30ff */
[----:B------:R-:W-:Y:S02]  /*0b10*/  SHF.R.S32.HI R7, RZ, 0x6, R7 ;  /* 0x00000006ff077819 */ /* 0x000fe40000011407 */
[----:B------:R-:W-:Y:S02]  /*0b20*/  SHF.R.S32.HI R9, RZ, 0x1f, R6 ;  /* 0x0000001fff097819 */ /* 0x000fe40000011406 */
[----:B------:R-:W-:Y:S02]  /*0b30*/  R2UR UR61, R7 ;  /* 0x00000000073d72ca */ /* 0x000fe400000e0000 */
[----:B------:R-:W-:Y:S01]  /*0b40*/  LEA.HI R9, R9, R6, RZ, 0x6 ;  /* 0x0000000609097211 */ /* 0x000fe200078f30ff */
[----:B------:R-:W-:-:S12]  /*0b50*/  @!P2 BRA `(.L_x_484) ;  /* 0x000000000024a947 */ /* 0x000fd80003800000 */
[----:B------:R-:W-:Y:S01]  /*0b60*/  IADD3 R4, -R0, 0x8f, R5 ;  /* 0x0000008f00047810 */ /* 0x000fe20007ffe105 */
[----:B------:R-:W-:-:S03]  /*0b70*/  ULDC UR4, c[0x0][0x748] ;  /* 0x0001d20000047ab9 */ /* 0x000fc60000000800 */
[----:B------:R-:W-:-:S04]  /*0b80*/  IADD3 R4, R4, UR4, R11 ;  /* 0x0000000404047c10 */ /* 0x000fc8000fffe00b */
[----:B------:R-:W-:-:S04]  /*0b90*/  SHF.R.S32.HI R7, RZ, 0x1f, R4 ;  /* 0x0000001fff077819 */ /* 0x000fc80000011404 */
[----:B------:R-:W-:-:S04]  /*0ba0*/  LEA.HI R7, R7, R4, RZ, 0x6 ;  /* 0x0000000407077211 */ /* 0x000fc800078f30ff */
[----:B------:R-:W-:-:S04]  /*0bb0*/  SHF.R.S32.HI R7, RZ, 0x6, R7 ;  /* 0x00000006ff077819 */ /* 0x000fc80000011407 */
[----:B------:R-:W-:-:S13]  /*0bc0*/  R2UR UR4, R7 ;  /* 0x00000000070472ca */ /* 0x000fda00000e0000 */
[----:B------:R-:W-:-:S04]  /*0bd0*/  UISETP.LT.AND UP0, UPT, UR61, UR4, UPT ;  /* 0x000000043d00728c */ /* 0x000fc8000bf01270 */
[----:B------:R-:W-:-:S12]  /*0be0*/  USEL UR61, UR61, UR4, UP0 ;  /* 0x000000043d3d7287 */ /* 0x000fd80008000000 */
.L_x_484:
[----:B------:R-:W-:Y:S02]  /*0bf0*/  SHF.R.S32.HI R9, RZ, 0x6, R9 ;  /* 0x00000006ff097819 */ /* 0x000fe40000011409 */
[----:B------:R-:W-:Y:S02]  /*0c00*/  CS2R R134, SRZ ;  /* 0x0000000000867805 */ /* 0x000fe4000001ff00 */
[----:B------:R-:W-:Y:S02]  /*0c10*/  CS2R R132, SRZ ;  /* 0x0000000000847805 */ /* 0x000fe4000001ff00 */
[----:B------:R-:W-:Y:S02]  /*0c20*/  CS2R R130, SRZ ;  /* 0x0000000000827805 */ /* 0x000fe4000001ff00 */
[----:B------:R-:W-:Y:S02]  /*0c30*/  VIMNMX R9, RZ, R9, !PT ;  /* 0x00000009ff097248 */ /* 0x000fe40007fe0100 */
[----:B------:R-:W-:-:S02]  /*0c40*/  CS2R R128, SRZ ;  /* 0x0000000000807805 */ /* 0x000fc4000001ff00 */
[----:B------:R-:W-:Y:S02]  /*0c50*/  CS2R R94, SRZ ;  /* 0x00000000005e7805 */ /* 0x000fe4000001ff00 */
[----:B------:R-:W-:Y:S02]  /*0c60*/  CS2R R92, SRZ ;  /* 0x00000000005c7805 */ /* 0x000fe4000001ff00 */
[----:B------:R-:W-:Y:S02]  /*0c70*/  ISETP.LT.AND P2, PT, R9, UR61, PT ;  /* 0x0000003d09007c0c */ /* 0x000fe4000bf41270 */
        /* <DEDUP_REMOVED lines=73> */
[----:B------:R-:W-:Y:S01]  /*1110*/  CS2R R136, SRZ ;  /* 0x0000000000887805 */ /* 0x000fe2000001ff00 */
[----:B------:R-:W-:Y:S06]  /*1120*/  @!P2 BRA `(.L_x_485) ;  /* 0x0000008000e8a947 */ /* 0x000fec0003800000 */
[----:B------:R-:W0:Y:S01]  /*1130*/  S2R R4, SR_CgaCtaId ;  /* 0x0000000000047919 */ /* 0x000e220000008800 */
[----:B------:R-:W-:Y:S01]  /*1140*/  MOV R17, 0x400 ;  /* 0x0000040000117802 */ /* 0x000fe20000000f00 */
[----:B------:R-:W-:Y:S01]  /*1150*/  VIADD R21, R21, 0xffffff80 ;  /* 0xffffff8015157836 */ /* 0x000fe20000000000 */
[----:B------:R-:W-:Y:S02]  /*1160*/  SHF.L.U32 R12, RZ, 0x1f, RZ ;  /* 0x0000001fff0c7819 */ /* 0x000fe400000006ff */
[----:B0-----:R-:W-:Y:S02]  /*1170*/  LEA R17, R4, R17, 0x18 ;  /* 0x0000001104117211 */ /* 0x001fe400078ec0ff */
[----:B------:R-:W-:Y:S02]  /*1180*/  SHF.R.S32.HI R4, RZ, 0x1f, R21 ;  /* 0x0000001fff047819 */ /* 0x000fe40000011415 */
[----:B------:R-:W0:Y:S02]  /*1190*/  SYNCS.PHASECHK.TRANS64.TRYWAIT P0, [R17+URZ+0x31600], R12 ;  /* 0x0316000c110075a7 */ /* 0x000e24000800017f */
[----:B------:R-:W-:-:S02]  /*11a0*/  LEA.HI R6, R4, R21, RZ, 0x7 ;  /* 0x0000001504067211 */ /* 0x000fc400078f38ff */
[CC--:B------:R-:W-:Y:S02]  /*11b0*/  LEA.HI R10, R4.reuse, R21.reuse, RZ, 0x5 ;  /* 0x00000015040a7211 */ /* 0x0c0fe400078f28ff */
[----:B------:R-:W-:Y:S02]  /*11c0*/  SHF.R.S32.HI R7, RZ, 0x7, R6 ;  /* 0x00000007ff077819 */ /* 0x000fe40000011406 */
[----:B------:R-:W-:-:S03]  /*11d0*/  LEA.HI R4, R4, R21, RZ, 0x4 ;  /* 0x0000001504047211 */ /* 0x000fc600078f20ff */
[----:B------:R1:W2:Y:S02]  /*11e0*/  SHFL.IDX PT, R8, R7, RZ, 0x1f ;  /* 0x00001fff07087589 */ /* 0x0002a400000e0000 */
[----:B012---:R-:W-:Y:S05]  /*11f0*/  @P0 BRA `(.L_x_486) ;  /* 0x0000000000080947 */ /* 0x007fea0003800000 */
[----:B------:R-:W0:Y:S02]  /*1200*/  SYNCS.PHASECHK.TRANS64.TRYWAIT P0, [R17+URZ+0x31600], R12 ;  /* 0x0316000c110075a7 */ /* 0x000e24000800017f */
[----:B0-----:R-:W-:Y:S05]  /*1210*/  @!P0 BRA `(.L_x_487) ;  /* 0x000000e8003c8947 */ /* 0x001fea0003800000 */
.L_x_486:
[----:B------:R-:W2:Y:S01]  /*1220*/  LDL R11, [R1] ;  /* 0x00000000010b7983 */ /* 0x000ea20000100800 */
[----:B------:R-:W-:Y:S01]  /*1230*/  LOP3.LUT R6, R6, 0xffffff80, RZ, 0xc0, !PT ;  /* 0xffffff8006067812 */ /* 0x000fe200078ec0ff */
[----:B------:R-:W1:Y:S01]  /*1240*/  S2UR UR4, SR_CTAID.Y ;  /* 0x00000000000479c3 */ /* 0x000e620000002600 */
[----:B------:R-:W-:Y:S01]  /*1250*/  LOP3.LUT R4, R4, 0xffffff0, RZ, 0xc0, !PT ;  /* 0x0ffffff004047812 */ /* 0x000fe200078ec0ff */
[----:B------:R-:W-:Y:S01]  /*1260*/  IMAD R20, R2, -0x50, RZ ;  /* 0xffffffb002147824 */ /* 0x000fe200078e02ff */
[----:B0-----:R-:W-:Y:S01]  /*1270*/  SHF.R.S32.HI R12, RZ, 0x5, R10 ;  /* 0x00000005ff0c7819 */ /* 0x001fe2000001140a */
[----:B------:R-:W-:Y:S01]  /*1280*/  IMAD.IADD R230, R0, 0x1, -R5 ;  /* 0x0000000100e67824 */ /* 0x000fe200078e0a05 */
[----:B------:R-:W-:Y:S01]  /*1290*/  SEL R229, R234, RZ, !P1 ;  /* 0x000000ffeae57207 */ /* 0x000fe20004800000 */
[----:B------:R-:W-:Y:S01]  /*12a0*/  IMAD.IADD R4, R21, 0x1, -R4 ;  /* 0x0000000115047824 */ /* 0x000fe200078e0a04 */
[----:B------:R-:W-:Y:S01]  /*12b0*/  CS2R R134, SRZ ;  /* 0x0000000000867805 */ /* 0x000fe2000001ff00 */
[----:B------:R-:W0:Y:S01]  /*12c0*/  LDC.64 R18, c[0x0][0x2d8] ;  /* 0x0000b600ff127b82 */ /* 0x000e220000000a00 */
[----:B------:R-:W-:Y:S01]  /*12d0*/  IMAD.IADD R232, R20, 0x1, R0 ;  /* 0x0000000114e87824 */ /* 0x000fe200078e0200 */
[----:B------:R-:W-:Y:S01]  /*12e0*/  CS2R R132, SRZ ;  /* 0x0000000000847805 */ /* 0x000fe2000001ff00 */
[----:B------:R-:W-:Y:S01]  /*12f0*/  IMAD R16, R7, 0x40, R4 ;  /* 0x0000004007107824 */ /* 0x000fe200078e0204 */
[----:B------:R-:W-:Y:S01]  /*1300*/  LEA.HI R4, R8, R8, RZ, 0x1 ;  /* 0x0000000808047211 */ /* 0x000fe200078f08ff */
        /* <DEDUP_REMOVED lines=11> */
[----:B-1----:R-:W-:Y:S01]  /*13c0*/  USHF.R.S32.HI UR5, URZ, 0x1f, UR4 ;  /* 0x0000001f3f057899 */ /* 0x002fe20008011404 */
        /* <DEDUP_REMOVED lines=68> */
[----:B------:R-:W-:Y:S01]  /*1810*/  UMOV UR60, URZ ;  /* 0x0000003f003c7c82 */ /* 0x000fe20008000000 */
[----:B--2---:R-:W-:-:S02]  /*1820*/  R2UR UR6, R11 ;  /* 0x000000000b0672ca */ /* 0x004fc400000e0000 */
[----:B------:R-:W-:Y:S01]  /*1830*/  SHF.R.S32.HI R11, RZ, 0x1f, R10 ;  /* 0x0000001fff0b7819 */ /* 0x000fe2000001140a */
[----:B------:R-:W-:Y:S01]  /*1840*/  IMAD.IADD R10, R21, 0x1, -R6 ;  /* 0x00000001150a7824 */ /* 0x000fe200078e0a06 */
[----:B------:R-:W-:Y:S02]  /*1850*/  LEA.HI R6, R7, R7, RZ, 0x1 ;  /* 0x0000000707067211 */ /* 0x000fe400078f08ff */
[----:B------:R-:W-:Y:S02]  /*1860*/  LEA.HI R11, R11, R12, RZ, 0x2 ;  /* 0x0000000c0b0b7211 */ /* 0x000fe400078f10ff */
[----:B------:R-:W-:Y:S02]  /*1870*/  LOP3.LUT R6, R6, 0x1ffffffe, RZ, 0xc0, !PT ;  /* 0x1ffffffe06067812 */ /* 0x000fe400078ec0ff */
[----:B------:R-:W-:Y:S02]  /*1880*/  LOP3.LUT R13, R11, 0xfffffc, RZ, 0xc0, !PT ;  /* 0x00fffffc0b0d7812 */ /* 0x000fe400078ec0ff */
[----:B------:R-:W-:Y:S01]  /*1890*/  SHF.R.S32.HI R11, RZ, 0x1f, R10 ;  /* 0x0000001fff0b7819 */ /* 0x000fe2000001140a */
[----:B------:R-:W-:-:S02]  /*18a0*/  IMAD.IADD R14, R7, 0x1, -R6 ;  /* 0x00000001070e7824 */ /* 0x000fc400078e0a06 */
[----:B------:R-:W-:Y:S01]  /*18b0*/  IMAD R6, R7, 0x800, R10 ;  /* 0x0000080007067824 */ /* 0x000fe200078e020a */
[----:B------:R-:W-:Y:S01]  /*18c0*/  LOP3.LUT R7, R4, 0xfffffffe, RZ, 0xc0, !PT ;  /* 0xfffffffe04077812 */ /* 0x000fe200078ec0ff */
[----:B------:R-:W-:Y:S02]  /*18d0*/  IMAD.IADD R13, R12, 0x1, -R13 ;  /* 0x000000010c0d7824 */ /* 0x000fe400078e0a0d */
[----:B------:R-:W-:Y:S02]  /*18e0*/  IMAD.SHL.U32 R6, R6, 0x4, RZ ;  /* 0x0000000406067824 */ /* 0x000fe400078e00ff */
[----:B------:R-:W-:Y:S01]  /*18f0*/  IMAD.IADD R4, R8, 0x1, -R7 ;  /* 0x0000000108047824 */ /* 0x000fe200078e0a07 */
[----:B------:R-:W-:Y:S01]  /*1900*/  LEA.HI R7, R11, R10, RZ, 0x2 ;  /* 0x0000000a0b077211 */ /* 0x000fe200078f10ff */
[----:B------:R-:W-:Y:S01]  /*1910*/  IMAD R16, R13, 0x10, R16 ;  /* 0x000000100d107824 */ /* 0x000fe200078e0210 */
[----:B------:R-:W-:Y:S02]  /*1920*/  SHF.R.S32.HI R12, RZ, 0x1f, R6 ;  /* 0x0000001fff0c7819 */ /* 0x000fe40000011406 */
[----:B------:R-:W-:Y:S01]  /*1930*/  IADD3 R6, P0, R6, R3, RZ ;  /* 0x0000000306067210 */ /* 0x000fe20007f1e0ff */
[----:B------:R-:W-:Y:S01]  /*1940*/  IMAD.SHL.U32 R0, R16, 0x8, RZ ;  /* 0x0000000810007824 */ /* 0x000fe200078e00ff */
[----:B------:R-:W-:-:S02]  /*1950*/  SHF.R.S32.HI R8, RZ, 0x2, R7 ;  /* 0x00000002ff087819 */ /* 0x000fc40000011407 */
[----:B------:R-:W-:Y:S01]  /*1960*/  SHF.R.S32.HI R13, RZ, 0x1f, R7 ;  /* 0x0000001fff0d7819 */ /* 0x000fe20000011407 */
[----:B------:R-:W-:Y:S01]  /*1970*/  IMAD R0, R0, 0x2, R17 ;  /* 0x0000000200007824 */ /* 0x000fe200078e0211 */
[----:B------:R-:W-:Y:S02]  /*1980*/  LOP3.LUT R15, R7, 0x7ffffffc, RZ, 0xc0, !PT ;  /* 0x7ffffffc070f7812 */ /* 0x000fe400078ec0ff */
[----:B------:R-:W-:Y:S02]  /*1990*/  LEA.HI.X.SX32 R7, R3, R12, 0x1, P0 ;  /* 0x0000000c03077211 */ /* 0x000fe400000f0eff */
[----:B------:R-:W-:Y:S01]  /*19a0*/  LEA.HI R13, R13, R8, RZ, 0x3 ;  /* 0x000000080d0d7211 */ /* 0x000fe200078f18ff */
[----:B------:R-:W-:Y:S01]  /*19b0*/  IMAD.IADD R15, R10, 0x1, -R15 ;  /* 0x000000010a0f7824 */ /* 0x000fe200078e0a0f */
[----:B------:R-:W-:Y:S01]  /*19c0*/  SHF.R.S32.HI R3, RZ, 0x1f, R234 ;  /* 0x0000001fff037819 */ /* 0x000fe200000114ea */
[----:B0-----:R-:W-:Y:S01]  /*19d0*/  IMAD.WIDE.U32 R6, R18, UR4, R6 ;  /* 0x0000000412067c25 */ /* 0x001fe2000f8e0006 */
[----:B------:R-:W-:-:S02]  /*19e0*/  LEA.HI R11, R11, R10, RZ, 0x5 ;  /* 0x0000000a0b0b7211 */ /* 0x000fc400078f28ff */
[----:B------:R-:W-:Y:S01]  /*19f0*/  LOP3.LUT R13, R13, 0xfffffff8, RZ, 0xc0, !PT ;  /* 0xfffffff80d0d7812 */ /* 0x000fe200078ec0ff */
[----:B------:R-:W-:Y:S01]  /*1a00*/  IMAD R10, R18, UR5, RZ ;  /* 0x00000005120a7c24 */ /* 0x000fe2000f8e02ff */
[----:B------:R-:W-:Y:S01]  /*1a10*/  SEL R3, R3, RZ, !P1 ;  /* 0x000000ff03037207 */ /* 0x000fe20004800000 */
[----:B------:R-:W-:Y:S01]  /*1a20*/  IMAD R14, R14, 0x4, R15 ;  /* 0x000000040e0e7824 */ /* 0x000fe200078e020f */
[----:B------:R-:W-:Y:S01]  /*1a30*/  SHF.R.S32.HI R11, RZ, 0x5, R11 ;  /* 0x00000005ff0b7819 */ /* 0x000fe2000001140b */
[----:B------:R-:W-:Y:S01]  /*1a40*/  IMAD R19, R19, UR4, R10 ;  /* 0x0000000413137c24 */ /* 0x000fe2000f8e020a */
[----:B------:R-:W-:Y:S01]  /*1a50*/  ULDC.64 UR4, c[0x0][0x2e0] ;  /* 0x0000b80000047ab9 */ /* 0x000fe20000000a00 */
[----:B------:R-:W-:Y:S02]  /*1a60*/  IMAD.IADD R18, R8, 0x1, -R13 ;  /* 0x0000000108127824 */ /* 0x000fe400078e0a0d */
[----:B------:R-:W-:Y:S02]  /*1a70*/  IMAD R8, R3, UR4, RZ ;  /* 0x0000000403087c24 */ /* 0x000fe4000f8e02ff */
[----:B------:R-:W-:-:S02]  /*1a80*/  IMAD.IADD R7, R7, 0x1, R19 ;  /* 0x0000000107077824 */ /* 0x000fc400078e0213 */
[C---:B------:R-:W-:Y:S02]  /*1a90*/  IMAD R235, R229.reuse, UR5, R8 ;  /* 0x00000005e5eb7c24 */ /* 0x040fe4000f8e0208 */
[----:B------:R-:W-:Y:S01]  /*1aa0*/  IMAD.WIDE.U32 R228, R229, UR4, R6 ;  /* 0x00000004e5e47c25 */ /* 0x000fe2000f8e0006 */
[----:B------:R-:W-:Y:S01]  /*1ab0*/  ULOP3.LUT UR4, UR6, 0x1, URZ, 0xfc, !UPT ;  /* 0x0000000106047892 */ /* 0x000fe2000f8efc3f */
[----:B------:R-:W-:Y:S02]  /*1ac0*/  IADD3 R6, -R5, 0x1, R232 ;  /* 0x0000000105067810 */ /* 0x000fe40007ffe1e8 */
[----:B------:R-:W-:Y:S02]  /*1ad0*/  IMAD.SHL.U32 R233, R14, 0x2, RZ ;  /* 0x000000020ee97824 */ /* 0x000fe400078e00ff */
[----:B------:R-:W-:Y:S02]  /*1ae0*/  IMAD R18, R11, 0x10, R18 ;  /* 0x000000100b127824 */ /* 0x000fe400078e0212 */
[----:B------:R-:W-:-:S02]  /*1af0*/  IMAD.IADD R232, R232, 0x1, -R233 ;  /* 0x00000001e8e87824 */ /* 0x000fc400078e0ae9 */
[----:B------:R-:W-:Y:S02]  /*1b00*/  IMAD.IADD R231, R6, 0x1, -R233 ;  /* 0x0000000106e77824 */ /* 0x000fe400078e0ae9 */
[----:B------:R-:W-:Y:S02]  /*1b10*/  IMAD.MOV.U32 R3, RZ, RZ, R9 ;  /* 0x000000ffff037224 */ /* 0x000fe400078e0009 */
[----:B------:R-:W-:Y:S02]  /*1b20*/  IMAD.MOV.U32 R19, RZ, RZ, RZ ;  /* 0x000000ffff137224 */ /* 0x000fe400078e00ff */
[----:B------:R-:W-:Y:S02]  /*1b30*/  IMAD.U32 R236, RZ, RZ, UR4 ;  /* 0x00000004ffec7e24 */ /* 0x000fe4000f8e00ff */
[----:B------:R-:W-:Y:S02]  /*1b40*/  IMAD.IADD R233, R20, 0x1, -R233 ;  /* 0x0000000114e97824 */ /* 0x000fe400078e0ae9 */
[----:B------:R-:W-:-:S07]  /*1b50*/  IMAD.IADD R235, R229, 0x1, R235 ;  /* 0x00000001e5eb7824 */ /* 0x000fce00078e02eb */
.L_x_506:
[----:B------:R-:W-:-:S13]  /*1b60*/  R2UR UR4, R236 ;  /* 0x00000000ec0472ca */ /* 0x000fda00000e0000 */
[----:B------:R-:W-:-:S06]  /*1b70*/  UISETP.NE.AND UP0, UPT, UR4, 0x3, UPT ;  /* 0x000000030400788c */ /* 0x000fcc000bf05270 */
[----:B------:R-:W-:-:S13]  /*1b80*/  PLOP3.LUT P0, PT, PT, PT, UP0, 0x40, 0x0 ;  /* 0x000000000000781c */ /* 0x000fda0003f0e808 */
[----:B0-----:R-:W-:Y:S05]  /*1b90*/  @P0 BRA `(.L_x_488) ;  /* 0x0000000000040947 */ /* 0x001fea0003800000 */
[----:B------:R-:W-:Y:S01]  /*1ba0*/  BPT.TRAP 0x1 ;  /* 0x000000040000795c */ /* 0x000fe20000300000 */
.L_x_488:
[----:B------:R-:W-:Y:S01]  /*1bb0*/  PLOP3.LUT P1, PT, PT, PT, UP0, 0x40, 0x0 ;  /* 0x000000000000781c */ /* 0x000fe20003f2e808 */
[----:B------:R-:W-:Y:S01]  /*1bc0*/  IMAD R16, R2, 0x8, R17 ;  /* 0x0000000802107824 */ /* 0x000fe200078e0211 */
[----:B------:R-:W-:-:S04]  /*1bd0*/  SHF.L.U32 R9, R19, 0x1f, RZ ;  /* 0x0000001f13097819 */ /* 0x000fc800000006ff */
[----:B------:R0:W1:Y:S07]  /*1be0*/  SYNCS.PHASECHK.TRANS64.TRYWAIT P0, [R16+URZ+0x31610], R9 ;  /* 0x03161009100075a7 */ /* 0x00006e000800017f */
[----:B------:R-:W-:Y:S05]  /*1bf0*/  @P1 BRA `(.L_x_489) ;  /* 0x0000000000041947 */ /* 0x000fea0003800000 */
[----:B------:R-:W-:Y:S01]  /*1c00*/  BPT.TRAP 0x1 ;  /* 0x000000040000795c */ /* 0x000fe20000300000 */
.L_x_489:
        /* <DEDUP_REMOVED lines=11> */
.L_x_490:
[----:B------:R-:W-:Y:S01]  /*1cc0*/  IMAD R6, R2, 0x800, R11 ;  /* 0x0000080002067824 */ /* 0x000fe200078e020b */
[C---:B------:R-:W-:Y:S01]  /*1cd0*/  R2UR UR6, R5.reuse ;  /* 0x00000000050672ca */ /* 0x040fe200000e0000 */
[C---:B------:R-:W-:Y:S01]  /*1ce0*/  VIADD R8, R5.reuse, 0x80 ;  /* 0x0000008005087836 */ /* 0x040fe20000000000 */
[----:B------:R-:W-:Y:S01]  /*1cf0*/  WARPGROUP.ARRIVE ;  /* 0x00000000000079c5 */ /* 0x000fe20000000000 */
[C---:B01----:R-:W-:Y:S01]  /*1d00*/  VIADD R9, R5.reuse, 0x100 ;  /* 0x0000010005097836 */ /* 0x043fe20000000000 */
        /* <DEDUP_REMOVED lines=417> */
[----:B------:R0:W1:Y:S04]  /*3720*/  LDS R6, [R8+0x2c100] ;  /* 0x02c1000008067984 */ /* 0x0000680000000800 */
[----:B------:R0:W2:Y:S01]  /*3730*/  LDS R5, [R8+0x2c120] ;  /* 0x02c1200008057984 */ /* 0x0000a20000000800 */
        /* <DEDUP_REMOVED lines=13> */
[----:B0-----:R-:W-:Y:S05]  /*3810*/  @P0 BRA `(.L_x_492) ;  /* 0x0000000000040947 */ /* 0x001fea0003800000 */
[----:B------:R-:W-:Y:S01]  /*3820*/  BPT.TRAP 0x1 ;  /* 0x000000040000795c */ /* 0x000fe20000300000 */
.L_x_492:
[----:B------:R-:W-:Y:S01]  /*3830*/  PLOP3.LUT P1, PT, PT, PT, UP0, 0x40, 0x0 ;  /* 0x000000000000781c */ /* 0x000fe20003f2e808 */
[----:B------:R-:W-:-:S05]  /*3840*/  IMAD.U32 R10, RZ, RZ, UR60 ;  /* 0x0000003cff0a7e24 */ /* 0x000fca000f8e00ff */
[----:B------:R-:W-:-:S04]  /*3850*/  SHF.L.U32 R10, R10, 0x1f, RZ ;  /* 0x0000001f0a0a7819 */ /* 0x000fc800000006ff */
[----:B------:R0:W3:Y:S03]  /*3860*/  SYNCS.PHASECHK.TRANS64.TRYWAIT P0, [R17+URZ+0x31630], R10 ;  /* 0x0316300a110075a7 */ /* 0x0000e6000800017f */
[----:B------:R-:W-:Y:S05]  /*3870*/  @P1 BRA `(.L_x_493) ;  /* 0x0000000000041947 */ /* 0x000fea0003800000 */
[----:B------:R-:W-:Y:S01]  /*3880*/  BPT.TRAP 0x1 ;  /* 0x000000040000795c */ /* 0x000fe20000300000 */
.L_x_493:
        /* <DEDUP_REMOVED lines=11> */
.L_x_494:
        /* <DEDUP_REMOVED lines=420> */
[----:B------:R-:W-:Y:S01]  /*5380*/  UMOV UR7, 0x40000000 ;  /* 0x4000000000077882 */ /* 0x000fe20000000000 */
[----:B------:R-:W-:Y:S01]  /*5390*/  ULDC UR8, c[0x0][0x75c] ;  /* 0x0001d70000087ab9 */ /* 0x000fe20000000800 */
[----:B------:R-:W-:Y:S01]  /*53a0*/  HGMMA.64x8x16.F32.BF16 R48, gdesc[UR4], R48 ;  /* 0x00000000043079f0 */ /* 0x000fe20008701830 */
[----:B------:R-:W-:Y:S01]  /*53b0*/  UMOV UR6, UR9 ;  /* 0x0000000900067c82 */ /* 0x000fe20008000000 */
[----:B------:R-:W-:Y:S02]  /*53c0*/  UMOV UR7, 0x40000000 ;  /* 0x4000000000077882 */ /* 0x000fe40000000000 */
[----:B------:R-:W-:Y:S02]  /*53d0*/  HGMMA.64x8x16.F32.BF16 R52, gdesc[UR4], R52 ;  /* 0x00000000043479f0 */ /* 0x000fe40008701834 */
[----:B------:R-:W-:Y:S01]  /*53e0*/  UMOV UR6, UR10 ;  /* 0x0000000a00067c82 */ /* 0x000fe20008000000 */
[----:B------:R-:W-:-:S02]  /*53f0*/  UMOV UR7, 0x40000000 ;  /* 0x4000000000077882 */ /* 0x000fc40000000000 */
[----:B------:R-:W-:Y:S01]  /*5400*/  HGMMA.64x8x16.F32.BF16 R216, gdesc[UR4], R216 ;  /* 0x0000000004d879f0 */ /* 0x000fe200087018d8 */
[----:B------:R-:W-:Y:S01]  /*5410*/  UMOV UR6, UR11 ;  /* 0x0000000b00067c82 */ /* 0x000fe20008000000 */
[----:B------:R-:W-:Y:S02]  /*5420*/  UMOV UR7, 0x40000000 ;  /* 0x4000000000077882 */ /* 0x000fe40000000000 */
[----:B------:R-:W-:Y:S01]  /*5430*/  HGMMA.64x8x16.F32.BF16 R220, gdesc[UR4], R220, gsb0 ;  /* 0x0000000004dc79f0 */ /* 0x000fe200080018dc */
[----:B------:R-:W-:Y:S01]  /*5440*/  ULDC UR6, c[0x0][0x750] ;  /* 0x0001d40000067ab9 */ /* 0x000fe20000000800 */
[----:B------:R-:W-:Y:S01]  /*5450*/  ULDC.64 UR4, c[0x0][0x748] ;  /* 0x0001d20000047ab9 */ /* 0x000fe20000000a00 */
[----:B------:R-:W-:Y:S01]  /*5460*/  UISETP.GE.AND UP1, UPT, UR6, 0x1, UPT ;  /* 0x000000010600788c */ /* 0x000fe2000bf26270 */
[----:B------:R-:W-:Y:S02]  /*5470*/  WARPGROUP.DEPBAR.LE gsb0, 0x1 ;  /* 0x00008000000079c5 */ /* 0x000fe40000010100 */
        /* <DEDUP_REMOVED lines=21> */
[----:B------:R-:W0:Y:S01]  /*55d0*/  MUFU.TANH R7, R7 ;  /* 0x0000000700077308 */ /* 0x000e220000002400 */
[----:B------:R-:W-:Y:S01]  /*55e0*/  ULOP3.LUT UR4, URZ, UR4, URZ, 0x33, !UPT ;  /* 0x000000043f047292 */ /* 0x000fe2000f8e333f */
[----:B------:R-:W-:-:S02]  /*55f0*/  VIADD R35, R231, UR5 ;  /* 0x00000005e7237c36 */ /* 0x000fc40008000000 */
[----:B------:R-:W-:-:S03]  /*5600*/  IMAD R31, R3, 0x40, R18 ;  /* 0x00000040031f7824 */ /* 0x000fc600078e0212 */
[----:B------:R-:W-:Y:S01]  /*5610*/  VIADD R32, R231, UR4 ;  /* 0x00000004e7207c36 */ /* 0x000fe20008000000 */
[----:B------:R-:W3:Y:S01]  /*5620*/  MUFU.TANH R8, R8 ;  /* 0x0000000800087308 */ /* 0x000ee20000002400 */
[C---:B------:R-:W-:Y:S02]  /*5630*/  VIADDMNMX R225, R31.reuse, R35, R232, PT ;  /* 0x000000231fe17246 */ /* 0x040fe400038001e8 */
[----:B------:R-:W-:-:S05]  /*5640*/  IMAD.IADD R37, R31, 0x1, R32 ;  /* 0x000000011f257824 */ /* 0x000fca00078e0220 */
[----:B------:R-:W4:Y:S08]  /*5650*/  MUFU.TANH R9, R9 ;  /* 0x0000000900097308 */ /* 0x000f300000002400 */
[----:B------:R-:W0:Y:S08]  /*5660*/  MUFU.TANH R10, R10 ;  /* 0x0000000a000a7308 */ /* 0x000e300000002400 */
        /* <DEDUP_REMOVED lines=15> */
[----:B------:R-:W0:Y:S01]  /*5760*/  MUFU.TANH R33, R33 ;  /* 0x0000002100217308 */ /* 0x000e220000002400 */
[----:B---34-:R-:W-:Y:S05]  /*5770*/  @!P1 BRA `(.L_x_496) ;  /* 0x00000000005c9947 */ /* 0x018fea0003800000 */
[----:B------:R-:W-:Y:S01]  /*5780*/  IMAD.IADD R30, R230, 0x1, R31 ;  /* 0x00000001e61e7824 */ /* 0x000fe200078e021f */
[----:B------:R-:W-:Y:S04]  /*5790*/  BSSY B1, `(.L_x_497) ;  /* 0x0000012000017945 */ /* 0x000fe80003800000 */
        /* <DEDUP_REMOVED lines=11> */
.L_x_498:
[----:B------:R-:W-:-:S06]  /*5850*/  UISETP.NE.AND UP1, UPT, UR6, 0x1, UPT ;  /* 0x000000010600788c */ /* 0x000fcc000bf25270 */
[----:B------:R-:W-:-:S05]  /*5860*/  PLOP3.LUT P0, PT, PT, PT, UP1, 0x80, 0x0 ;  /* 0x000000000000781c */ /* 0x000fca0003f0f018 */
[----:B------:R-:W-:-:S08]  /*5870*/  @UP1 ULDC UR4, c[0x0][0x754] ;  /* 0x0001d50000041ab9 */ /* 0x000fd00000000800 */
[----:B------:R-:W-:Y:S01]  /*5880*/  @P0 IMAD.HI.U32 R34, R30, UR4, RZ ;  /* 0x000000041e220c27 */ /* 0x000fe2000f8e00ff */
[----:B------:R-:W-:-:S04]  /*5890*/  @UP1 ULDC UR4, c[0x0][0x758] ;  /* 0x0001d60000041ab9 */ /* 0x000fc80000000800 */
[----:B------:R-:W-:-:S07]  /*58a0*/  @P0 SHF.R.U32.HI R30, RZ, UR4, R34 ;  /* 0x00000004ff1e0c19 */ /* 0x000fce0008011622 */
.L_x_499:
[----:B------:R-:W-:Y:S05]  /*58b0*/  BSYNC B1 ;  /* 0x0000000000017941 */ /* 0x000fea0003800000 */
.L_x_497:
[----:B------:R-:W-:-:S05]  /*58c0*/  IMAD R30, R30, UR6, R233 ;  /* 0x000000061e1e7c24 */ /* 0x000fca000f8e02e9 */
[----:B------:R-:W-:Y:S02]  /*58d0*/  VIMNMX R37, R37, R30, !PT ;  /* 0x0000001e25257248 */ /* 0x000fe40007fe0100 */
[----:B------:R-:W-:-:S07]  /*58e0*/  VIADDMNMX R225, R30, UR6, R225, PT ;  /* 0x000000061ee17c46 */ /* 0x000fce000b8001e1 */
.L_x_496:
[----:B------:R-:W-:-:S04]  /*58f0*/  VIADD R39, R31, 0x8 ;  /* 0x000000081f277836 */ /* 0x000fc80000000000 */
[----:B------:R-:W-:Y:S01]  /*5900*/  IMAD.IADD R31, R32, 0x1, R39 ;  /* 0x00000001201f7824 */ /* 0x000fe200078e0227 */
[----:B------:R-:W-:Y:S01]  /*5910*/  VIADDMNMX R224, R39, R35, R232, PT ;  /* 0x0000002327e07246 */ /* 0x000fe200038001e8 */
[----:B------:R-:W-:Y:S06]  /*5920*/  @!P1 BRA `(.L_x_500) ;  /* 0x00000000005c9947 */ /* 0x000fec0003800000 */
        /* <DEDUP_REMOVED lines=13> */
.L_x_502:
[----:B------:R-:W-:-:S06]  /*5a00*/  UISETP.NE.AND UP1, UPT, UR6, 0x1, UPT ;  /* 0x000000010600788c */ /* 0x000fcc000bf25270 */
[----:B------:R-:W-:-:S05]  /*5a10*/  PLOP3.LUT P0, PT, PT, PT, UP1, 0x80, 0x0 ;  /* 0x000000000000781c */ /* 0x000fca0003f0f018 */
[----:B------:R-:W-:-:S08]  /*5a20*/  @UP1 ULDC UR4, c[0x0][0x754] ;  /* 0x0001d50000041ab9 */ /* 0x000fd00000000800 */
[----:B------:R-:W-:Y:S01]  /*5a30*/  @P0 IMAD.HI.U32 R32, R30, UR4, RZ ;  /* 0x000000041e200c27 */ /* 0x000fe2000f8e00ff */
[----:B------:R-:W-:-:S04]  /*5a40*/  @UP1 ULDC UR4, c[0x0][0x758] ;  /* 0x0001d60000041ab9 */ /* 0x000fc80000000800 */
[----:B------:R-:W-:-:S07]  /*5a50*/  @P0 SHF.R.U32.HI R30, RZ, UR4, R32 ;  /* 0x00000004ff1e0c19 */ /* 0x000fce0008011620 */
.L_x_503:
[----:B------:R-:W-:Y:S05]  /*5a60*/  BSYNC B1 ;  /* 0x0000000000017941 */ /* 0x000fea0003800000 */
.L_x_501:
[----:B------:R-:W-:-:S05]  /*5a70*/  IMAD R30, R30, UR6, R233 ;  /* 0x000000061e1e7c24 */ /* 0x000fca000f8e02e9 */
[----:B------:R-:W-:Y:S02]  /*5a80*/  VIMNMX R31, R31, R30, !PT ;  /* 0x0000001e1f1f7248 */ /* 0x000fe40007fe0100 */
[----:B------:R-:W-:-:S07]  /*5a90*/  VIADDMNMX R224, R30, UR6, R224, PT ;  /* 0x000000061ee07c46 */ /* 0x000fce000b8001e0 */
.L_x_500:
[----:B------:R-:W3:Y:S01]  /*5aa0*/  S2R R227, SR_CTAID.X ;  /* 0x0000000000e37919 */ /* 0x000ee20000002500 */
[----:B------:R-:W-:Y:S01]  /*5ab0*/  LOP3.LUT R42, R42, 0xffffffef, RZ, 0xc0, !PT ;  /* 0xffffffef2a2a7812 */ /* 0x000fe200078ec0ff */
        /* <DEDUP_REMOVED lines=26> */
[----:B---3--:R-:W-:-:S05]  /*5c60*/  IMAD R227, R227, -0x50, RZ ;  /* 0xffffffb0e3e37824 */ /* 0x008fca00078e02ff */
        /* <DEDUP_REMOVED lines=12> */
[----:B0-----:R-:W-:Y:S01]  /*5d30*/  FSEL R41, R11, -INF , !P3 ;  /* 0xff8000000b297808 */ /* 0x001fe20005800000 */
[--C-:B-1----:R-:W-:Y:S01]  /*5d40*/  FFMA.FTZ R30, R30, UR4, -R6.reuse ;  /* 0x000000041e1e7c23 */ /* 0x102fe20008010806 */
        /* <DEDUP_REMOVED lines=9> */
[----:B------:R-:W-:Y:S01]  /*5de0*/  ISETP.LT.OR P4, PT, R225, 0x12, P4 ;  /* 0x00000012e100780c */ /* 0x000fe20002781670 */
[----:B------:R-:W-:Y:S01]  /*5df0*/  FFMA.FTZ R13, -R13, R13, 1 ;  /* 0x3f8000000d0d7423 */ /* 0x000fe2000001010d */
[----:B------:R-:W-:Y:S01]  /*5e00*/  ISETP.GT.AND P2, PT, R37, 0x21, !P0 ;  /* 0x000000212500780c */ /* 0x000fe20004744270 */
[----:B--2---:R-:W-:Y:S01]  /*5e10*/  FFMA.FTZ R226, R226, UR4, -R5 ;  /* 0x00000004e2e27c23 */ /* 0x004fe20008010805 */
[----:B------:R-:W-:-:S02]  /*5e20*/  ISETP.LT.OR P3, PT, R225, 0x21, P3 ;  /* 0x00000021e100780c */ /* 0x000fc40001f61670 */
[----:B------:R-:W-:Y:S02]  /*5e30*/  ISETP.GE.AND P5, PT, R227, 0x31, PT ;  /* 0x00000031e300780c */ /* 0x000fe40003fa6270 */
[----:B------:R-:W-:Y:S01]  /*5e40*/  FSEL R35, R12, -INF , !P4 ;  /* 0xff8000000c237808 */ /* 0x000fe20006000000 */
[----:B------:R-:W-:Y:S01]  /*5e50*/  MUFU.EX2 R226, R226 ;  /* 0x000000e200e27308 */ /* 0x000fe20000000800 */
[----:B------:R-:W-:Y:S02]  /*5e60*/  ISETP.LT.OR P2, PT, R225, 0x22, P2 ;  /* 0x00000022e100780c */ /* 0x000fe40001741670 */
[C---:B------:R-:W-:Y:S01]  /*5e70*/  FSEL R34, R15.reuse, -INF , !P3 ;  /* 0xff8000000f227808 */ /* 0x040fe20005800000 */
[----:B------:R-:W-:Y:S01]  /*5e80*/  FFMA.FTZ R15, -R15, R15, 1 ;  /* 0x3f8000000f0f7423 */ /* 0x000fe2000001010f */
[----:B------:R-:W-:Y:S02]  /*5e90*/  ISETP.GE.AND P4, PT, R227, 0x32, PT ;  /* 0x00000032e300780c */ /* 0x000fe40003f86270 */
[----:B------:R-:W-:Y:S01]  /*5ea0*/  ISETP.GT.AND P3, PT, R37, 0x30, !P5 ;  /* 0x000000302500780c */ /* 0x000fe20006f64270 */
[----:B------:R-:W-:Y:S01]  /*5eb0*/  FFMA.FTZ R34, R34, UR4, -R6 ;  /* 0x0000000422227c23 */ /* 0x000fe20008010806 */
[----:B------:R-:W-:-:S02]  /*5ec0*/  FSEL R36, R20, -INF , !P2 ;  /* 0xff80000014247808 */ /* 0x000fc40005000000 */
[----:B------:R-:W-:Y:S02]  /*5ed0*/  ISETP.GT.AND P2, PT, R37, 0x31, !P4 ;  /* 0x000000312500780c */ /* 0x000fe40006744270 */
[C---:B------:R-:W-:Y:S02]  /*5ee0*/  ISETP.LT.OR P3, PT, R225.reuse, 0x31, P3 ;  /* 0x00000031e100780c */ /* 0x040fe40001f61670 */
[----:B------:R-:W-:Y:S02]  /*5ef0*/  ISETP.LT.OR P2, PT, R225, 0x32, P2 ;  /* 0x00000032e100780c */ /* 0x000fe40001741670 */
[----:B------:R-:W-:Y:S02]  /*5f00*/  FSEL R39, R23, -INF , !P3 ;  /* 0xff80000017277808 */ /* 0x000fe40005800000 */
[----:B------:R-:W-:Y:S02]  /*5f10*/  ISETP.GE.AND P3, PT, R227, 0x41, PT ;  /* 0x00000041e300780c */ /* 0x000fe40003f66270 */
[----:B------:R-:W-:-:S02]  /*5f20*/  FSEL R38, R24, -INF , !P2 ;  /* 0xff80000018267808 */ /* 0x000fc40005000000 */
[----:B------:R-:W-:Y:S02]  /*5f30*/  ISETP.GT.AND P2, PT, R37, 0x40, !P3 ;  /* 0x000000402500780c */ /* 0x000fe40005f44270 */
[----:B------:R-:W-:Y:S02]  /*5f40*/  ISETP.GE.AND P6, PT, R227, 0x1, PT ;  /* 0x00000001e300780c */ /* 0x000fe40003fc6270 */
[----:B------:R-:W-:Y:S02]  /*5f50*/  ISETP.LT.OR P2, PT, R225, 0x41, P2 ;  /* 0x00000041e100780c */ /* 0x000fe40001741670 */
[----:B------:R-:W-:Y:S02]  /*5f60*/  @P1 LOP3.LUT R42, R42, 0x10, RZ, 0xfc, !PT ;  /* 0x000000102a2a1812 */ /* 0x000fe400078efcff */
[----:B------:R-:W-:Y:S02]  /*5f70*/  FSEL R32, R27, -INF , !P2 ;  /* 0xff8000001b207808 */ /* 0x000fe40005000000 */
[----:B------:R-:W-:-:S02]  /*5f80*/  ISETP.GT.AND P2, PT, R37, RZ, !P6 ;  /* 0x000000ff2500720c */ /* 0x000fc40007744270 */
[----:B------:R-:W-:Y:S01]  /*5f90*/  ISETP.GT.AND P6, PT, R31, RZ, !P6 ;  /* 0x000000ff1f00720c */ /* 0x000fe200077c4270 */
[--C-:B------:R-:W-:Y:S01]  /*5fa0*/  FFMA.FTZ R32, R32, UR4, -R6.reuse ;  /* 0x0000000420207c23 */ /* 0x100fe20008010806 */
[----:B------:R-:W-:Y:S02]  /*5fb0*/  ISETP.LT.OR P2, PT, R225, 0x1, P2 ;  /* 0x00000001e100780c */ /* 0x000fe40001741670 */
[----:B------:R-:W-:Y:S02]  /*5fc0*/  ISETP.LT.OR P6, PT, R224, 0x1, P6 ;  /* 0x00000001e000780c */ /* 0x000fe400037c1670 */
[----:B------:R-:W-:Y:S02]  /*5fd0*/  FSEL R43, R7, -INF , !P2 ;  /* 0xff800000072b7808 */ /* 0x000fe40005000000 */
[----:B------:R-:W-:Y:S02]  /*5fe0*/  ISETP.GE.AND P2, PT, R227, 0x42, PT ;  /* 0x00000042e300780c */ /* 0x000fe40003f46270 */
[----:B------:R-:W-:Y:S01]  /*5ff0*/  ISETP.GT.AND P0, PT, R31, 0x21, !P0 ;  /* 0x000000211f00780c */ /* 0x000fe20004704270 */
[----:B------:R-:W-:Y:S01]  /*6000*/  FFMA.FTZ R43, R43, UR4, -R6 ;  /* 0x000000042b2b7c23 */ /* 0x000fe20008010806 */
[----:B------:R-:W-:-:S02]  /*6010*/  ISETP.GT.AND P1, PT, R37, 0x41, !P2 ;  /* 0x000000412500780c */ /* 0x000fc40005724270 */
[----:B------:R-:W-:Y:S02]  /*6020*/  ISETP.GT.AND P5, PT, R31, 0x30, !P5 ;  /* 0x000000301f00780c */ /* 0x000fe40006fa4270 */
[----:B------:R-:W-:Y:S01]  /*6030*/  ISETP.LT.OR P1, PT, R225, 0x42, P1 ;  /* 0x00000042e100780c */ /* 0x000fe20000f21670 */
[----:B------:R-:W-:Y:S01]  /*6040*/  MUFU.EX2 R43, R43 ;  /* 0x0000002b002b7308 */ /* 0x000fe20000000800 */
[C---:B------:R-:W-:Y:S01]  /*6050*/  FSEL R225, R9.reuse, -INF , !P6 ;  /* 0xff80000009e17808 */ /* 0x040fe20007000000 */
[----:B------:R-:W-:Y:S01]  /*6060*/  FFMA.FTZ R9, -R9, R9, 1 ;  /* 0x3f80000009097423 */ /* 0x000fe20000010109 */
[----:B------:R-:W-:Y:S01]  /*6070*/  ISETP.GE.AND P6, PT, R227, 0x12, PT ;  /* 0x00000012e300780c */ /* 0x000fe20003fc6270 */
[----:B------:R-:W-:Y:S01]  /*6080*/  IMAD R227, R18, 0x4, R17 ;  /* 0x0000000412e37824 */ /* 0x000fe200078e0211 */
[----:B------:R-:W-:Y:S01]  /*6090*/  FSEL R37, R28, -INF , !P1 ;  /* 0xff8000001c257808 */ /* 0x000fe20004800000 */
[----:B------:R-:W-:Y:S01]  /*60a0*/  FFMA.FTZ R225, R225, UR4, -R5 ;  /* 0x00000004e1e17c23 */ /* 0x000fe20008010805 */
[----:B------:R-:W-:-:S02]  /*60b0*/  LOP3.LUT P1, RZ, R42, 0x10, RZ, 0xc0, !PT ;  /* 0x000000102aff7812 */ /* 0x000fc4000782c0ff */
[----:B------:R-:W0:Y:S01]  /*60c0*/  LDS R42, [R227+0x2c300] ;  /* 0x02c30000e32a7984 */ /* 0x000e220000000800 */
[----:B------:R-:W-:Y:S01]  /*60d0*/  ISETP.GT.AND P6, PT, R31, 0x11, !P6 ;  /* 0x000000111f00780c */ /* 0x000fe200077c4270 */
[----:B------:R-:W-:Y:S01]  /*60e0*/  FFMA.FTZ R37, R37, UR4, -R6 ;  /* 0x0000000425257c23 */ /* 0x000fe20008010806 */
[C---:B------:R-:W-:Y:S01]  /*60f0*/  ISETP.GT.AND P1, PT, R31.reuse, 0x20, !P1 ;  /* 0x000000201f00780c */ /* 0x040fe20004f24270 */
[----:B------:R-:W1:Y:S01]  /*6100*/  MUFU.EX2 R225, R225 ;  /* 0x000000e100e17308 */ /* 0x000e620000000800 */
[C---:B------:R-:W-:Y:S02]  /*6110*/  ISETP.GT.AND P4, PT, R31.reuse, 0x31, !P4 ;  /* 0x000000311f00780c */ /* 0x040fe40006784270 */
[C---:B------:R-:W-:Y:S02]  /*6120*/  ISETP.GT.AND P3, PT, R31.reuse, 0x40, !P3 ;  /* 0x000000401f00780c */ /* 0x040fe40005f64270 */
[----:B------:R-:W-:Y:S02]  /*6130*/  ISETP.GT.AND P2, PT, R31, 0x41, !P2 ;  /* 0x000000411f00780c */ /* 0x000fe40005744270 */
[----:B------:R-:W2:Y:S01]  /*6140*/  LDS R31, [R227+0x2c320] ;  /* 0x02c32000e31f7984 */ /* 0x000ea20000000800 */
[----:B------:R-:W-:-:S02]  /*6150*/  WARPGROUP.DEPBAR.LE gsb0, 0x0 ;  /* 0x00008000000079c5 */ /* 0x000fc40000010000 */
[C---:B------:R-:W-:Y:S02]  /*6160*/  ISETP.LT.OR P6, PT, R224.reuse, 0x12, P6 ;  /* 0x00000012e000780c */ /* 0x040fe400037c1670 */
[C---:B------:R-:W-:Y:S02]  /*6170*/  ISETP.LT.OR P1, PT, R224.reuse, 0x21, P1 ;  /* 0x00000021e000780c */ /* 0x040fe40000f21670 */
[C---:B------:R-:W-:Y:S02]  /*6180*/  ISETP.LT.OR P0, PT, R224.reuse, 0x22, P0 ;  /* 0x00000022e000780c */ /* 0x040fe40000701670 */
[C---:B------:R-:W-:Y:S02]  /*6190*/  ISETP.LT.OR P5, PT, R224.reuse, 0x31, P5 ;  /* 0x00000031e000780c */ /* 0x040fe40002fa1670 */
[C---:B------:R-:W-:Y:S02]  /*61a0*/  ISETP.LT.OR P4, PT, R224.reuse, 0x32, P4 ;  /* 0x00000032e000780c */ /* 0x040fe40002781670 */
[----:B------:R-:W-:-:S02]  /*61b0*/  ISETP.LT.OR P3, PT, R224, 0x41, P3 ;  /* 0x00000041e000780c */ /* 0x000fc40001f61670 */
[----:B------:R-:W-:Y:S01]  /*61c0*/  ISETP.LT.OR P2, PT, R224, 0x42, P2 ;  /* 0x00000042e000780c */ /* 0x000fe20001741670 */
[--C-:B0-----:R-:W-:Y:S01]  /*61d0*/  FADD.FTZ R44, R44, -R42.reuse ;  /* 0x8000002a2c2c7221 */ /* 0x101fe20000010000 */
        /* <DEDUP_REMOVED lines=8> */
[----:B------:R-:W-:-:S02]  /*6260*/  FADD.FTZ R42, R221, -R42 ;  /* 0x8000002add2a7221 */ /* 0x000fc40000010000 */
[----:B------:R-:W0:Y:S01]  /*6270*/  MUFU.EX2 R221, R30 ;  /* 0x0000001e00dd7308 */ /* 0x000e220000000800 */
[--C-:B--2---:R-:W-:Y:S01]  /*6280*/  FADD.FTZ R46, R46, -R31.reuse ;  /* 0x8000001f2e2e7221 */ /* 0x104fe20000010000 */
        /* <DEDUP_REMOVED lines=9> */
[C---:B-1----:R-:W-:Y:S01]  /*6320*/  F2FP.BF16.F32.PACK_AB R31, R226.reuse, R225 ;  /* 0x000000e1e21f723e */ /* 0x042fe200000010ff */
[----:B------:R-:W-:Y:S01]  /*6330*/  FMUL.FTZ R46, R225, R46 ;  /* 0x0000002ee12e7220 */ /* 0x000fe20000410000 */
[----:B------:R-:W-:-:S03]  /*6340*/  FMUL.FTZ R47, R226, R47 ;  /* 0x0000002fe22f7220 */ /* 0x000fc60000410000 */
[----:B------:R-:W-:Y:S01]  /*6350*/  FMUL.FTZ R46, R46, R9 ;  /* 0x000000092e2e7220 */ /* 0x000fe20000410000 */
[C---:B0-----:R-:W-:Y:S01]  /*6360*/  F2FP.BF16.F32.PACK_AB R30, R221.reuse, R43 ;  /* 0x0000002bdd1e723e */ /* 0x041fe200000010ff */
[----:B------:R-:W-:Y:S01]  /*6370*/  BAR.SYNC.DEFER_BLOCKING 0x9, 0x100 ;  /* 0x0244000000007b1d */ /* 0x000fe20000010000 */
[----:B------:R-:W-:Y:S01]  /*6380*/  FMUL.FTZ R45, R221, R45 ;  /* 0x0000002ddd2d7220 */ /* 0x000fe20000410000 */
[----:B------:R-:W-:Y:S01]  /*6390*/  FFMA.FTZ R221, R35, UR4, -R6 ;  /* 0x0000000423dd7c23 */ /* 0x000fe20008010806 */
[----:B------:R-:W-:Y:S01]  /*63a0*/  FMUL.FTZ R43, R43, R44 ;  /* 0x0000002c2b2b7220 */ /* 0x000fe20000410000 */
[----:B------:R-:W-:Y:S01]  /*63b0*/  FMUL.FTZ R47, R47, R10 ;  /* 0x0000000a2f2f7220 */ /* 0x000fe20000410000 */
[----:B------:R-:W-:Y:S01]  /*63c0*/  FFMA.FTZ R10, -R14, R14, 1 ;  /* 0x3f8000000e0a7423 */ /* 0x000fe2000001010e */
[----:B------:R-:W-:Y:S08]  /*63d0*/  MUFU.EX2 R44, R221 ;  /* 0x000000dd002c7308 */ /* 0x000ff00000000800 */
[----:B------:R0:W1:Y:S02]  /*63e0*/  MUFU.EX2 R35, R34 ;  /* 0x0000002200237308 */ /* 0x0000640000000800 */
[----:B0-----:R-:W-:Y:S01]  /*63f0*/  FFMA.FTZ R34, -R20, R20, 1 ;  /* 0x3f80000014227423 */ /* 0x001fe20000010114 */
[----:B------:R0:W-:Y:S01]  /*6400*/  STSM.16.M88.2 [R0+0x2c500], R30 ;  /* 0x02c5001e00007844 */ /* 0x0001e20000000100 */
[----:B-1----:R-:W-:-:S04]  /*6410*/  FMUL.FTZ R20, R35, R52 ;  /* 0x0000003423147220 */ /* 0x002fc80000410000 */
[----:B------:R-:W-:Y:S01]  /*6420*/  FMUL.FTZ R20, R20, R15 ;  /* 0x0000000f14147220 */ /* 0x000fe20000410000 */
[----:B0-----:R-:W-:Y:S01]  /*6430*/  FFMA.FTZ R30, -R8, R8, 1 ;  /* 0x3f800000081e7423 */ /* 0x001fe20000010108 */
[--C-:B------:R-:W-:Y:S01]  /*6440*/  FFMA.FTZ R8, R36, UR4, -R6.reuse ;  /* 0x0000000424087c23 */ /* 0x100fe20008010806 */
[----:B------:R-:W-:Y:S01]  /*6450*/  FFMA.FTZ R31, R39, UR4, -R6 ;  /* 0x00000004271f7c23 */ /* 0x000fe20008010806 */
[----:B------:R-:W-:Y:S01]  /*6460*/  FFMA.FTZ R39, -R12, R12, 1 ;  /* 0x3f8000000c277423 */ /* 0x000fe2000001010c */
[----:B------:R-:W-:Y:S01]  /*6470*/  FMUL.FTZ R12, R44, R49 ;  /* 0x000000312c0c7220 */ /* 0x000fe20000410000 */
[----:B------:R-:W-:Y:S01]  /*6480*/  FMUL.FTZ R45, R45, R30 ;  /* 0x0000001e2d2d7220 */ /* 0x000fe20000410000 */
[----:B------:R-:W-:Y:S01]  /*6490*/  FFMA.FTZ R30, -R11, R11, 1 ;  /* 0x3f8000000b1e7423 */ /* 0x000fe2000001010b */
[----:B------:R-:W0:Y:S01]  /*64a0*/  MUFU.EX2 R8, R8 ;  /* 0x0000000800087308 */ /* 0x000e220000000800 */
[----:B------:R-:W-:Y:S01]  /*64b0*/  FMUL.FTZ R12, R12, R39 ;  /* 0x000000270c0c7220 */ /* 0x000fe20000410000 */
[----:B------:R-:W-:Y:S01]  /*64c0*/  FMUL.FTZ R11, R41, R48 ;  /* 0x00000030290b7220 */ /* 0x000fe20000410000 */
[----:B------:R-:W-:-:S03]  /*64d0*/  FFMA.FTZ R49, -R24, R24, 1 ;  /* 0x3f80000018317423 */ /* 0x000fc60000010118 */
[----:B------:R-:W-:Y:S01]  /*64e0*/  FMUL.FTZ R11, R11, R30 ;  /* 0x0000001e0b0b7220 */ /* 0x000fe20000410000 */
[----:B------:R-:W-:Y:S01]  /*64f0*/  FFMA.FTZ R30, R38, UR4, -R6 ;  /* 0x00000004261e7c23 */ /* 0x000fe20008010806 */
[----:B------:R-:W1:Y:S01]  /*6500*/  MUFU.EX2 R31, R31 ;  /* 0x0000001f001f7308 */ /* 0x000e620000000800 */
[----:B------:R-:W-:-:S07]  /*6510*/  FFMA.FTZ R6, -R27, R27, 1 ;  /* 0x3f8000001b067423 */ /* 0x000fce000001011b */
[----:B------:R-:W2:Y:S01]  /*6520*/  MUFU.EX2 R39, R32 ;  /* 0x0000002000277308 */ /* 0x000ea20000000800 */
[C---:B0-----:R-:W-:Y:S01]  /*6530*/  FMUL.FTZ R53, R8.reuse, R53 ;  /* 0x0000003508357220 */ /* 0x041fe20000410000 */
[----:B------:R-:W-:Y:S02]  /*6540*/  F2FP.BF16.F32.PACK_AB R8, R8, R35 ;  /* 0x000000230808723e */ /* 0x000fe400000010ff */
[----:B------:R-:W-:Y:S01]  /*6550*/  F2FP.BF16.F32.PACK_AB R35, R47, R46 ;  /* 0x0000002e2f23723e */ /* 0x000fe200000010ff */
[----:B------:R-:W-:Y:S01]  /*6560*/  FMUL.FTZ R15, R53, R34 ;  /* 0x00000022350f7220 */ /* 0x000fe20000410000 */
[----:B------:R-:W-:Y:S02]  /*6570*/  FFMA.FTZ R34, -R23, R23, 1 ;  /* 0x3f80000017227423 */ /* 0x000fe40000010117 */
[----:B------:R0:W3:Y:S01]  /*6580*/  MUFU.EX2 R32, R37 ;  /* 0x0000002500207308 */ /* 0x0000e20000000800 */
[----:B-1----:R-:W-:-:S04]  /*6590*/  FMUL.FTZ R23, R31, R216 ;  /* 0x000000d81f177220 */ /* 0x002fc80000410000 */
[----:B------:R-:W-:Y:S01]  /*65a0*/  FMUL.FTZ R23, R23, R34 ;  /* 0x0000002217177220 */ /* 0x000fe20000410000 */
[----:B------:R-:W-:Y:S01]  /*65b0*/  FFMA.FTZ R34, -R7, R7, 1 ;  /* 0x3f80000007227423 */ /* 0x000fe20000010107 */
[--C-:B------:R-:W-:Y:S01]  /*65c0*/  FFMA.FTZ R7, R40, UR4, -R5.reuse ;  /* 0x0000000428077c23 */ /* 0x100fe20008010805 */
[----:B------:R-:W1:Y:S01]  /*65d0*/  MUFU.EX2 R30, R30 ;  /* 0x0000001e001e7308 */ /* 0x000e620000000800 */
[----:B--2---:R-:W-:Y:S01]  /*65e0*/  FMUL.FTZ R27, R39, R220 ;  /* 0x000000dc271b7220 */ /* 0x004fe20000410000 */
[----:B0-----:R-:W-:Y:S01]  /*65f0*/  FFMA.FTZ R37, -R28, R28, 1 ;  /* 0x3f8000001c257423 */ /* 0x001fe2000001011c */
[----:B------:R-:W-:Y:S02]  /*6600*/  FMUL.FTZ R34, R43, R34 ;  /* 0x000000222b227220 */ /* 0x000fe40000410000 */
[----:B------:R-:W-:Y:S01]  /*6610*/  FMUL.FTZ R27, R27, R6 ;  /* 0x000000061b1b7220 */ /* 0x000fe20000410000 */
[----:B------:R-:W-:Y:S02]  /*6620*/  FSEL R6, R14, -INF , !P6 ;  /* 0xff8000000e067808 */ /* 0x000fe40007000000 */
[----:B------:R-:W0:Y:S01]  /*6630*/  MUFU.EX2 R7, R7 ;  /* 0x0000000700077308 */ /* 0x000e220000000800 */
[C---:B---3--:R-:W-:Y:S01]  /*6640*/  FMUL.FTZ R28, R32.reuse, R42 ;  /* 0x0000002a201c7220 */ /* 0x048fe20000410000 */
[----:B------:R-:W-:Y:S01]  /*6650*/  F2FP.BF16.F32.PACK_AB R32, R32, R39 ;  /* 0x000000272020723e */ /* 0x000fe200000010ff */
[----:B------:R-:W-:Y:S01]  /*6660*/  FFMA.FTZ R36, R6, UR4, -R5 ;  /* 0x0000000406247c23 */ /* 0x000fe20008010805 */
[----:B------:R-:W-:Y:S01]  /*6670*/  FSEL R6, R21, -INF , !P1 ;  /* 0xff80000015067808 */ /* 0x000fe20004800000 */
[----:B------:R-:W-:Y:S01]  /*6680*/  FMUL.FTZ R28, R28, R37 ;  /* 0x000000251c1c7220 */ /* 0x000fe20000410000 */
[----:B------:R-:W-:-:S03]  /*6690*/  F2FP.BF16.F32.PACK_AB R34, R45, R34 ;  /* 0x000000222d22723e */ /* 0x000fc600000010ff */
[----:B------:R-:W2:Y:S01]  /*66a0*/  MUFU.EX2 R36, R36 ;  /* 0x0000002400247308 */ /* 0x000ea20000000800 */
[----:B------:R-:W-:Y:S01]  /*66b0*/  FFMA.FTZ R9, R6, UR4, -R5 ;  /* 0x0000000406097c23 */ /* 0x000fe20008010805 */
[----:B------:R-:W-:Y:S01]  /*66c0*/  FSEL R6, R22, -INF , !P0 ;  /* 0xff80000016067808 */ /* 0x000fe20004000000 */
[C---:B-1----:R-:W-:Y:S01]  /*66d0*/  FMUL.FTZ R24, R30.reuse, R217 ;  /* 0x000000d91e187220 */ /* 0x042fe20000410000 */
[----:B------:R-:W-:-:S03]  /*66e0*/  F2FP.BF16.F32.PACK_AB R30, R30, R31 ;  /* 0x0000001f1e1e723e */ /* 0x000fc600000010ff */
[----:B------:R-:W-:Y:S01]  /*66f0*/  FFMA.FTZ R38, R6, UR4, -R5 ;  /* 0x0000000406267c23 */ /* 0x000fe20008010805 */
[----:B------:R-:W1:Y:S01]  /*6700*/  MUFU.EX2 R9, R9 ;  /* 0x0000000900097308 */ /* 0x000e620000000800 */
[----:B------:R-:W-:Y:S01]  /*6710*/  FSEL R6, R25, -INF , !P5 ;  /* 0xff80000019067808 */ /* 0x000fe20006800000 */
[----:B0-----:R-:W-:Y:S01]  /*6720*/  FMUL.FTZ R14, R7, R50 ;  /* 0x00000032070e7220 */ /* 0x001fe20000410000 */
[----:B------:R-:W-:-:S03]  /*6730*/  FMUL.FTZ R24, R24, R49 ;  /* 0x0000003118187220 */ /* 0x000fc60000410000 */
[----:B------:R-:W-:Y:S01]  /*6740*/  FMUL.FTZ R14, R14, R13 ;  /* 0x0000000d0e0e7220 */ /* 0x000fe20000410000 */
[----:B------:R-:W-:Y:S01]  /*6750*/  FFMA.FTZ R43, R6, UR4, -R5 ;  /* 0x00000004062b7c23 */ /* 0x000fe20008010805 */
[----:B------:R-:W-:Y:S02]  /*6760*/  VIADD R13, R17, 0x2c500 ;  /* 0x0002c500110d7836 */ /* 0x000fe40000000000 */
[----:B--2---:R-:W-:Y:S01]  /*6770*/  FMUL.FTZ R37, R36, R51 ;  /* 0x0000003324257220 */ /* 0x004fe20000410000 */
[----:B------:R-:W-:Y:S01]  /*6780*/  FSEL R6, R26, -INF , !P4 ;  /* 0xff8000001a067808 */ /* 0x000fe20006000000 */
[----:B------:R-:W0:Y:S01]  /*6790*/  MUFU.EX2 R38, R38 ;  /* 0x0000002600267308 */ /* 0x000e220000000800 */
[----:B------:R-:W-:Y:S01]  /*67a0*/  F2FP.BF16.F32.PACK_AB R7, R36, R7 ;  /* 0x000000072407723e */ /* 0x000fe200000010ff */
[----:B------:R-:W-:Y:S01]  /*67b0*/  FMUL.FTZ R37, R37, R10 ;  /* 0x0000000a25257220 */ /* 0x000fe20000410000 */
[----:B------:R-:W-:Y:S01]  /*67c0*/  FFMA.FTZ R10, -R21, R21, 1 ;  /* 0x3f800000150a7423 */ /* 0x000fe20000010115 */
[----:B------:R-:W-:Y:S01]  /*67d0*/  SHF.R.U32.HI R21, RZ, 0x4, R13 ;  /* 0x00000004ff157819 */ /* 0x000fe2000001160d */
[--C-:B------:R-:W-:Y:S01]  /*67e0*/  FFMA.FTZ R42, R6, UR4, -R5.reuse ;  /* 0x00000004062a7c23 */ /* 0x100fe20008010805 */
[----:B-1----:R-:W-:Y:S01]  /*67f0*/  FMUL.FTZ R13, R9, R54 ;  /* 0x00000036090d7220 */ /* 0x002fe20000410000 */
[C---:B------:R-:W-:Y:S01]  /*6800*/  FSEL R6, R29.reuse, -INF , !P3 ;  /* 0xff8000001d067808 */ /* 0x040fe20005800000 */
[----:B------:R-:W1:Y:S01]  /*6810*/  MUFU.EX2 R43, R43 ;  /* 0x0000002b002b7308 */ /* 0x000e620000000800 */
[----:B------:R-:W-:Y:S01]  /*6820*/  FFMA.FTZ R29, -R29, R29, 1 ;  /* 0x3f8000001d1d7423 */ /* 0x000fe2000001011d */
[----:B------:R-:W-:Y:S01]  /*6830*/  FMUL.FTZ R13, R13, R10 ;  /* 0x0000000a0d0d7220 */ /* 0x000fe20000410000 */
[----:B------:R-:W-:Y:S01]  /*6840*/  LOP3.LUT R10, R21, 0x3fff, RZ, 0xc0, !PT ;  /* 0x00003fff150a7812 */ /* 0x000fe200078ec0ff */
[----:B------:R-:W-:Y:S01]  /*6850*/  FFMA.FTZ R21, R6, UR4, -R5 ;  /* 0x0000000406157c23 */ /* 0x000fe20008010805 */
[----:B------:R-:W-:-:S02]  /*6860*/  FSEL R6, R33, -INF , !P2 ;  /* 0xff80000021067808 */ /* 0x000fc40005000000 */
[----:B------:R-:W-:Y:S01]  /*6870*/  LOP3.LUT R10, R10, 0x80000, RZ, 0xfc, !PT ;  /* 0x000800000a0a7812 */ /* 0x000fe200078efcff */
[----:B------:R-:W2:Y:S01]  /*6880*/  MUFU.EX2 R42, R42 ;  /* 0x0000002a002a7308 */ /* 0x000ea20000000800 */
[----:B0-----:R-:W-:Y:S01]  /*6890*/  F2FP.BF16.F32.PACK_AB R9, R38, R9 ;  /* 0x000000092609723e */ /* 0x001fe200000010ff */
[----:B------:R-:W-:Y:S01]  /*68a0*/  FFMA.FTZ R6, R6, UR4, -R5 ;  /* 0x0000000406067c23 */ /* 0x000fe20008010805 */
[----:B------:R-:W-:Y:S01]  /*68b0*/  FMUL.FTZ R40, R38, R55 ;  /* 0x0000003726287220 */ /* 0x000fe20000410000 */
[----:B------:R-:W-:Y:S01]  /*68c0*/  VIADD R5, R10, 0x80 ;  /* 0x000000800a057836 */ /* 0x000fe20000000000 */
[----:B------:R-:W-:Y:S01]  /*68d0*/  F2FP.BF16.F32.PACK_AB R36, R12, R11 ;  /* 0x0000000b0c24723e */ /* 0x000fe200000010ff */
[----:B------:R-:W-:Y:S01]  /*68e0*/  VIADD R49, R10, 0x180 ;  /* 0x000001800a317836 */ /* 0x000fe20000000000 */
[----:B------:R-:W-:Y:S01]  /*68f0*/  F2FP.BF16.F32.PACK_AB R37, R37, R14 ;  /* 0x0000000e2525723e */ /* 0x000fe200000010ff */
[----:B------:R0:W3:Y:S01]  /*6900*/  MUFU.EX2 R48, R6 ;  /* 0x0000000600307308 */ /* 0x0000e20000000800 */
[----:B------:R-:W-:Y:S01]  /*6910*/  R2UR UR4, R5 ;  /* 0x00000000050472ca */ /* 0x000fe200000e0000 */
[----:B------:R-:W-:Y:S01]  /*6920*/  FFMA.FTZ R5, -R22, R22, 1 ;  /* 0x3f80000016057423 */ /* 0x000fe20000010116 */
[C---:B------:R-:W-:Y:S01]  /*6930*/  VIADD R22, R10.reuse, 0x100 ;  /* 0x000001000a167836 */ /* 0x040fe20000000000 */
[----:B------:R-:W-:Y:S01]  /*6940*/  F2FP.BF16.F32.PACK_AB R12, R15, R20 ;  /* 0x000000140f0c723e */ /* 0x000fe200000010ff */
[----:B------:R-:W-:-:S02]  /*6950*/  VIADD R15, R10, 0x30 ;  /* 0x000000300a0f7836 */ /* 0x000fc40000000000 */
[----:B------:R-:W-:Y:S01]  /*6960*/  FMUL.FTZ R40, R40, R5 ;  /* 0x0000000528287220 */ /* 0x000fe20000410000 */
[----:B-1----:R-:W-:Y:S01]  /*6970*/  FMUL.FTZ R5, R43, R218 ;  /* 0x000000da2b057220 */ /* 0x002fe20000410000 */
[----:B------:R-:W1:Y:S01]  /*6980*/  MUFU.EX2 R21, R21 ;  /* 0x0000001500157308 */ /* 0x000e620000000800 */
[----:B0-----:R-:W-:Y:S01]  /*6990*/  FFMA.FTZ R6, -R33, R33, 1 ;  /* 0x3f80000021067423 */ /* 0x001fe20000010121 */
[----:B--2---:R-:W-:Y:S01]  /*69a0*/  F2FP.BF16.F32.PACK_AB R31, R42, R43 ;  /* 0x0000002b2a1f723e */ /* 0x004fe200000010ff */
[----:B------:R-:W-:Y:S01]  /*69b0*/  VIADD R20, R10, 0xb0 ;  /* 0x000000b00a147836 */ /* 0x000fe20000000000 */
[----:B------:R-:W-:Y:S01]  /*69c0*/  R2UR UR5, R22 ;  /* 0x00000000160572ca */ /* 0x000fe200000e0000 */
[----:B------:R-:W-:Y:S01]  /*69d0*/  FFMA.FTZ R22, -R25, R25, 1 ;  /* 0x3f80000019167423 */ /* 0x000fe20000010119 */
[----:B------:R-:W-:Y:S01]  /*69e0*/  FFMA.FTZ R25, -R26, R26, 1 ;  /* 0x3f8000001a197423 */ /* 0x000fe2000001011a */
[----:B------:R-:W-:Y:S01]  /*69f0*/  FMUL.FTZ R26, R42, R219 ;  /* 0x000000db2a1a7220 */ /* 0x000fe20000410000 */
[----:B------:R-:W-:Y:S01]  /*6a00*/  F2FP.BF16.F32.PACK_AB R13, R40, R13 ;  /* 0x0000000d280d723e */ /* 0x000fe200000010ff */
[----:B---3--:R-:W-:Y:S01]  /*6a10*/  FMUL.FTZ R223, R48, R223 ;  /* 0x000000df30df7220 */ /* 0x008fe20000410000 */
[----:B------:R-:W-:Y:S01]  /*6a20*/  FMUL.FTZ R5, R5, R22 ;  /* 0x0000001605057220 */ /* 0x000fe20000410000 */
[----:B------:R-:W-:-:S02]  /*6a30*/  IMAD R22, R4, 0x2000, R17 ;  /* 0x0000200004167824 */ /* 0x000fc400078e0211 */
[----:B------:R-:W-:Y:S01]  /*6a40*/  FMUL.FTZ R26, R26, R25 ;  /* 0x000000191a1a7220 */ /* 0x000fe20000410000 */
[----:B------:R-:W-:Y:S01]  /*6a50*/  FMUL.FTZ R50, R223, R6 ;  /* 0x00000006df327220 */ /* 0x000fe20000410000 */
[----:B------:R-:W-:Y:S01]  /*6a60*/  F2FP.BF16.F32.PACK_AB R6, R44, R41 ;  /* 0x000000292c06723e */ /* 0x000fe200000010ff */
[----:B------:R-:W-:Y:S01]  /*6a70*/  UMOV UR10, UR4 ;  /* 0x00000004000a7c82 */ /* 0x000fe20008000000 */
[----:B------:R-:W-:Y:S01]  /*6a80*/  R2UR UR58, R10 ;  /* 0x000000000a3a72ca */ /* 0x000fe200000e0000 */
[----:B-1----:R-:W-:Y:S01]  /*6a90*/  FMUL.FTZ R222, R21, R222 ;  /* 0x000000de15de7220 */ /* 0x002fe20000410000 */
[----:B------:R-:W-:Y:S01]  /*6aa0*/  F2FP.BF16.F32.PACK_AB R33, R48, R21 ;  /* 0x000000153021723e */ /* 0x000fe200000010ff */
[----:B------:R0:W-:Y:S01]  /*6ab0*/  STSM.16.M88.2 [R0+0x2cd00], R6 ;  /* 0x02cd000600007844 */ /* 0x0001e20000000100 */
[----:B------:R-:W-:Y:S02]  /*6ac0*/  VIADD R21, R22, 0x24100 ;  /* 0x0002410016157836 */ /* 0x000fe40000000000 */
[----:B------:R-:W-:Y:S01]  /*6ad0*/  FMUL.FTZ R25, R222, R29 ;  /* 0x0000001dde197220 */ /* 0x000fe20000410000 */
[----:B------:R-:W-:Y:S01]  /*6ae0*/  R2UR UR6, R49 ;  /* 0x00000000310672ca */ /* 0x000fe200000e0000 */
[----:B------:R1:W-:Y:S01]  /*6af0*/  STSM.16.M88.2 [R0+0x2d500], R8 ;  /* 0x02d5000800007844 */ /* 0x0003e20000000100 */
[----:B------:R-:W-:Y:S01]  /*6b00*/  UMOV UR12, UR10 ;  /* 0x0000000a000c7c82 */ /* 0x000fe20008000000 */
[----:B------:R-:W-:-:S02]  /*6b10*/  SHF.R.U32.HI R21, RZ, 0x4, R21 ;  /* 0x00000004ff157819 */ /* 0x000fc40000011615 */
[----:B------:R-:W-:Y:S01]  /*6b20*/  STSM.16.M88.2 [R0+0x2dd00], R30 ;  /* 0x02dd001e00007844 */ /* 0x000fe20000000100 */
[----:B------:R-:W-:Y:S02]  /*6b30*/  F2FP.BF16.F32.PACK_AB R25, R50, R25 ;  /* 0x000000193219723e */ /* 0x000fe400000010ff */
[----:B------:R-:W-:Y:S01]  /*6b40*/  LOP3.LUT R216, R21, 0x3fff, RZ, 0xc0, !PT ;  /* 0x00003fff15d87812 */ /* 0x000fe200078ec0ff */
[----:B------:R-:W-:Y:S01]  /*6b50*/  STSM.16.M88.2 [R0+0x2e500], R32 ;  /* 0x02e5002000007844 */ /* 0x000fe20000000100 */
[----:B0-----:R-:W-:Y:S02]  /*6b60*/  F2FP.BF16.F32.PACK_AB R6, R24, R23 ;  /* 0x000000171806723e */ /* 0x001fe400000010ff */
[----:B------:R-:W-:Y:S01]  /*6b70*/  R2UR UR56, R216 ;  /* 0x00000000d83872ca */ /* 0x000fe200000e0000 */
[----:B------:R0:W-:Y:S06]  /*6b80*/  MEMBAR.ALL.CTA ;  /* 0x0000000000007992 */ /* 0x0001ec0000008000 */
[----:B0-----:R-:W0:Y:S01]  /*6b90*/  FENCE.VIEW.ASYNC.S ;  /* 0x00000000000073c6 */ /* 0x001e220000000000 */
[----:B------:R-:W-:Y:S01]  /*6ba0*/  F2FP.BF16.F32.PACK_AB R7, R26, R5 ;  /* 0x000000051a07723e */ /* 0x000fe200000010ff */
[----:B------:R-:W-:Y:S01]  /*6bb0*/  VIADD R5, R10, 0x200 ;  /* 0x000002000a057836 */ /* 0x000fe20000000000 */
[----:B------:R-:W-:Y:S01]  /*6bc0*/  F2FP.BF16.F32.PACK_AB R24, R28, R27 ;  /* 0x0000001b1c18723e */ /* 0x000fe200000010ff */
[----:B------:R-:W-:Y:S01]  /*6bd0*/  UMOV UR18, UR6 ;  /* 0x0000000600127c82 */ /* 0x000fe20008000000 */
[----:B-1----:R-:W-:Y:S01]  /*6be0*/  MOV R9, UR58 ;  /* 0x0000003a00097c02 */ /* 0x002fe20008000f00 */
[C---:B------:R-:W-:Y:S01]  /*6bf0*/  VIADD R14, R216.reuse, 0x180 ;  /* 0x00000180d80e7836 */ /* 0x040fe20000000000 */
[----:B------:R-:W-:Y:S01]  /*6c00*/  R2UR UR7, R5 ;  /* 0x00000000050772ca */ /* 0x000fe200000e0000 */
[----:B------:R-:W-:Y:S01]  /*6c10*/  VIADD R5, R216, 0x80 ;  /* 0x00000080d8057836 */ /* 0x000fe20000000000 */
[----:B------:R-:W-:Y:S01]  /*6c20*/  MOV R8, UR59 ;  /* 0x0000003b00087c02 */ /* 0x000fe20008000f00 */
[----:B------:R-:W-:Y:S01]  /*6c30*/  UMOV UR8, UR56 ;  /* 0x0000003800087c82 */ /* 0x000fe20008000000 */
[----:B------:R-:W-:-:S02]  /*6c40*/  UMOV UR16, UR56 ;  /* 0x0000003800107c82 */ /* 0x000fc40008000000 */
[----:B------:R-:W-:Y:S01]  /*6c50*/  R2UR UR48, R5 ;  /* 0x00000000053072ca */ /* 0x000fe200000e0000 */
[----:B------:R-:W-:-:S05]  /*6c60*/  VIADD R5, R10, 0x90 ;  /* 0x000000900a057836 */ /* 0x000fca0000000000 */
[----:B------:R-:W-:Y:S01]  /*6c70*/  R2UR UR4, R5 ;  /* 0x00000000050472ca */ /* 0x000fe200000e0000 */
[C---:B------:R-:W-:Y:S01]  /*6c80*/  VIADD R5, R10.reuse, 0x190 ;  /* 0x000001900a057836 */ /* 0x040fe20000000000 */
[----:B0-----:R-:W-:Y:S04]  /*6c90*/  BAR.SYNC.DEFER_BLOCKING 0x9, 0x100 ;  /* 0x0244000000007b1d */ /* 0x001fe80000010000 */
        /* <DEDUP_REMOVED lines=9> */
[C---:B------:R-:W-:Y:S01]  /*6d30*/  VIADD R5, R10.reuse, 0x1a0 ;  /* 0x000001a00a057836 */ /* 0x040fe20000000000 */
[----:B------:R-:W-:Y:S04]  /*6d40*/  STSM.16.M88.2 [R0+0x2ed00], R34 ;  /* 0x02ed002200007844 */ /* 0x000fe80000000100 */
[----:B------:R-:W-:Y:S01]  /*6d50*/  R2UR UR34, R5 ;  /* 0x00000000052272ca */ /* 0x000fe200000e0000 */
[----:B------:R-:W-:Y:S01]  /*6d60*/  VIADD R5, R10, 0x220 ;  /* 0x000002200a057836 */ /* 0x000fe20000000000 */
[----:B------:R-:W-:Y:S01]  /*6d70*/  STSM.16.M88.2 [R0+0x2f500], R36 ;  /* 0x02f5002400007844 */ /* 0x000fe20000000100 */
[----:B------:R-:W-:Y:S01]  /*6d80*/  UMOV UR40, UR28 ;  /* 0x0000001c00287c82 */ /* 0x000fe20008000000 */
[----:B------:R-:W-:Y:S01]  /*6d90*/  UMOV UR36, UR28 ;  /* 0x0000001c00247c82 */ /* 0x000fe20008000000 */
[----:B------:R-:W-:Y:S01]  /*6da0*/  UMOV UR32, UR28 ;  /* 0x0000001c00207c82 */ /* 0x000fe20008000000 */
[----:B------:R-:W-:Y:S01]  /*6db0*/  STSM.16.M88.2 [R0+0x2fd00], R12 ;  /* 0x02fd000c00007844 */ /* 0x000fe20000000100 */
[----:B------:R-:W-:Y:S01]  /*6dc0*/  R2UR UR26, R5 ;  /* 0x00000000051a72ca */ /* 0x000fe200000e0000 */
[----:B------:R-:W-:Y:S01]  /*6dd0*/  UMOV UR24, UR28 ;  /* 0x0000001c00187c82 */ /* 0x000fe20008000000 */
[----:B------:R-:W-:Y:S01]  /*6de0*/  IMAD R5, R4, 0x2800, R17 ;  /* 0x0000280004057824 */ /* 0x000fe200078e0211 */
[----:B------:R0:W-:Y:S04]  /*6df0*/  STSM.16.M88.2 [R0+0x30500], R6 ;  /* 0x0305000600007844 */ /* 0x0001e80000000100 */
[----:B------:R1:W-:Y:S01]  /*6e00*/  STSM.16.M88.2 [R0+0x30d00], R24 ;  /* 0x030d001800007844 */ /* 0x0003e20000000100 */
[----:B------:R-:W-:Y:S01]  /*6e10*/  WARPGROUP.ARRIVE ;  /* 0x00000000000079c5 */ /* 0x000fe20000000000 */
[----:B------:R-:W-:-:S04]  /*6e20*/  SHF.R.U32.HI R5, RZ, 0x4, R5 ;  /* 0x00000004ff057819 */ /* 0x000fc80000011605 */
[----:B------:R-:W-:Y:S01]  /*6e30*/  LOP3.LUT R5, R5, 0x3fff, RZ, 0xc0, !PT ;  /* 0x00003fff05057812 */ /* 0x000fe200078ec0ff */
[----:B------:R-:W-:Y:S01]  /*6e40*/  HGMMA.64x16x16.F32.BF16 R136, gdesc[UR56].tnspA.tnspB, R136 ;  /* 0x60200000388879f0 */ /* 0x000fe20008701888 */
[----:B0-----:R-:W-:-:S03]  /*6e50*/  VIADD R6, R10, 0x10 ;  /* 0x000000100a067836 */ /* 0x001fc60000000000 */
        /* <DEDUP_REMOVED lines=9> */
[----:B------:R-:W-:Y:S01]  /*6ef0*/  VIADD R6, R10, 0x110 ;  /* 0x000001100a067836 */ /* 0x000fe20000000000 */
        /* <DEDUP_REMOVED lines=25> */
[----:B------:R-:W-:Y:S01]  /*7090*/  R2UR UR38, R6 ;  /* 0x00000000062672ca */ /* 0x000fe200000e0000 */
[----:B------:R-:W-:-:S05]  /*70a0*/  VIADD R6, R17, 0x2ed00 ;  /* 0x0002ed0011067836 */ /* 0x000fca0000000000 */
[----:B------:R-:W-:-:S04]  /*70b0*/  SHF.R.U32.HI R6, RZ, 0x4, R6 ;  /* 0x00000004ff067819 */ /* 0x000fc80000011606 */
[----:B------:R-:W-:Y:S01]  /*70c0*/  LOP3.LUT R23, R6, 0x3fff, RZ, 0xc0, !PT ;  /* 0x00003fff06177812 */ /* 0x000fe200078ec0ff */
[----:B------:R-:W-:Y:S03]  /*70d0*/  HGMMA.64x16x16.F32.BF16 R136, gdesc[UR48].tnspA.tnspB, R136 ;  /* 0x60200000308879f0 */ /* 0x000fe60008701888 */
[----:B------:R-:W-:Y:S01]  /*70e0*/  LOP3.LUT R6, R23, 0x400000, RZ, 0xfc, !PT ;  /* 0x0040000017067812 */ /* 0x000fe200078efcff */
        /* <DEDUP_REMOVED lines=15> */
[C---:B------:R-:W-:Y:S01]  /*71e0*/  VIADD R14, R10.reuse, 0x130 ;  /* 0x000001300a0e7836 */ /* 0x040fe20000000000 */
[----:B------:R-:W-:Y:S01]  /*71f0*/  HGMMA.64x16x16.F32.BF16 R200, gdesc[UR44].tnspA.tnspB, R200 ;  /* 0x602000002cc879f0 */ /* 0x000fe200087018c8 */
[----:B------:R-:W-:Y:S01]  /*7200*/  R2UR UR10, R15 ;  /* 0x000000000f0a72ca */ /* 0x000fe200000e0000 */
[C---:B------:R-:W-:Y:S01]  /*7210*/  VIADD R15, R10.reuse, 0x1b0 ;  /* 0x000001b00a0f7836 */ /* 0x040fe20000000000 */
        /* <DEDUP_REMOVED lines=8> */
[----:B------:R-:W-:Y:S01]  /*72a0*/  R2UR UR6, R10 ;  /* 0x000000000a0672ca */ /* 0x000fe200000e0000 */
[----:B------:R-:W-:Y:S01]  /*72b0*/  UMOV UR16, UR8 ;  /* 0x0000000800107c82 */ /* 0x000fe20008000000 */
[----:B------:R-:W-:Y:S01]  /*72c0*/  MOV R217, UR59 ;  /* 0x0000003b00d97c02 */ /* 0x000fe20008000f00 */
[----:B------:R-:W-:Y:S01]  /*72d0*/  UMOV UR59, UR7 ;  /* 0x00000007003b7c82 */ /* 0x000fe20008000000 */
[----:B------:R-:W-:Y:S01]  /*72e0*/  UMOV UR17, UR9 ;  /* 0x0000000900117c82 */ /* 0x000fe20008000000 */
[----:B------:R-:W-:Y:S01]  /*72f0*/  MOV R220, UR59 ;  /* 0x0000003b00dc7c02 */ /* 0x000fe20008000f00 */
[----:B------:R-:W-:Y:S01]  /*7300*/  UMOV UR59, UR11 ;  /* 0x0000000b003b7c82 */ /* 0x000fe20008000000 */
[----:B------:R-:W-:Y:S01]  /*7310*/  UMOV UR11, 0x40 ;  /* 0x00000040000b7882 */ /* 0x000fe20000000000 */
        /* <DEDUP_REMOVED lines=13> */
[----:B------:R-:W-:Y:S01]  /*73f0*/  HGMMA.64x16x16.F32.BF16 R136, gdesc[UR28].tnspA.tnspB, R136 ;  /* 0x602000001c8879f0 */ /* 0x000fe20008701888 */
[----:B------:R-:W-:Y:S01]  /*7400*/  VIADD R10, R5, 0x80 ;  /* 0x00000080050a7836 */ /* 0x000fe20000000000 */
[----:B------:R-:W-:Y:S01]  /*7410*/  UMOV UR29, 0x40000040 ;  /* 0x40000040001d7882 */ /* 0x000fe20000000000 */
[----:B------:R-:W-:Y:S01]  /*7420*/  VIADD R14, R6, 0x80 ;  /* 0x00000080060e7836 */ /* 0x000fe20000000000 */
[----:B------:R-:W-:Y:S01]  /*7430*/  HGMMA.64x16x16.F32.BF16 R152, gdesc[UR40].tnspA.tnspB, R152 ;  /* 0x60200000289879f0 */ /* 0x000fe20008701898 */
[----:B------:R-:W-:Y:S01]  /*7440*/  IMAD.U32 R20, RZ, RZ, UR58 ;  /* 0x0000003aff147e24 */ /* 0x000fe2000f8e00ff */
[----:B------:R-:W-:Y:S01]  /*7450*/  UMOV UR40, UR52 ;  /* 0x0000003400287c82 */ /* 0x000fe20008000000 */
[----:B------:R-:W-:Y:S01]  /*7460*/  IMAD.U32 R21, RZ, RZ, UR59 ;  /* 0x0000003bff157e24 */ /* 0x000fe2000f8e00ff */
        /* <DEDUP_REMOVED lines=19> */
[----:B0-----:R-:W-:Y:S06]  /*75a0*/  BAR.SYNC.DEFER_BLOCKING 0x9, 0x100 ;  /* 0x0244000000007b1d */ /* 0x001fec0000010000 */
[----:B-1----:R-:W-:-:S06]  /*75b0*/  WARPGROUP.ARRIVE ;  /* 0x00000000000079c5 */ /* 0x002fcc0000000000 */
        /* <DEDUP_REMOVED lines=26> */
[----:B------:R-:W-:Y:S01]  /*7760*/  IMAD.U32 R12, RZ, RZ, UR58 ;  /* 0x0000003aff0c7e24 */ /* 0x000fe2000f8e00ff */
[----:B------:R-:W-:Y:S01]  /*7770*/  HGMMA.64x64x16.F32.BF16 R24, gdesc[UR56].tnspA, R24 ;  /* 0x20e00000381879f0 */ /* 0x000fe20008701818 */
[----:B------:R-:W-:Y:S01]  /*7780*/  R2UR UR58, R11 ;  /* 0x000000000b3a72ca */ /* 0x000fe200000e0000 */
[----:B------:R-:W-:Y:S01]  /*7790*/  VIADD R11, R6, 0x180 ;  /* 0x00000180060b7836 */ /* 0x000fe20000000000 */
[----:B------:R-:W-:-:S08]  /*77a0*/  R2UR UR59, R220 ;  /* 0x00000000dc3b72ca */ /* 0x000fd000000e0000 */
[----:B------:R-:W-:Y:S01]  /*77b0*/  UMOV UR56, UR4 ;  /* 0x0000000400387c82 */ /* 0x000fe20008000000 */
[----:B------:R-:W-:Y:S01]  /*77c0*/  UMOV UR57, 0x40000040 ;  /* 0x4000004000397882 */ /* 0x000fe20000000000 */
[----:B------:R-:W-:Y:S01]  /*77d0*/  VIADD R6, R6, 0x200 ;  /* 0x0000020006067836 */ /* 0x000fe20000000000 */
[----:B------:R-:W-:Y:S01]  /*77e0*/  R2UR UR5, R11 ;  /* 0x000000000b0572ca */ /* 0x000fe200000e0000 */
[----:B------:R-:W-:Y:S01]  /*77f0*/  UMOV UR48, UR58 ;  /* 0x0000003a00307c82 */ /* 0x000fe20008000000 */
[----:B------:R-:W-:Y:S01]  /*7800*/  UMOV UR49, UR59 ;  /* 0x0000003b00317c82 */ /* 0x000fe20008000000 */
[----:B------:R-:W-:Y:S02]  /*7810*/  UMOV UR59, 0x8 ;  /* 0x00000008003b7882 */ /* 0x000fe40000000000 */
[----:B------:R-:W-:-:S08]  /*7820*/  IMAD.U32 R11, RZ, RZ, UR59 ;  /* 0x0000003bff0b7e24 */ /* 0x000fd0000f8e00ff */
[----:B------:R-:W-:Y:S01]  /*7830*/  UMOV UR58, UR5 ;  /* 0x00000005003a7c82 */ /* 0x000fe20008000000 */
[----:B------:R-:W-:Y:S01]  /*7840*/  R2UR UR5, R6 ;  /* 0x00000000060572ca */ /* 0x000fe200000e0000 */
[----:B------:R-:W-:Y:S01]  /*7850*/  IMAD.U32 R10, RZ, RZ, UR58 ;  /* 0x0000003aff0a7e24 */ /* 0x000fe2000f8e00ff */
[----:B------:R-:W-:Y:S01]  /*7860*/  HGMMA.64x64x16.F32.BF16 R24, gdesc[UR56].tnspA, R24 ;  /* 0x20e00000381879f0 */ /* 0x000fe20008701818 */
[----:B------:R-:W-:Y:S01]  /*7870*/  R2UR UR56, R7 ;  /* 0x00000000073872ca */ /* 0x000fe200000e0000 */
[----:B------:R-:W-:Y:S01]  /*7880*/  VIADD R7, R5, 0x200 ;  /* 0x0000020005077836 */ /* 0x000fe20000000000 */
[----:B------:R-:W-:Y:S01]  /*7890*/  R2UR UR59, R217 ;  /* 0x00000000d93b72ca */ /* 0x000fe200000e0000 */
[----:B------:R-:W-:Y:S01]  /*78a0*/  VIADD R217, R216, 0x400 ;  /* 0x00000400d8d97836 */ /* 0x000fe20000000000 */
        /* <DEDUP_REMOVED lines=40> */
[----:B------:R-:W-:Y:S01]  /*7b30*/  ULDC.64 UR56, c[0x0][0x208] ;  /* 0x0000820000387ab9 */ /* 0x000fe20000000a00 */
[----:B------:R-:W-:-:S03]  /*7b40*/  VIADD R216, R216, 0x580 ;  /* 0x00000580d8d87836 */ /* 0x000fc60000000000 */
        /* <DEDUP_REMOVED lines=49> */
[----:B0-----:R-:W-:Y:S01]  /*7e60*/  LOP3.LUT R24, R23, 0x80000, RZ, 0xfc, !PT ;  /* 0x0008000017187812 */ /* 0x001fe200078efcff */
        /* <DEDUP_REMOVED lines=16> */
[----:B------:R-:W-:Y:S01]  /*7f70*/  UMOV UR8, UR52 ;  /* 0x0000003400087c82 */ /* 0x000fe20008000000 */
[----:B------:R-:W-:Y:S01]  /*7f80*/  UMOV UR9, UR53 ;  /* 0x0000003500097c82 */ /* 0x000fe20008000000 */
[----:B------:R-:W-:Y:S01]  /*7f90*/  UMOV UR35, 0x40 ;  /* 0x0000004000237882 */ /* 0x000fe20000000000 */
[----:B------:R-:W-:Y:S01]  /*7fa0*/  UMOV UR31, 0x40 ;  /* 0x00000040001f7882 */ /* 0x000fe20000000000 */
[----:B------:R-:W-:Y:S01]  /*7fb0*/  PLOP3.LUT P0, PT, PT, PT, UP0, 0x40, 0x0 ;  /* 0x000000000000781c */ /* 0x000fe20003f0e808 */
[----:B------:R-:W-:Y:S01]  /*7fc0*/  UMOV UR7, 0x40 ;  /* 0x0000004000077882 */ /* 0x000fe20000000000 */
[----:B------:R-:W-:Y:S01]  /*7fd0*/  UMOV UR10, UR4 ;  /* 0x00000004000a7c82 */ /* 0x000fe20008000000 */
[----:B------:R-:W-:Y:S01]  /*7fe0*/  R2UR UR4, R25 ;  /* 0x00000000190472ca */ /* 0x000fe200000e0000 */
        /* <DEDUP_REMOVED lines=26> */
[----:B------:R0:W-:Y:S01]  /*8190*/  REDG.E.ADD.F32x4.FTZ.RN.STRONG.GPU desc[UR56][R8.64+0x800], R28 ;  /* 0x0008001c080079a6 */ /* 0x0001e2000c10f7b8 */
[----:B------:R-:W-:-:S03]  /*81a0*/  VIADD R26, R24, 0x10 ;  /* 0x00000010181a7836 */ /* 0x000fc60000000000 */
        /* <DEDUP_REMOVED lines=9> */
[----:B------:R-:W-:Y:S01]  /*8240*/  IMAD.U32 R221, RZ, RZ, UR11 ;  /* 0x0000000bffdd7e24 */ /* 0x000fe2000f8e00ff */
[----:B------:R-:W-:Y:S01]  /*8250*/  UMOV UR49, UR45 ;  /* 0x0000002d00317c82 */ /* 0x000fe20008000000 */
[----:B------:R-:W-:Y:S01]  /*8260*/  UMOV UR41, UR25 ;  /* 0x0000001900297c82 */ /* 0x000fe20008000000 */
[----:B------:R-:W-:Y:S01]  /*8270*/  R2UR UR6, R25 ;  /* 0x00000000190672ca */ /* 0x000fe200000e0000 */
[C---:B------:R-:W-:Y:S01]  /*8280*/  VIADD R25, R24.reuse, 0x210 ;  /* 0x0000021018197836 */ /* 0x040fe20000000000 */
[----:B------:R-:W-:Y:S01]  /*8290*/  UMOV UR8, UR44 ;  /* 0x0000002c00087c82 */ /* 0x000fe20008000000 */
[----:B------:R-:W-:Y:S01]  /*82a0*/  UMOV UR37, UR25 ;  /* 0x0000001900257c82 */ /* 0x000fe20008000000 */
[----:B------:R-:W-:Y:S01]  /*82b0*/  UMOV UR33, UR25 ;  /* 0x0000001900217c82 */ /* 0x000fe20008000000 */
[----:B------:R-:W-:Y:S01]  /*82c0*/  UMOV UR29, UR25 ;  /* 0x00000019001d7c82 */ /* 0x000fe20008000000 */
[----:B------:R-:W-:Y:S01]  /*82d0*/  R2UR UR50, R25 ;  /* 0x00000000193272ca */ /* 0x000fe200000e0000 */
[----:B------:R-:W-:Y:S01]  /*82e0*/  UMOV UR11, 0x40 ;  /* 0x00000040000b7882 */ /* 0x000fe20000000000 */
[----:B------:R-:W-:Y:S01]  /*82f0*/  UMOV UR15, 0x40 ;  /* 0x00000040000f7882 */ /* 0x000fe20000000000 */
[----:B------:R-:W-:Y:S01]  /*8300*/  UMOV UR10, UR4 ;  /* 0x00000004000a7c82 */ /* 0x000fe20008000000 */
[----:B------:R-:W-:Y:S01]  /*8310*/  HGMMA.64x16x16.F32.BF16 R56, gdesc[UR44].tnspA.tnspB, R56 ;  /* 0x602000002c3879f0 */ /* 0x000fe20008701838 */
[----:B------:R-:W-:Y:S01]  /*8320*/  IMAD.U32 R222, RZ, RZ, UR10 ;  /* 0x0000000affde7e24 */ /* 0x000fe2000f8e00ff */
[----:B------:R0:W-:Y:S01]  /*8330*/  REDG.E.ADD.F32x4.FTZ.RN.STRONG.GPU desc[UR56][R8.64+0x1000], R32 ;  /* 0x00100020080079a6 */ /* 0x0001e2000c10f7b8 */
        /* <DEDUP_REMOVED lines=13> */
[----:B------:R-:W-:Y:S01]  /*8410*/  UMOV UR48, UR44 ;  /* 0x0000002c00307c82 */ /* 0x000fe20008000000 */
[----:B------:R-:W-:Y:S01]  /*8420*/  HGMMA.64x16x16.F32.BF16 R80, gdesc[UR8].tnspA.tnspB, R80 ;  /* 0x60200000085079f0 */ /* 0x000fe20008701850 */
[----:B------:R-:W-:Y:S01]  /*8430*/  VIADD R25, R237, 0x100 ;  /* 0x00000100ed197836 */ /* 0x000fe20000000000 */
[----:B------:R0:W-:Y:S02]  /*8440*/  REDG.E.ADD.F32x4.FTZ.RN.STRONG.GPU desc[UR56][R8.64+0x1800], R36 ;  /* 0x00180024080079a6 */ /* 0x0001e4000c10f7b8 */
[----:B------:R-:W-:Y:S02]  /*8450*/  HGMMA.64x16x16.F32.BF16 R88, gdesc[UR48].tnspA.tnspB, R88 ;  /* 0x60200000305879f0 */ /* 0x000fe40008701858 */
[----:B------:R-:W-:Y:S01]  /*8460*/  R2UR UR24, R25 ;  /* 0x00000000191872ca */ /* 0x000fe200000e0000 */
[----:B------:R-:W-:-:S02]  /*8470*/  VIADD R25, R24, 0x120 ;  /* 0x0000012018197836 */ /* 0x000fc40000000000 */
[C---:B------:R-:W-:Y:S01]  /*8480*/  VIADD R26, R24.reuse, 0x20 ;  /* 0x00000020181a7836 */ /* 0x040fe20000000000 */
[----:B------:R-:W-:Y:S01]  /*8490*/  UMOV UR5, 0x40000040 ;  /* 0x4000004000057882 */ /* 0x000fe20000000000 */
[----:B------:R-:W-:Y:S01]  /*84a0*/  IMAD.U32 R226, RZ, RZ, UR10 ;  /* 0x0000000affe27e24 */ /* 0x000fe2000f8e00ff */
[----:B------:R-:W-:Y:S01]  /*84b0*/  R2UR UR38, R25 ;  /* 0x00000000192672ca */ /* 0x000fe200000e0000 */
[----:B------:R-:W-:Y:S01]  /*84c0*/  VIADD R25, R24, 0x1a0 ;  /* 0x000001a018197836 */ /* 0x000fe20000000000 */
[----:B------:R-:W-:Y:S01]  /*84d0*/  R2UR UR26, R26 ;  /* 0x000000001a1a72ca */ /* 0x000fe200000e0000 */
[C---:B------:R-:W-:Y:S01]  /*84e0*/  VIADD R26, R24.reuse, 0xa0 ;  /* 0x000000a0181a7836 */ /* 0x040fe20000000000 */
[----:B------:R0:W-:Y:S02]  /*84f0*/  REDG.E.ADD.F32x4.FTZ.RN.STRONG.GPU desc[UR56][R8.64+0x2000], R40 ;  /* 0x00200028080079a6 */ /* 0x0001e4000c10f7b8 */
[----:B------:R-:W-:Y:S01]  /*8500*/  R2UR UR34, R25 ;  /* 0x00000000192272ca */ /* 0x000fe200000e0000 */
[----:B------:R-:W-:Y:S01]  /*8510*/  VIADD R25, R24, 0x220 ;  /* 0x0000022018197836 */ /* 0x000fe20000000000 */
[----:B------:R-:W-:Y:S01]  /*8520*/  R2UR UR42, R26 ;  /* 0x000000001a2a72ca */ /* 0x000fe200000e0000 */
[----:B------:R-:W-:Y:S01]  /*8530*/  UMOV UR40, UR24 ;  /* 0x0000001800287c82 */ /* 0x000fe20008000000 */
[----:B------:R-:W-:Y:S01]  /*8540*/  UMOV UR36, UR24 ;  /* 0x0000001800247c82 */ /* 0x000fe20008000000 */
[----:B------:R-:W-:Y:S01]  /*8550*/  UMOV UR32, UR24 ;  /* 0x0000001800207c82 */ /* 0x000fe20008000000 */
[----:B------:R-:W-:Y:S01]  /*8560*/  R2UR UR30, R25 ;  /* 0x00000000191e72ca */ /* 0x000fe200000e0000 */
[----:B------:R-:W-:-:S02]  /*8570*/  UMOV UR28, UR24 ;  /* 0x00000018001c7c82 */ /* 0x000fc40008000000 */
[----:B------:R-:W-:Y:S01]  /*8580*/  HGMMA.64x16x16.F32.BF16 R56, gdesc[UR24].tnspA.tnspB, R56 ;  /* 0x60200000183879f0 */ /* 0x000fe20008701838 */
[----:B------:R-:W-:Y:S01]  /*8590*/  UMOV UR21, UR5 ;  /* 0x0000000500157c82 */ /* 0x000fe20008000000 */
[----:B------:R-:W-:Y:S01]  /*85a0*/  UMOV UR17, UR5 ;  /* 0x0000000500117c82 */ /* 0x000fe20008000000 */
[----:B------:R-:W-:-:S03]  /*85b0*/  IMAD.U32 R227, RZ, RZ, UR11 ;  /* 0x0000000bffe37e24 */ /* 0x000fc6000f8e00ff */
[----:B------:R-:W-:Y:S01]  /*85c0*/  HGMMA.64x16x16.F32.BF16 R64, gdesc[UR40].tnspA.tnspB, R64 ;  /* 0x60200000284079f0 */ /* 0x000fe20008701840 */
[----:B------:R-:W-:Y:S01]  /*85d0*/  UMOV UR13, UR5 ;  /* 0x00000005000d7c82 */ /* 0x000fe20008000000 */
[----:B------:R-:W-:Y:S01]  /*85e0*/  UMOV UR9, UR5 ;  /* 0x0000000500097c82 */ /* 0x000fe20008000000 */
[----:B------:R0:W-:Y:S01]  /*85f0*/  REDG.E.ADD.F32x4.FTZ.RN.STRONG.GPU desc[UR56][R8.64+0x2800], R44 ;  /* 0x0028002c080079a6 */ /* 0x0001e2000c10f7b8 */
[----:B------:R-:W-:Y:S01]  /*8600*/  HGMMA.64x16x16.F32.BF16 R72, gdesc[UR36].tnspA.tnspB, R72 ;  /* 0x60200000244879f0 */ /* 0x000fe20008701848 */
[----:B------:R-:W-:Y:S02]  /*8610*/  VIADD R25, R237, 0x180 ;  /* 0x00000180ed197836 */ /* 0x000fe40000000000 */
[----:B------:R-:W-:Y:S01]  /*8620*/  VIADD R26, R24, 0x30 ;  /* 0x00000030181a7836 */ /* 0x000fe20000000000 */
[----:B------:R-:W-:Y:S01]  /*8630*/  UMOV UR11, 0x40 ;  /* 0x00000040000b7882 */ /* 0x000fe20000000000 */
[----:B------:R0:W-:Y:S01]  /*8640*/  REDG.E.ADD.F32x4.FTZ.RN.STRONG.GPU desc[UR56][R8.64+0x3000], R48 ;  /* 0x00300030080079a6 */ /* 0x0001e2000c10f7b8 */
[----:B------:R-:W-:Y:S01]  /*8650*/  HGMMA.64x16x16.F32.BF16 R80, gdesc[UR32].tnspA.tnspB, R80 ;  /* 0x60200000205079f0 */ /* 0x000fe20008701850 */
[----:B------:R-:W-:-:S02]  /*8660*/  R2UR UR4, R25 ;  /* 0x00000000190472ca */ /* 0x000fc400000e0000 */
[----:B------:R0:W-:Y:S01]  /*8670*/  REDG.E.ADD.F32x4.FTZ.RN.STRONG.GPU desc[UR56][R8.64+0x3800], R52 ;  /* 0x00380034080079a6 */ /* 0x0001e2000c10f7b8 */
[----:B------:R-:W-:Y:S01]  /*8680*/  VIADD R25, R24, 0x130 ;  /* 0x0000013018197836 */ /* 0x000fe20000000000 */
[----:B------:R-:W-:Y:S01]  /*8690*/  R2UR UR6, R26 ;  /* 0x000000001a0672ca */ /* 0x000fe200000e0000 */
[C---:B------:R-:W-:Y:S01]  /*86a0*/  VIADD R26, R24.reuse, 0xb0 ;  /* 0x000000b0181a7836 */ /* 0x040fe20000000000 */
[----:B------:R-:W-:Y:S02]  /*86b0*/  HGMMA.64x16x16.F32.BF16 R88, gdesc[UR28].tnspA.tnspB, R88 ;  /* 0x602000001c5879f0 */ /* 0x000fe40008701858 */
[----:B------:R-:W-:Y:S01]  /*86c0*/  R2UR UR18, R25 ;  /* 0x00000000191272ca */ /* 0x000fe200000e0000 */
[----:B------:R-:W-:Y:S01]  /*86d0*/  VIADD R25, R24, 0x1b0 ;  /* 0x000001b018197836 */ /* 0x000fe20000000000 */
[----:B------:R-:W-:Y:S01]  /*86e0*/  R2UR UR22, R26 ;  /* 0x000000001a1672ca */ /* 0x000fe200000e0000 */
[----:B------:R-:W-:-:S03]  /*86f0*/  VIADD R24, R24, 0x230 ;  /* 0x0000023018187836 */ /* 0x000fc60000000000 */
        /* <DEDUP_REMOVED lines=12> */
[----:B0-----:R-:W-:Y:S05]  /*87c0*/  @P0 BRA `(.L_x_504) ;  /* 0x0000000000040947 */ /* 0x001fea0003800000 */
[----:B------:R-:W-:Y:S01]  /*87d0*/  BPT.TRAP 0x1 ;  /* 0x000000040000795c */ /* 0x000fe20000300000 */
.L_x_504:
        /* <DEDUP_REMOVED lines=71> */
[----:B------:R-:W-:Y:S01]  /*8c50*/  UMOV UR5, 0x40000040 ;  /* 0x4000004000057882 */ /* 0x000fe20000000000 */
[----:B------:R-:W-:Y:S01]  /*8c60*/  PLOP3.LUT P0, PT, PT, PT, UP0, 0x40, 0x0 ;  /* 0x000000000000781c */ /* 0x000fe20003f0e808 */
        /* <DEDUP_REMOVED lines=38> */
[----:B0-----:R-:W-:Y:S05]  /*8ed0*/  @P0 BRA `(.L_x_505) ;  /* 0x0000000000040947 */ /* 0x001fea0003800000 */
[----:B------:R-:W-:Y:S01]  /*8ee0*/  BPT.TRAP 0x1 ;  /* 0x000000040000795c */ /* 0x000fe20000300000 */
.L_x_505:
[----:B------:R-:W-:Y:S01]  /*8ef0*/  VIADD R3, R3, 0x1 ;  /* 0x0000000103037836 */ /* 0x000fe20000000000 */
[----:B------:R-:W-:Y:S01]  /*8f00*/  ULOP3.LUT UR60, UR60, 0x1, URZ, 0x3c, !UPT ;  /* 0x000000013c3c7892 */ /* 0x000fe2000f8e3c3f */
[----:B------:R-:W-:Y:S02]  /*8f10*/  VIADD R2, R2, 0x1 ;  /* 0x0000000102027836 */ /* 0x000fe40000000000 */
[----:B------:R-:W-:Y:S01]  /*8f20*/  VIADD R16, R16, 0x31620 ;  /* 0x0003162010107836 */ /* 0x000fe20000000000 */
[----:B------:R-:W-:Y:S02]  /*8f30*/  ISETP.GE.AND P1, PT, R3, UR61, PT ;  /* 0x0000003d03007c0c */ /* 0x000fe4000bf26270 */
        /* <DEDUP_REMOVED lines=89> */
.L_x_485:
[----:B------:R-:W-:Y:S05]  /*94d0*/  @P0 BRA `(.L_x_507) ;  /* 0x0000002400900947 */ /* 0x000fea0003800000 */
[----:B------:R-:W1:Y:S01]  /*94e0*/  S2R R2, SR_TID.X ;  /* 0x0000000000027919 */ /* 0x000e620000002100 */
[----:B------:R-:W2:Y:S01]  /*94f0*/  S2UR UR5, SR_CgaCtaId ;  /* 0x00000000000579c3 */ /* 0x000ea20000008800 */
        /* <DEDUP_REMOVED lines=15> */
[----:B--2---:R-:W-:Y:S01]  /*95f0*/  ULEA UR4, UR5, UR4, 0x18 ;  /* 0x0000000405047291 */ /* 0x004fe2000f8ec03f */
[----:B------:R-:W-:-:S02]  /*9600*/  F2FP.BF16.F32.PACK_AB R145, R147, R146 ;  /* 0x000000929391723e */ /* 0x000fc400000010ff */
[----:B------:R-:W-:Y:S02]  /*9610*/  F2FP.BF16.F32.PACK_AB R208, R209, R208 ;  /* 0x000000d0d1d0723e */ /* 0x000fe400000010ff */
[----:B------:R-:W-:Y:S01]  /*9620*/  F2FP.BF16.F32.PACK_AB R56, R57, R56 ;  /* 0x000000383938723e */ /* 0x000fe200000010ff */
[----:B-1----:R-:W-:Y:S01]  /*9630*/  VIADD R2, R2, 0xffffff80 ;  /* 0xffffff8002027836 */ /* 0x002fe20000000000 */
        /* <DEDUP_REMOVED lines=12> */
[----:B------:R-:W1:Y:S01]  /*9700*/  S2R R39, SR_CTAID.X ;  /* 0x0000000000277919 */ /* 0x000e620000002500 */
[CC--:B------:R-:W-:Y:S01]  /*9710*/  LEA.HI R11, R9.reuse, R2.reuse, RZ, 0x5 ;  /* 0x00000002090b7211 */ /* 0x0c0fe200078f28ff */
[----:B------:R-:W2:Y:S01]  /*9720*/  LDC.64 R36, c[0x0][0x850] ;  /* 0x00021400ff247b82 */ /* 0x000ea20000000a00 */
        /* <DEDUP_REMOVED lines=13> */
[----:B------:R-:W3:Y:S01]  /*9800*/  LDC.64 R6, c[0x0][0x870] ;  /* 0x00021c00ff067b82 */ /* 0x000ee20000000a00 */
[----:B------:R-:W-:-:S02]  /*9810*/  SHF.R.S32.HI R9, RZ, 0x7, R9 ;  /* 0x00000007ff097819 */ /* 0x000fc40000011409 */
[----:B------:R-:W-:Y:S02]  /*9820*/  LOP3.LUT R3, R4, R3, RZ, 0x3c, !PT ;  /* 0x0000000304037212 */ /* 0x000fe400078e3cff */
[----:B------:R-:W-:Y:S01]  /*9830*/  F2FP.BF16.F32.PACK_AB R147, R151, R150 ;  /* 0x000000969793723e */ /* 0x000fe200000010ff */
[----:B------:R-:W-:Y:S01]  /*9840*/  IMAD R8, R9, 0xa, R8 ;  /* 0x0000000a09087824 */ /* 0x000fe200078e0208 */
[----:B------:R-:W-:Y:S01]  /*9850*/  F2FP.BF16.F32.PACK_AB R153, R155, R154 ;  /* 0x0000009a9b99723e */ /* 0x000fe200000010ff */
[----:B------:R-:W4:Y:S01]  /*9860*/  LDC.64 R4, c[0x0][0x870] ;  /* 0x00021c00ff047b82 */ /* 0x000f220000000a00 */
        /* <DEDUP_REMOVED lines=74> */
[----:B---3--:R-:W-:-:S03]  /*9d10*/  ISETP.NE.U32.AND P0, PT, R6, RZ, PT ;  /* 0x000000ff0600720c */ /* 0x008fc60003f05070 */
[----:B------:R3:W-:Y:S01]  /*9d20*/  STSM.16.MT88.4 [R3+0x7000], R128 ;  /* 0x0070008003007844 */ /* 0x0007e20000004200 */
[----:B------:R-:W-:Y:S01]  /*9d30*/  BAR.SYNC.DEFER_BLOCKING 0x1, 0x100 ;  /* 0x0044000000007b1d */ /* 0x000fe20000010000 */
[----:B------:R-:W-:Y:S01]  /*9d40*/  ISETP.NE.AND.EX P0, PT, R7, RZ, PT, P0 ;  /* 0x000000ff0700720c */ /* 0x000fe20003f05300 */
[----:B----4-:R-:W-:-:S06]  /*9d50*/  IMAD.WIDE R6, R234, 0x4, R4 ;  /* 0x00000004ea067825 */ /* 0x010fcc00078e0204 */
[----:B------:R-:W4:Y:S06]  /*9d60*/  LDC.64 R4, c[0x0][0x878] ;  /* 0x00021e00ff047b82 */ /* 0x000f2c0000000a00 */
[----:B------:R-:W2:Y:S01]  /*9d70*/  @P0 LDG.E R9, desc[UR8][R6.64] ;  /* 0x0000000806090981 */ /* 0x000ea2000c1e1900 */
[----:B------:R-:W-:Y:S01]  /*9d80*/  LOP3.LUT R11, R11, 0xffffffe0, RZ, 0xc0, !PT ;  /* 0xffffffe00b0b7812 */ /* 0x000fe200078ec0ff */
[----:B------:R-:W-:Y:S01]  /*9d90*/  ULDC UR5, c[0x0][0x808] ;  /* 0x0002020000057ab9 */ /* 0x000fe20000000800 */
[----:B------:R-:W0:Y:S01]  /*9da0*/  S2UR UR7, SR_CTAID.Y ;  /* 0x00000000000779c3 */ /* 0x000e220000002600 */
[----:B------:R-:W-:Y:S01]  /*9db0*/  IMAD.U32 R8, RZ, RZ, UR5 ;  /* 0x00000005ff087e24 */ /* 0x000fe2000f8e00ff */
[----:B----4-:R-:W-:Y:S01]  /*9dc0*/  ISETP.NE.U32.AND P1, PT, R4, RZ, PT ;  /* 0x000000ff0400720c */ /* 0x010fe20003f25070 */
[----:B------:R-:W-:-:S02]  /*9dd0*/  IMAD.IADD R11, R2, 0x1, -R11 ;  /* 0x00000001020b7824 */ /* 0x000fc400078e0a0b */
[----:B------:R-:W-:Y:S01]  /*9de0*/  IMAD.SHL.U32 R2, R0, 0x40, RZ ;  /* 0x0000004000027824 */ /* 0x000fe200078e00ff */
[----:B------:R-:W-:Y:S01]  /*9df0*/  ISETP.NE.AND.EX P1, PT, R5, RZ, PT, P1 ;  /* 0x000000ff0500720c */ /* 0x000fe20003f25310 */
[----:B------:R-:W-:Y:S01]  /*9e00*/  IMAD.SHL.U32 R28, R11, 0x8, RZ ;  /* 0x000000080b1c7824 */ /* 0x000fe200078e00ff */
[----:B------:R-:W-:Y:S02]  /*9e10*/  SHF.R.S32.HI R10, RZ, 0x1f, R11 ;  /* 0x0000001fff0a7819 */ /* 0x000fe4000001140b */
[----:B---3--:R-:W-:Y:S02]  /*9e20*/  LOP3.LUT R3, R2, 0x1c0, RZ, 0xc0, !PT ;  /* 0x000001c002037812 */ /* 0x008fe400078ec0ff */
[----:B------:R-:W-:Y:S02]  /*9e30*/  LEA.HI R10, R10, R11, RZ, 0x3 ;  /* 0x0000000b0a0a7211 */ /* 0x000fe400078f18ff */
[----:B------:R-:W-:Y:S02]  /*9e40*/  LOP3.LUT R2, R3, 0x38, R28, 0xf8, !PT ;  /* 0x0000003803027812 */ /* 0x000fe400078ef81c */
[----:B------:R-:W-:-:S03]  /*9e50*/  SHF.R.U32.HI R3, RZ, 0x3, R3 ;  /* 0x00000003ff037819 */ /* 0x000fc60000011603 */
[----:B------:R-:W3:Y:S01]  /*9e60*/  @P1 LDC.64 R4, c[0x0][0x878] ;  /* 0x00021e00ff041b82 */ /* 0x000ee20000000a00 */
[----:B------:R-:W-:Y:S02]  /*9e70*/  LOP3.LUT R3, R2, R3, RZ, 0x3c, !PT ;  /* 0x0000000302037212 */ /* 0x000fe400078e3cff */
[----:B------:R-:W-:-:S05]  /*9e80*/  SHF.R.S32.HI R10, RZ, 0x3, R10 ;  /* 0x00000003ff0a7819 */ /* 0x000fca000001140a */
[----:B------:R-:W-:Y:S01]  /*9e90*/  IMAD R10, R10, 0x1400, R3 ;  /* 0x000014000a0a7824 */ /* 0x000fe200078e0203 */
[----:B------:R-:W-:Y:S01]  /*9ea0*/  CS2R R2, SRZ ;  /* 0x0000000000027805 */ /* 0x000fe2000001ff00 */
[----:B---3--:R-:W-:-:S05]  /*9eb0*/  @P1 IMAD.WIDE R4, R234, 0x4, R4 ;  /* 0x00000004ea041825 */ /* 0x008fca00078e0204 */
[----:B------:R3:W5:Y:S01]  /*9ec0*/  @P1 LDG.E R8, desc[UR8][R4.64] ;  /* 0x0000000804081981 */ /* 0x000762000c1e1900 */
[----:B--2---:R-:W-:Y:S01]  /*9ed0*/  @P0 SHF.R.S32.HI R12, RZ, 0x1f, R9 ;  /* 0x0000001fff0c0819 */ /* 0x004fe20000011409 */
[----:B01-3--:R-:W-:Y:S06]  /*9ee0*/  @P1 BRA `(.L_x_508) ;  /* 0x0000000000141947 */ /* 0x00bfec0003800000 */
[----:B------:R-:W-:Y:S05]  /*9ef0*/  @!P0 BRA `(.L_x_508) ;  /* 0x0000000000108947 */ /* 0x000fea0003800000 */
[----:B------:R-:W-:Y:S02]  /*9f00*/  ULDC.64 UR8, c[0x0][0x208] ;  /* 0x0000820000087ab9 */ /* 0x000fe40000000a00 */
[----:B------:R-:W2:Y:S04]  /*9f10*/  LDG.E R5, desc[UR8][R6.64] ;  /* 0x0000000806057981 */ /* 0x000ea8000c1e1900 */
[----:B-----5:R-:W2:Y:S02]  /*9f20*/  LDG.E R8, desc[UR8][R6.64+0x4] ;  /* 0x0000040806087981 */ /* 0x020ea4000c1e1900 */
[----:B--2---:R-:W-:-:S07]  /*9f30*/  IMAD.IADD R8, R8, 0x1, -R5 ;  /* 0x0000000108087824 */ /* 0x004fce00078e0a05 */
.L_x_508:
        /* <DEDUP_REMOVED lines=21> */
[----:B------:R-:W-:Y:S01]  /*a090*/  SHF.R.S32.HI R29, RZ, 0x1f, R28 ;  /* 0x0000001fff1d7819 */ /* 0x000fe2000001141c */
        /* <DEDUP_REMOVED lines=37> */
.L_x_510:
[----:B------:R-:W-:Y:S05]  /*a2f0*/  BSYNC B1 ;  /* 0x0000000000017941 */ /* 0x000fea0003800000 */
.L_x_509:
        /* <DEDUP_REMOVED lines=16> */
.L_x_512:
[----:B------:R-:W-:Y:S05]  /*a400*/  BSYNC B1 ;  /* 0x0000000000017941 */ /* 0x000fea0003800000 */
.L_x_511:
        /* <DEDUP_REMOVED lines=19> */
.L_x_514:
[----:B------:R-:W-:Y:S05]  /*a540*/  BSYNC B1 ;  /* 0x0000000000017941 */ /* 0x000fea0003800000 */
.L_x_513:
        /* <DEDUP_REMOVED lines=18> */
.L_x_516:
[----:B------:R-:W-:Y:S05]  /*a670*/  BSYNC B1 ;  /* 0x0000000000017941 */ /* 0x000fea0003800000 */
.L_x_515:
        /* <DEDUP_REMOVED lines=19> */
.L_x_518:
[----:B------:R-:W-:Y:S05]  /*a7b0*/  BSYNC B1 ;  /* 0x0000000000017941 */ /* 0x000fea0003800000 */
.L_x_517:
        /* <DEDUP_REMOVED lines=19> */
.L_x_520:
[----:B------:R-:W-:Y:S05]  /*a8f0*/  BSYNC B1 ;  /* 0x0000000000017941 */ /* 0x000fea0003800000 */
.L_x_519:
        /* <DEDUP_REMOVED lines=20> */
.L_x_522:
[----:B------:R-:W-:Y:S05]  /*aa40*/  BSYNC B1 ;  /* 0x0000000000017941 */ /* 0x000fea0003800000 */
.L_x_521:
        /* <DEDUP_REMOVED lines=20> */
.L_x_524:
[----:B------:R-:W-:Y:S05]  /*ab90*/  BSYNC B1 ;  /* 0x0000000000017941 */ /* 0x000fea0003800000 */
.L_x_523:
        /* <DEDUP_REMOVED lines=20> */
.L_x_526:
[----:B------:R-:W-:Y:S05]  /*ace0*/  BSYNC B1 ;  /* 0x0000000000017941 */ /* 0x000fea0003800000 */
.L_x_525:
        /* <DEDUP_REMOVED lines=23> */
.L_x_528:
[----:B------:R-:W-:Y:S05]  /*ae60*/  BSYNC B1 ;  /* 0x0000000000017941 */ /* 0x000fea0003800000 */
.L_x_527:
        /* <DEDUP_REMOVED lines=44> */
.L_x_530:
[----:B------:R-:W-:Y:S05]  /*b130*/  BSYNC B1 ;  /* 0x0000000000017941 */ /* 0x000fea0003800000 */
.L_x_529:
        /* <DEDUP_REMOVED lines=18> */
.L_x_532:
[----:B------:R-:W-:Y:S05]  /*b260*/  BSYNC B1 ;  /* 0x0000000000017941 */ /* 0x000fea0003800000 */
.L_x_531:
        /* <DEDUP_REMOVED lines=18> */
.L_x_534:
[----:B------:R-:W-:Y:S05]  /*b390*/  BSYNC B1 ;  /* 0x0000000000017941 */ /* 0x000fea0003800000 */
.L_x_533:
        /* <DEDUP_REMOVED lines=18> */
.L_x_536:
[----:B------:R-:W-:Y:S05]  /*b4c0*/  BSYNC B1 ;  /* 0x0000000000017941 */ /* 0x000fea0003800000 */
.L_x_535:
        /* <DEDUP_REMOVED lines=16> */
.L_x_538:
[----:B------:R-:W-:Y:S05]  /*b5d0*/  BSYNC B1 ;  /* 0x0000000000017941 */ /* 0x000fea0003800000 */
.L_x_537:
        /* <DEDUP_REMOVED lines=16> */
.L_x_540:
[----:B------:R-:W-:Y:S05]  /*b6e0*/  BSYNC B1 ;  /* 0x0000000000017941 */ /* 0x000fea0003800000 */
.L_x_539:
        /* <DEDUP_REMOVED lines=16> */
.L_x_542:
[----:B------:R-:W-:Y:S05]  /*b7f0*/  BSYNC B1 ;  /* 0x0000000000017941 */ /* 0x000fea0003800000 */
.L_x_541:
        /* <DEDUP_REMOVED lines=16> */
.L_x_544:
[----:B------:R-:W-:Y:S05]  /*b900*/  BSYNC B1 ;  /* 0x0000000000017941 */ /* 0x000fea0003800000 */
.L_x_543:
        /* <DEDUP_REMOVED lines=16> */
.L_x_546:
[----:B------:R-:W-:Y:S05]  /*ba10*/  BSYNC B1 ;  /* 0x0000000000017941 */ /* 0x000fea0003800000 */
.L_x_545:
        /* <DEDUP_REMOVED lines=16> */
.L_x_507:
[----:B------:R-:W1:Y:S01]  /*bb20*/  LDC.64 R4, c[0x0][0x870] ;  /* 0x00021c00ff047b82 */ /* 0x000e620000000a00 */
[----:B------:R-:W-:-:S07]  /*bb30*/  ULDC.64 UR6, c[0x0][0x208] ;  /* 0x0000820000067ab9 */ /* 0x000fce0000000a00 */
[----:B------:R-:W2:Y:S01]  /*bb40*/  LDC.64 R2, c[0x0][0x870] ;  /* 0x00021c00ff027b82 */ /* 0x000ea20000000a00 */
[----:B------:R-:W3:Y:S01]  /*bb50*/  S2R R8, SR_TID.X ;  /* 0x0000000000087919 */ /* 0x000ee20000002100 */
[----:B------:R-:W4:Y:S06]  /*bb60*/  S2R R13, SR_CTAID.X ;  /* 0x00000000000d7919 */ /* 0x000f2c0000002500 */
[----:B------:R-:W0:Y:S01]  /*bb70*/  LDC.64 R14, c[0x0][0x820] ;  /* 0x00020800ff0e7b82 */ /* 0x000e220000000a00 */
[----:B-1----:R-:W-:-:S04]  /*bb80*/  ISETP.NE.U32.AND P1, PT, R4, RZ, PT ;  /* 0x000000ff0400720c */ /* 0x002fc80003f25070 */
[----:B------:R-:W-:Y:S01]  /*bb90*/  ISETP.NE.AND.EX P1, PT, R5, RZ, PT, P1 ;  /* 0x000000ff0500720c */ /* 0x000fe20003f25310 */
[----:B--2---:R-:W-:Y:S02]  /*bba0*/  IMAD.WIDE R4, R234, 0x4, R2 ;  /* 0x00000004ea047825 */ /* 0x004fe400078e0202 */
[----:B------:R-:W1:Y:S10]  /*bbb0*/  LDC.64 R2, c[0x0][0x878] ;  /* 0x00021e00ff027b82 */ /* 0x000e740000000a00 */
[----:B------:R-:W2:Y:S01]  /*bbc0*/  @P1 LDG.E R9, desc[UR6][R4.64] ;  /* 0x0000000604091981 */ /* 0x000ea2000c1e1900 */
[----:B------:R-:W-:Y:S01]  /*bbd0*/  ULDC UR4, c[0x0][0x808] ;  /* 0x0002020000047ab9 */ /* 0x000fe20000000800 */
[----:B---3--:R-:W-:Y:S01]  /*bbe0*/  VIADD R11, R8, 0xffffff80 ;  /* 0xffffff80080b7836 */ /* 0x008fe20000000000 */
[----:B------:R-:W3:Y:S01]  /*bbf0*/  S2UR UR5, SR_CTAID.Y ;  /* 0x00000000000579c3 */ /* 0x000ee20000002600 */
[----:B------:R-:W-:Y:S01]  /*bc00*/  IMAD.U32 R0, RZ, RZ, UR4 ;  /* 0x00000004ff007e24 */ /* 0x000fe2000f8e00ff */
[----:B-1----:R-:W-:-:S04]  /*bc10*/  ISETP.NE.U32.AND P0, PT, R2, RZ, PT ;  /* 0x000000ff0200720c */ /* 0x002fc80003f05070 */
[----:B------:R-:W-:-:S13]  /*bc20*/  ISETP.NE.AND.EX P0, PT, R3, RZ, PT, P0 ;  /* 0x000000ff0300720c */ /* 0x000fda0003f05300 */
[----:B------:R-:W1:Y:S01]  /*bc30*/  @P0 LDC.64 R2, c[0x0][0x878] ;  /* 0x00021e00ff020b82 */ /* 0x000e620000000a00 */
[----:B------:R-:W-:-:S04]  /*bc40*/  SHF.R.S32.HI R8, RZ, 0x1f, R11 ;  /* 0x0000001fff087819 */ /* 0x000fc8000001140b */
[----:B------:R-:W-:-:S04]  /*bc50*/  LEA.HI R8, R8, R11, RZ, 0x5 ;  /* 0x0000000b08087211 */ /* 0x000fc800078f28ff */
[----:B------:R-:W-:Y:S01]  /*bc60*/  SHF.R.S32.HI R17, RZ, 0x5, R8 ;  /* 0x00000005ff117819 */ /* 0x000fe20000011408 */
[----:B-1----:R-:W-:Y:S01]  /*bc70*/  @P0 IMAD.WIDE R6, R234, 0x4, R2 ;  /* 0x00000004ea060825 */ /* 0x002fe200078e0202 */
[----:B------:R-:W-:-:S04]  /*bc80*/  CS2R R2, SRZ ;  /* 0x0000000000027805 */ /* 0x000fc8000001ff00 */
[----:B------:R1:W5:Y:S01]  /*bc90*/  @P0 LDG.E R0, desc[UR6][R6.64] ;  /* 0x0000000606000981 */ /* 0x000362000c1e1900 */
[--C-:B--2---:R-:W-:Y:S01]  /*bca0*/  @P1 SHF.R.S32.HI R3, RZ, 0x1f, R9.reuse ;  /* 0x0000001fff031819 */ /* 0x104fe20000011409 */
[----:B------:R-:W-:Y:S01]  /*bcb0*/  @P1 IMAD.MOV.U32 R2, RZ, RZ, R9 ;  /* 0x000000ffff021224 */ /* 0x000fe200078e0009 */
[----:B01-34-:R-:W-:Y:S06]  /*bcc0*/  @P0 BRA `(.L_x_547) ;  /* 0x0000000000140947 */ /* 0x01bfec0003800000 */
[----:B------:R-:W-:Y:S05]  /*bcd0*/  @!P1 BRA `(.L_x_547) ;  /* 0x0000000000109947 */ /* 0x000fea0003800000 */
[----:B------:R-:W-:Y:S02]  /*bce0*/  ULDC.64 UR6, c[0x0][0x208] ;  /* 0x0000820000067ab9 */ /* 0x000fe40000000a00 */
[----:B------:R-:W2:Y:S04]  /*bcf0*/  LDG.E R7, desc[UR6][R4.64] ;  /* 0x0000000604077981 */ /* 0x000ea8000c1e1900 */
[----:B-----5:R-:W2:Y:S02]  /*bd00*/  LDG.E R0, desc[UR6][R4.64+0x4] ;  /* 0x0000040604007981 */ /* 0x020ea4000c1e1900 */
[----:B--2---:R-:W-:-:S07]  /*bd10*/  IMAD.IADD R0, R0, 0x1, -R7 ;  /* 0x0000000100007824 */ /* 0x004fce00078e0a07 */
.L_x_547:
[----:B------:R-:W-:Y:S01]  /*bd20*/  LOP3.LUT R4, R8, 0x1fffffe0, RZ, 0xc0, !PT ;  /* 0x1fffffe008047812 */ /* 0x000fe200078ec0ff */
[----:B------:R-:W-:Y:S01]  /*bd30*/  USHF.R.S32.HI UR6, URZ, 0x1f, UR5 ;  /* 0x0000001f3f067899 */ /* 0x000fe20008011405 */
[----:B-----5:R-:W-:Y:S01]  /*bd40*/  IMAD R12, R13, -0x50, R0 ;  /* 0xffffffb00d0c7824 */ /* 0x020fe200078e0200 */
[C---:B------:R-:W-:Y:S01]  /*bd50*/  IADD3 R2, P0, R17.reuse, R2, RZ ;  /* 0x0000000211027210 */ /* 0x040fe20007f1e0ff */
[----:B------:R-:W-:Y:S01]  /*bd60*/  VIADD R5, R17, 0x8 ;  /* 0x0000000811057836 */ /* 0x000fe20000000000 */
[----:B------:R-:W0:Y:S01]  /*bd70*/  LDC.64 R20, c[0x0][0x850] ;  /* 0x00021400ff147b82 */ /* 0x000e220000000a00 */
[----:B------:R-:W-:Y:S01]  /*bd80*/  IMAD.IADD R4, R11, 0x1, -R4 ;  /* 0x000000010b047824 */ /* 0x000fe200078e0a04 */
[----:B------:R-:W-:Y:S01]  /*bd90*/  LEA.HI.X.SX32 R3, R17, R3, 0x1, P0 ;  /* 0x0000000311037211 */ /* 0x000fe200000f0eff */
[----:B------:R-:W-:Y:S01]  /*bda0*/  IMAD R0, R14, UR6, RZ ;  /* 0x000000060e007c24 */ /* 0x000fe2000f8e02ff */
[-C--:B------:R-:W-:Y:S01]  /*bdb0*/  ISETP.GE.AND P6, PT, R5, R12.reuse, PT ;  /* 0x0000000c0500720c */ /* 0x080fe20003fc6270 */
[----:B------:R-:W-:Y:S01]  /*bdc0*/  IMAD.SHL.U32 R4, R4, 0x8, RZ ;  /* 0x0000000804047824 */ /* 0x000fe200078e00ff */
[CC--:B------:R-:W-:Y:S01]  /*bdd0*/  ISETP.GE.AND P0, PT, R17.reuse, R12.reuse, PT ;  /* 0x0000000c1100720c */ /* 0x0c0fe20003f06270 */
[----:B------:R-:W-:Y:S01]  /*bde0*/  VIADD R7, R17, 0x10 ;  /* 0x0000001011077836 */ /* 0x000fe20000000000 */
[----:B------:R-:W-:Y:S01]  /*bdf0*/  ULDC UR7, c[0x0][0x80c] ;  /* 0x0002030000077ab9 */ /* 0x000fe20000000800 */
[----:B------:R-:W-:Y:S01]  /*be00*/  IMAD R15, R15, UR5, R0 ;  /* 0x000000050f0f7c24 */ /* 0x000fe2000f8e0200 */
[----:B------:R-:W-:Y:S01]  /*be10*/  SHF.R.S32.HI R5, RZ, 0x1f, R4 ;  /* 0x0000001fff057819 */ /* 0x000fe20000011404 */
[----:B------:R-:W-:Y:S01]  /*be20*/  VIADD R9, R17, 0x18 ;  /* 0x0000001811097836 */ /* 0x000fe20000000000 */
[----:B------:R-:W-:Y:S01]  /*be30*/  SHF.R.S32.HI R0, RZ, 0x1f, R234 ;  /* 0x0000001fff007819 */ /* 0x000fe200000114ea */
[----:B------:R-:W-:Y:S01]  /*be40*/  ULDC.64 UR8, c[0x0][0x828] ;  /* 0x00020a0000087ab9 */ /* 0x000fe20000000a00 */
[-C--:B------:R-:W-:Y:S01]  /*be50*/  ISETP.GE.AND P5, PT, R7, R12.reuse, PT ;  /* 0x0000000c0700720c */ /* 0x080fe20003fa6270 */
[----:B------:R-:W-:Y:S01]  /*be60*/  IMAD.WIDE.U32 R6, R14, UR5, R4 ;  /* 0x000000050e067c25 */ /* 0x000fe2000f8e0004 */
[----:B------:R-:W-:Y:S01]  /*be70*/  ISETP.GE.OR P2, PT, R4, UR7, P0 ;  /* 0x0000000704007c0c */ /* 0x000fe20008746670 */
[----:B------:R-:W-:Y:S01]  /*be80*/  BSSY B1, `(.L_x_548) ;  /* 0x000001d000017945 */ /* 0x000fe20003800000 */
[----:B------:R-:W-:Y:S01]  /*be90*/  SEL R14, R0, RZ, !P1 ;  /* 0x000000ff000e7207 */ /* 0x000fe20004800000 */
[----:B------:R-:W-:Y:S01]  /*bea0*/  IMAD.IADD R7, R15, 0x1, R7 ;  /* 0x000000010f077824 */ /* 0x000fe200078e0207 */
[-C--:B------:R-:W-:Y:S01]  /*beb0*/  ISETP.GE.AND P4, PT, R9, R12.reuse, PT ;  /* 0x0000000c0900720c */ /* 0x080fe20003f86270 */
[----:B------:R-:W-:Y:S01]  /*bec0*/  VIADD R9, R17, 0x20 ;  /* 0x0000002011097836 */ /* 0x000fe20000000000 */
[----:B------:R-:W-:Y:S01]  /*bed0*/  SEL R15, R234, RZ, !P1 ;  /* 0x000000ffea0f7207 */ /* 0x000fe20004800000 */
[----:B------:R-:W-:Y:S01]  /*bee0*/  IMAD R0, R14, UR8, RZ ;  /* 0x000000080e007c24 */ /* 0x000fe2000f8e02ff */
[----:B------:R-:W-:Y:S01]  /*bef0*/  P2R R16, PR, RZ, 0x40 ;  /* 0x00000040ff107803 */ /* 0x000fe20000000000 */
[----:B------:R-:W-:Y:S01]  /*bf00*/  IMAD.WIDE R2, R13, 0x50, R2 ;  /* 0x000000500d027825 */ /* 0x000fe200078e0202 */
[----:B------:R-:W-:-:S02]  /*bf10*/  ISETP.GE.AND P3, PT, R9, R12, PT ;  /* 0x0000000c0900720c */ /* 0x000fc40003f66270 */
[----:B------:R-:W-:Y:S01]  /*bf20*/  P2R R18, PR, RZ, 0x20 ;  /* 0x00000020ff127803 */ /* 0x000fe20000000000 */
[C---:B------:R-:W-:Y:S01]  /*bf30*/  IMAD R9, R15.reuse, UR9, R0 ;  /* 0x000000090f097c24 */ /* 0x040fe2000f8e0200 */
[----:B------:R-:W-:Y:S01]  /*bf40*/  P2R R22, PR, RZ, 0x10 ;  /* 0x00000010ff167803 */ /* 0x000fe20000000000 */
[----:B------:R-:W-:Y:S01]  /*bf50*/  IMAD.WIDE.U32 R10, R15, UR8, R6 ;  /* 0x000000080f0a7c25 */ /* 0x000fe2000f8e0006 */
[----:B------:R-:W-:Y:S02]  /*bf60*/  P2R R24, PR, RZ, 0x8 ;  /* 0x00000008ff187803 */ /* 0x000fe40000000000 */
[----:B------:R-:W-:Y:S01]  /*bf70*/  ISETP.GE.OR P1, PT, R4, UR7, P6 ;  /* 0x0000000704007c0c */ /* 0x000fe2000b726670 */
[----:B------:R-:W-:Y:S01]  /*bf80*/  IMAD.IADD R9, R11, 0x1, R9 ;  /* 0x000000010b097824 */ /* 0x000fe200078e0209 */
[----:B------:R-:W-:Y:S11]  /*bf90*/  @P2 BRA `(.L_x_549) ;  /* 0x00000000002c2947 */ /* 0x000ff60003800000 */
        /* <DEDUP_REMOVED lines=11> */
.L_x_549:
[----:B------:R-:W-:Y:S05]  /*c050*/  BSYNC B1 ;  /* 0x0000000000017941 */ /* 0x000fea0003800000 */
.L_x_548:
        /* <DEDUP_REMOVED lines=17> */
.L_x_551:
[----:B------:R-:W-:Y:S05]  /*c170*/  BSYNC B1 ;  /* 0x0000000000017941 */ /* 0x000fea0003800000 */
.L_x_550:
        /* <DEDUP_REMOVED lines=17> */
.L_x_553:
[----:B------:R-:W-:Y:S05]  /*c290*/  BSYNC B1 ;  /* 0x0000000000017941 */ /* 0x000fea0003800000 */
.L_x_552:
        /* <DEDUP_REMOVED lines=18> */
.L_x_555:
[----:B------:R-:W-:Y:S05]  /*c3c0*/  BSYNC B1 ;  /* 0x0000000000017941 */ /* 0x000fea0003800000 */
.L_x_554:
        /* <DEDUP_REMOVED lines=17> */
.L_x_557:
[----:B------:R-:W-:Y:S05]  /*c4e0*/  BSYNC B1 ;  /* 0x0000000000017941 */ /* 0x000fea0003800000 */
.L_x_556:
        /* <DEDUP_REMOVED lines=20> */
.L_x_559:
[----:B------:R-:W-:Y:S05]  /*c630*/  BSYNC B1 ;  /* 0x0000000000017941 */ /* 0x000fea0003800000 */
.L_x_558:
        /* <DEDUP_REMOVED lines=22> */
.L_x_561:
[----:B------:R-:W-:Y:S05]  /*c7a0*/  BSYNC B1 ;  /* 0x0000000000017941 */ /* 0x000fea0003800000 */
.L_x_560:
        /* <DEDUP_REMOVED lines=18> */
.L_x_563:
[----:B------:R-:W-:Y:S05]  /*c8d0*/  BSYNC B1 ;  /* 0x0000000000017941 */ /* 0x000fea0003800000 */
.L_x_562:
        /* <DEDUP_REMOVED lines=18> */
.L_x_565:
[----:B------:R-:W-:Y:S05]  /*ca00*/  BSYNC B1 ;  /* 0x0000000000017941 */ /* 0x000fea0003800000 */
.L_x_564:
        /* <DEDUP_REMOVED lines=18> */
.L_x_567:
[----:B------:R-:W-:Y:S05]  /*cb30*/  BSYNC B1 ;  /* 0x0000000000017941 */ /* 0x000fea0003800000 */
.L_x_566:
        /* <DEDUP_REMOVED lines=43> */
.L_x_569:
[----:B------:R-:W-:Y:S05]  /*cdf0*/  BSYNC B1 ;  /* 0x0000000000017941 */ /* 0x000fea0003800000 */
.L_x_568:
        /* <DEDUP_REMOVED lines=17> */
.L_x_571:
[----:B------:R-:W-:Y:S05]  /*cf10*/  BSYNC B1 ;  /* 0x0000000000017941 */ /* 0x000fea0003800000 */
.L_x_570:
        /* <DEDUP_REMOVED lines=17> */
.L_x_573:
[----:B------:R-:W-:Y:S05]  /*d030*/  BSYNC B1 ;  /* 0x0000000000017941 */ /* 0x000fea0003800000 */
.L_x_572:
        /* <DEDUP_REMOVED lines=17> */
.L_x_575:
[----:B------:R-:W-:Y:S05]  /*d150*/  BSYNC B1 ;  /* 0x0000000000017941 */ /* 0x000fea0003800000 */
.L_x_574:
        /* <DEDUP_REMOVED lines=16> */
.L_x_577:
[----:B------:R-:W-:Y:S05]  /*d260*/  BSYNC B1 ;  /* 0x0000000000017941 */ /* 0x000fea0003800000 */
.L_x_576:
        /* <DEDUP_REMOVED lines=16> */
.L_x_579:
[----:B------:R-:W-:Y:S05]  /*d370*/  BSYNC B1 ;  /* 0x0000000000017941 */ /* 0x000fea0003800000 */
.L_x_578:
        /* <DEDUP_REMOVED lines=16> */
.L_x_581:
[----:B------:R-:W-:Y:S05]  /*d480*/  BSYNC B1 ;  /* 0x0000000000017941 */ /* 0x000fea0003800000 */
.L_x_580:
        /* <DEDUP_REMOVED lines=16> */
.L_x_583:
[----:B------:R-:W-:Y:S05]  /*d590*/  BSYNC B1 ;  /* 0x0000000000017941 */ /* 0x000fea0003800000 */
.L_x_582:
        /* <DEDUP_REMOVED lines=16> */
.L_x_585:
[----:B------:R-:W-:Y:S05]  /*d6a0*/  BSYNC B1 ;  /* 0x0000000000017941 */ /* 0x000fea0003800000 */
.L_x_584:
        /* <DEDUP_REMOVED lines=16> */
.L_x_475:
[----:B------:R-:W-:-:S08]  /*d7b0*/  NOP ;  /* 0x0000000000007918 */ /* 0x000fd00000000000 */
[----:B------:R-:W0:-:S00]  /*d7c0*/  USETMAXREG.DEALLOC.CTAPOOL 0x18 ;  /* 0x00000018000079c8 */ /* 0x000e0000080e0500 */
[----:B0-----:R-:W-:-:S06]  /*d7d0*/  LOP3.LUT R0, R0, 0x3, RZ, 0xc0, !PT ;  /* 0x0000000300007812 */ /* 0x001fcc00078ec0ff */
[----:B------:R-:W0:Y:S02]  /*d7e0*/  SHFL.IDX PT, R0, R0, RZ, 0x1f ;  /* 0x00001fff00007589 */ /* 0x000e2400000e0000 */
[----:B0-----:R-:W-:-:S13]  /*d7f0*/  ISETP.NE.AND P0, PT, R0, RZ, PT ;  /* 0x000000ff0000720c */ /* 0x001fda0003f05270 */
[----:B------:R-:W-:Y:S05]  /*d800*/  @P0 BRA `(.L_x_480) ;  /* 0x0000002000b80947 */ /* 0x000fea0003800000 */
[----:B------:R-:W-:Y:S01]  /*d810*/  ULDC.64 UR4, c[0x0][0x8d8] ;  /* 0x0002360000047ab9 */ /* 0x000fe20000000a00 */
[----:B------:R-:W0:Y:S01]  /*d820*/  S2UR UR10, SR_CTAID.X ;  /* 0x00000000000a79c3 */ /* 0x000e220000002500 */
[----:B------:R-:W-:-:S04]  /*d830*/  ISETP.NE.U32.AND P0, PT, RZ, UR4, PT ;  /* 0x00000004ff007c0c */ /* 0x000fc8000bf05070 */
[----:B------:R-:W-:-:S03]  /*d840*/  ISETP.NE.AND.EX P0, PT, RZ, UR5, PT, P0 ;  /* 0x00000005ff007c0c */ /* 0x000fc6000bf05300 */
[----:B------:R-:W1:Y:S08]  /*d850*/  S2UR UR21, SR_CTAID.Z ;  /* 0x00000000001579c3 */ /* 0x000e700000002700 */
[----:B------:R-:W2:Y:S02]  /*d860*/  S2UR UR20, SR_CTAID.Y ;  /* 0x00000000001479c3 */ /* 0x000ea40000002600 */
[----:B------:R-:W-:Y:S05]  /*d870*/  @!P0 BRA `(.L_x_586) ;  /* 0x0000000000208947 */ /* 0x000fea0003800000 */
[----:B------:R-:W-:Y:S01]  /*d880*/  ULDC.64 UR4, c[0x0][0x8d8] ;  /* 0x0002360000047ab9 */ /* 0x000fe20000000a00 */
[----:B------:R-:W-:Y:S01]  /*d890*/  ULDC.64 UR6, c[0x0][0x208] ;  /* 0x0000820000067ab9 */ /* 0x000fe20000000a00 */
[----:B-1----:R-:W-:-:S06]  /*d8a0*/  UIMAD.WIDE UR4, UR21, 0x4, UR4 ;  /* 0x00000004150478a5 */ /* 0x002fcc000f8e0204 */
[----:B------:R-:W-:Y:S02]  /*d8b0*/  IMAD.U32 R2, RZ, RZ, UR4 ;  /* 0x00000004ff027e24 */ /* 0x000fe4000f8e00ff */
[----:B------:R-:W-:-:S05]  /*d8c0*/  IMAD.U32 R3, RZ, RZ, UR5 ;  /* 0x00000005ff037e24 */ /* 0x000fca000f8e00ff */
[----:B------:R-:W3:Y:S02]  /*d8d0*/  LDG.E R2, desc[UR6][R2.64] ;  /* 0x0000000602027981 */ /* 0x000ee4000c1e1900 */
[----:B---3--:R-:W-:Y:S01]  /*d8e0*/  R2UR UR5, R2 ;  /* 0x00000000020572ca */ /* 0x008fe200000e0000 */
[----:B------:R-:W-:-:S14]  /*d8f0*/  BRA `(.L_x_587) ;  /* 0x0000000000407947 */ /* 0x000fdc0003800000 */
.L_x_586:
[----:B------:R-:W-:Y:S02]  /*d900*/  ULDC.64 UR4, c[0x0][0x8d0] ;  /* 0x0002340000047ab9 */ /* 0x000fe40000000a00 */
[----:B------:R-:W-:-:S04]  /*d910*/  ISETP.NE.U32.AND P0, PT, RZ, UR4, PT ;  /* 0x00000004ff007c0c */ /* 0x000fc8000bf05070 */
[----:B------:R-:W-:-:S13]  /*d920*/  ISETP.NE.AND.EX P0, PT, RZ, UR5, PT, P0 ;  /* 0x00000005ff007c0c */ /* 0x000fda000bf05300 */
[----:B------:R-:W-:Y:S05]  /*d930*/  @!P0 BRA `(.L_x_588) ;  /* 0x00000000002c8947 */ /* 0x000fea0003800000 */
[----:B------:R-:W-:Y:S01]  /*d940*/  ULDC.64 UR4, c[0x0][0x8d0] ;  /* 0x0002340000047ab9 */ /* 0x000fe20000000a00 */
[----:B------:R-:W-:Y:S01]  /*d950*/  ULDC.64 UR6, c[0x0][0x208] ;  /* 0x0000820000067ab9 */ /* 0x000fe20000000a00 */
[----:B-1----:R-:W-:-:S06]  /*d960*/  UIMAD.WIDE UR4, UR21, 0x4, UR4 ;  /* 0x00000004150478a5 */ /* 0x002fcc000f8e0204 */
[----:B------:R-:W-:Y:S02]  /*d970*/  IMAD.U32 R2, RZ, RZ, UR4 ;  /* 0x00000004ff027e24 */ /* 0x000fe4000f8e00ff */
[----:B------:R-:W-:-:S05]  /*d980*/  IMAD.U32 R3, RZ, RZ, UR5 ;  /* 0x00000005ff037e24 */ /* 0x000fca000f8e00ff */
[----:B------:R-:W3:Y:S04]  /*d990*/  LDG.E R0, desc[UR6][R2.64] ;  /* 0x0000000602007981 */ /* 0x000ee8000c1e1900 */
[----:B------:R-:W4:Y:S01]  /*d9a0*/  LDG.E R4, desc[UR6][R2.64+0x4] ;  /* 0x0000040602047981 */ /* 0x000f22000c1e1900 */
[----:B---3--:R-:W-:Y:S02]  /*d9b0*/  R2UR UR5, R0 ;  /* 0x00000000000572ca */ /* 0x008fe400000e0000 */
[----:B----4-:R-:W-:-:S13]  /*d9c0*/  R2UR UR4, R4 ;  /* 0x00000000040472ca */ /* 0x010fda00000e0000 */
[----:B------:R-:W-:Y:S01]  /*d9d0*/  UIADD3 UR5, -UR5, UR4, URZ ;  /* 0x0000000405057290 */ /* 0x000fe2000fffe13f */
[----:B------:R-:W-:Y:S11]  /*d9e0*/  BRA `(.L_x_587) ;  /* 0x0000000000047947 */ /* 0x000ff60003800000 */
.L_x_588:
[----:B------:R-:W-:-:S05]  /*d9f0*/  ULDC UR5, c[0x0][0x8bc] ;  /* 0x00022f0000057ab9 */ /* 0x000fca0000000800 */
.L_x_587:
[----:B0-----:R-:W-:Y:S01]  /*da00*/  UIMAD UR4, UR10, 0x50, URZ ;  /* 0x000000500a0478a4 */ /* 0x001fe2000f8e023f */
[----:B------:R-:W-:Y:S02]  /*da10*/  IMAD.MOV.U32 R4, RZ, RZ, 0x1 ;  /* 0x00000001ff047424 */ /* 0x000fe400078e00ff */
[----:B------:R-:W-:Y:S01]  /*da20*/  IMAD.MOV.U32 R12, RZ, RZ, RZ ;  /* 0x000000ffff0c7224 */ /* 0x000fe200078e00ff */
[----:B------:R-:W-:Y:S01]  /*da30*/  UISETP.GE.AND UP0, UPT, UR4, UR5, UPT ;  /* 0x000000050400728c */ /* 0x000fe2000bf06270 */
[----:B------:R-:W-:-:S03]  /*da40*/  IMAD.MOV.U32 R13, RZ, RZ, 0x1 ;  /* 0x00000001ff0d7424 */ /* 0x000fc600078e00ff */
[----:B-1----:R-:W-:-:S06]  /*da50*/  USEL UR21, UR21, 0xffffffff, !UP0 ;  /* 0xffffffff15157887 */ /* 0x002fcc000c000000 */
[----:B------:R-:W-:-:S13]  /*da60*/  ISETP.LE.AND P0, PT, RZ, UR21, PT ;  /* 0x00000015ff007c0c */ /* 0x000fda000bf03270 */
[----:B------:R-:W-:Y:S05]  /*da70*/  @!P0 BRA `(.L_x_589) ;  /* 0x0000001c00948947 */ /* 0x000fea0003800000 */
[----:B------:R-:W-:Y:S01]  /*da80*/  ULDC.64 UR14, c[0x0][0x770] ;  /* 0x0001dc00000e7ab9 */ /* 0x000fe20000000a00 */
[----:B------:R-:W-:Y:S01]  /*da90*/  ULDC.64 UR8, c[0x0][0x770] ;  /* 0x0001dc0000087ab9 */ /* 0x000fe20000000a00 */
[----:B------:R-:W-:Y:S02]  /*daa0*/  UISETP.NE.U32.AND UP1, UPT, UR14, URZ, UPT ;  /* 0x0000003f0e00728c */ /* 0x000fe4000bf25070 */
[----:B------:R-:W-:Y:S02]  /*dab0*/  UIMAD.WIDE UR8, UR21, 0x4, UR8 ;  /* 0x00000004150878a5 */ /* 0x000fe4000f8e0208 */
[----:B------:R-:W-:Y:S01]  /*dac0*/  UISETP.NE.AND.EX UP1, UPT, UR15, URZ, UPT, UP1 ;  /* 0x0000003f0f00728c */ /* 0x000fe2000bf25310 */
[----:B------:R-:W-:Y:S01]  /*dad0*/  ULDC.64 UR16, c[0x0][0x208] ;  /* 0x0000820000107ab9 */ /* 0x000fe20000000a00 */
[----:B------:R-:W-:Y:S02]  /*dae0*/  ULDC.64 UR6, c[0x0][0x778] ;  /* 0x0001de0000067ab9 */ /* 0x000fe40000000a00 */
[----:B------:R-:W-:Y:S01]  /*daf0*/  IMAD.U32 R2, RZ, RZ, UR8 ;  /* 0x00000008ff027e24 */ /* 0x000fe2000f8e00ff */
[----:B------:R-:W-:Y:S01]  /*db00*/  ULDC.64 UR12, c[0x0][0x780] ;  /* 0x0001e000000c7ab9 */ /* 0x000fe20000000a00 */
[----:B------:R-:W-:Y:S01]  /*db10*/  PLOP3.LUT P1, PT, PT, PT, UP1, 0x80, 0x0 ;  /* 0x000000000000781c */ /* 0x000fe20003f2f018 */
[----:B------:R-:W-:Y:S01]  /*db20*/  IMAD.U32 R3, RZ, RZ, UR9 ;  /* 0x00000009ff037e24 */ /* 0x000fe2000f8e00ff */
[----:B------:R-:W-:-:S02]  /*db30*/  UISETP.NE.U32.AND UP0, UPT, UR6, URZ, UPT ;  /* 0x0000003f0600728c */ /* 0x000fc4000bf05070 */
[----:B------:R-:W-:Y:S02]  /*db40*/  UISETP.NE.U32.AND UP2, UPT, UR12, URZ, UPT ;  /* 0x0000003f0c00728c */ /* 0x000fe4000bf45070 */
[----:B------:R-:W-:Y:S02]  /*db50*/  UISETP.NE.AND.EX UP0, UPT, UR7, URZ, UPT, UP0 ;  /* 0x0000003f0700728c */ /* 0x000fe4000bf05300 */
[----:B------:R-:W-:-:S03]  /*db60*/  UISETP.NE.AND.EX UP2, UPT, UR13, URZ, UPT, UP2 ;  /* 0x0000003f0d00728c */ /* 0x000fc6000bf45320 */
[----:B------:R-:W-:Y:S02]  /*db70*/  ULDC.64 UR12, c[0x0][0x778] ;  /* 0x0001de00000c7ab9 */ /* 0x000fe40000000a00 */
[----:B------:R-:W3:Y:S01]  /*db80*/  @P1 LDG.E R7, desc[UR16][R2.64] ;  /* 0x0000001002071981 */ /* 0x000ee2000c1e1900 */
[----:B------:R-:W-:Y:S01]  /*db90*/  PLOP3.LUT P2, PT, PT, PT, UP0, 0x80, 0x0 ;  /* 0x000000000000781c */ /* 0x000fe20003f4f008 */
[----:B------:R-:W-:Y:S01]  /*dba0*/  UIMAD.WIDE UR12, UR21, 0x4, UR12 ;  /* 0x00000004150c78a5 */ /* 0x000fe2000f8e020c */
[----:B------:R-:W-:Y:S01]  /*dbb0*/  PLOP3.LUT P3, PT, PT, PT, UP2, 0x80, 0x0 ;  /* 0x000000000000781c */ /* 0x000fe20003f6f028 */
[----:B------:R0:W4:Y:S02]  /*dbc0*/  @P1 LDG.E R0, desc[UR16][R2.64] ;  /* 0x0000001002001981 */ /* 0x000124000c1e1900 */
[----:B------:R-:W-:Y:S02]  /*dbd0*/  @UP2 ULDC.64 UR6, c[0x0][0x780] ;  /* 0x0001e00000062ab9 */ /* 0x000fe40000000a00 */
[----:B------:R-:W-:Y:S01]  /*dbe0*/  @UP2 UIMAD.WIDE UR6, UR21, 0x4, UR6 ;  /* 0x00000004150628a5 */ /* 0x000fe2000f8e0206 */
[----:B0-----:R-:W-:-:S02]  /*dbf0*/  IMAD.U32 R2, RZ, RZ, UR12 ;  /* 0x0000000cff027e24 */ /* 0x001fc4000f8e00ff */
[----:B------:R-:W-:-:S05]  /*dc00*/  IMAD.U32 R3, RZ, RZ, UR13 ;  /* 0x0000000dff037e24 */ /* 0x000fca000f8e00ff */
[----:B------:R0:W5:Y:S02]  /*dc10*/  @P2 LDG.E R5, desc[UR16][R2.64] ;  /* 0x0000001002052981 */ /* 0x000164000c1e1900 */
[----:B0-----:R-:W-:Y:S02]  /*dc20*/  IMAD.U32 R2, RZ, RZ, UR6 ;  /* 0x00000006ff027e24 */ /* 0x001fe4000f8e00ff */
[----:B------:R-:W-:-:S05]  /*dc30*/  IMAD.U32 R3, RZ, RZ, UR7 ;  /* 0x00000007ff037e24 */ /* 0x000fca000f8e00ff */
[----:B------:R-:W2:Y:S01]  /*dc40*/  @P3 LDG.E R6, desc[UR16][R2.64] ;  /* 0x0000001002063981 */ /* 0x000ea2000c1e1900 */
[----:B------:R-:W-:Y:S01]  /*dc50*/  ULDC.64 UR16, c[0x0][0x788] ;  /* 0x0001e20000107ab9 */ /* 0x000fe20000000a00 */
[----:B------:R-:W-:Y:S01]  /*dc60*/  UMOV UR54, URZ ;  /* 0x0000003f00367c82 */ /* 0x000fe20008000000 */
[----:B------:R-:W-:Y:S01]  /*dc70*/  ISETP.NE.U32.AND P0, PT, RZ, UR16, PT ;  /* 0x00000010ff007c0c */ /* 0x000fe2000bf05070 */
[----:B------:R-:W-:-:S03]  /*dc80*/  UMOV UR11, URZ ;  /* 0x0000003f000b7c82 */ /* 0x000fc60008000000 */
[----:B------:R-:W-:Y:S02]  /*dc90*/  ISETP.NE.AND.EX P0, PT, RZ, UR17, PT, P0 ;  /* 0x00000011ff007c0c */ /* 0x000fe4000bf05300 */
[----:B---3--:R-:W-:Y:S02]  /*dca0*/  @P1 R2UR UR5, R7 ;  /* 0x00000000070512ca */ /* 0x008fe400000e0000 */
[----:B----4-:R-:W-:-:S11]  /*dcb0*/  @P1 R2UR UR54, R0 ;  /* 0x00000000003612ca */ /* 0x010fd600000e0000 */
[----:B------:R-:W-:-:S04]  /*dcc0*/  @UP1 ULEA UR5, UR21, UR5, 0x6 ;  /* 0x0000000515051291 */ /* 0x000fc8000f8e303f */
[----:B------:R-:W-:-:S04]  /*dcd0*/  @UP1 USHF.R.S32.HI UR6, URZ, 0x1f, UR5 ;  /* 0x0000001f3f061899 */ /* 0x000fc80008011405 */
[----:B------:R-:W-:Y:S01]  /*dce0*/  @UP1 ULEA.HI UR6, UR6, UR5, URZ, 0x6 ;  /* 0x0000000506061291 */ /* 0x000fe2000f8f303f */
[----:B-----5:R-:W-:Y:S02]  /*dcf0*/  @P2 R2UR UR11, R5 ;  /* 0x00000000050b22ca */ /* 0x020fe400000e0000 */
[----:B------:R-:W-:Y:S01]  /*dd00*/  ULDC UR5, c[0x0][0x280] ;  /* 0x0000a00000057ab9 */ /* 0x000fe20000000800 */
[----:B------:R-:W-:-:S04]  /*dd10*/  @UP1 ULOP3.LUT UR7, UR6, 0xffffffc0, URZ, 0xc0, !UPT ;  /* 0xffffffc006071892 */ /* 0x000fc8000f8ec03f */
[----:B------:R-:W-:Y:S01]  /*dd20*/  @UP1 USHF.R.S32.HI UR16, URZ, 0x1f, UR7 ;  /* 0x0000001f3f101899 */ /* 0x000fe20008011407 */
[----:B--2---:R-:W-:Y:S01]  /*dd30*/  @P3 R2UR UR5, R6 ;  /* 0x00000000060532ca */ /* 0x004fe200000e0000 */
[----:B------:R-:W-:-:S14]  /*dd40*/  @P3 BRA `(.L_x_590) ;  /* 0x0000000000243947 */ /* 0x000fdc0003800000 */
[----:B------:R-:W-:Y:S05]  /*dd50*/  @!P1 BRA `(.L_x_590) ;  /* 0x0000000000209947 */ /* 0x000fea0003800000 */
[----:B------:R-:W-:Y:S01]  /*dd60*/  IMAD.U32 R2, RZ, RZ, UR8 ;  /* 0x00000008ff027e24 */ /* 0x000fe2000f8e00ff */
[----:B------:R-:W-:Y:S01]  /*dd70*/  ULDC.64 UR18, c[0x0][0x208] ;  /* 0x0000820000127ab9 */ /* 0x000fe20000000a00 */
[----:B------:R-:W-:-:S05]  /*dd80*/  IMAD.U32 R3, RZ, RZ, UR9 ;  /* 0x00000009ff037e24 */ /* 0x000fca000f8e00ff */
[----:B------:R-:W2:Y:S04]  /*dd90*/  LDG.E R0, desc[UR18][R2.64] ;  /* 0x0000001202007981 */ /* 0x000ea8000c1e1900 */
[----:B------:R-:W3:Y:S01]  /*dda0*/  LDG.E R5, desc[UR18][R2.64+0x4] ;  /* 0x0000041202057981 */ /* 0x000ee2000c1e1900 */
[----:B--2---:R-:W-:Y:S02]  /*ddb0*/  R2UR UR6, R0 ;  /* 0x00000000000672ca */ /* 0x004fe400000e0000 */
[----:B---3--:R-:W-:-:S13]  /*ddc0*/  R2UR UR5, R5 ;  /* 0x00000000050572ca */ /* 0x008fda00000e0000 */
[----:B------:R-:W-:-:S12]  /*ddd0*/  UIADD3 UR5, -UR6, UR5, URZ ;  /* 0x0000000506057290 */ /* 0x000fd8000fffe13f */
.L_x_590:
[----:B------:R-:W-:Y:S01]  /*dde0*/  UMOV UR38, URZ ;  /* 0x0000003f00267c82 */ /* 0x000fe20008000000 */
[----:B------:R-:W-:Y:S01]  /*ddf0*/  UMOV UR39, URZ ;  /* 0x0000003f00277c82 */ /* 0x000fe20008000000 */
[----:B------:R-:W-:Y:S01]  /*de00*/  ULDC UR6, c[0x0][0x290] ;  /* 0x0000a40000067ab9 */ /* 0x000fe20000000800 */
[----:B------:R-:W-:Y:S01]  /*de10*/  @UP1 UMOV UR38, UR7 ;  /* 0x0000000700261c82 */ /* 0x000fe20008000000 */
[----:B------:R-:W-:Y:S01]  /*de20*/  @UP1 UMOV UR39, UR16 ;  /* 0x0000001000271c82 */ /* 0x000fe20008000000 */
[----:B------:R-:W-:Y:S05]  /*de30*/  @!P0 BRA `(.L_x_591) ;  /* 0x0000000000208947 */ /* 0x000fea0003800000 */
[----:B------:R-:W-:Y:S01]  /*de40*/  ULDC.64 UR6, c[0x0][0x788] ;  /* 0x0001e20000067ab9 */ /* 0x000fe20000000a00 */
[----:B------:R-:W-:Y:S01]  /*de50*/  ULDC.64 UR8, c[0x0][0x208] ;  /* 0x0000820000087ab9 */ /* 0x000fe20000000a00 */
[----:B------:R-:W-:-:S06]  /*de60*/  UIMAD.WIDE UR6, UR21, 0x4, UR6 ;  /* 0x00000004150678a5 */ /* 0x000fcc000f8e0206 */
[----:B------:R-:W-:Y:S02]  /*de70*/  IMAD.U32 R2, RZ, RZ, UR6 ;  /* 0x00000006ff027e24 */ /* 0x000fe4000f8e00ff */
[----:B------:R-:W-:-:S05]  /*de80*/  IMAD.U32 R3, RZ, RZ, UR7 ;  /* 0x00000007ff037e24 */ /* 0x000fca000f8e00ff */
[----:B------:R-:W2:Y:S02]  /*de90*/  LDG.E R2, desc[UR8][R2.64] ;  /* 0x0000000802027981 */ /* 0x000ea4000c1e1900 */
[----:B--2---:R-:W-:Y:S01]  /*dea0*/  R2UR UR6, R2 ;  /* 0x00000000020672ca */ /* 0x004fe200000e0000 */
[----:B------:R-:W-:-:S14]  /*deb0*/  BRA `(.L_x_592) ;  /* 0x0000000000247947 */ /* 0x000fdc0003800000 */
.L_x_591:
        /* <DEDUP_REMOVED lines=9> */
.L_x_592:
[----:B------:R-:W-:Y:S01]  /*df50*/  UIADD3 UR7, -UR6, UR5, UR4 ;  /* 0x0000000506077290 */ /* 0x000fe2000fffe104 */
[----:B------:R-:W-:Y:S01]  /*df60*/  ISETP.LE.AND P0, PT, RZ, UR10, PT ;  /* 0x0000000aff007c0c */ /* 0x000fe2000bf03270 */
[----:B------:R-:W-:Y:S02]  /*df70*/  ULDC UR8, c[0x0][0x74c] ;  /* 0x0001d30000087ab9 */ /* 0x000fe40000000800 */
[----:B------:R-:W-:Y:S02]  /*df80*/  UIADD3 UR8, UR7, -UR8, URZ ;  /* 0x8000000807087290 */ /* 0x000fe4000fffe03f */
[----:B------:R-:W-:Y:S02]  /*df90*/  UIADD3 UR7, UR5, 0x3f, URZ ;  /* 0x0000003f05077890 */ /* 0x000fe4000fffe03f */
        /* <DEDUP_REMOVED lines=9> */
[----:B------:R-:W-:Y:S07]  /*e030*/  @!P0 BRA `(.L_x_593) ;  /* 0x00000000001c8947 */ /* 0x000fee0003800000 */
[----:B------:R-:W-:Y:S01]  /*e040*/  UIADD3 UR5, UR4, 0x8f, UR5 ;  /* 0x0000008f04057890 */ /* 0x000fe2000fffe005 */
[----:B------:R-:W-:-:S03]  /*e050*/  ULDC UR7, c[0x0][0x748] ;  /* 0x0001d20000077ab9 */ /* 0x000fc60000000800 */
[----:B------:R-:W-:-:S04]  /*e060*/  UIADD3 UR5, UR5, UR7, -UR6 ;  /* 0x0000000705057290 */ /* 0x000fc8000fffe806 */
[----:B------:R-:W-:-:S04]  /*e070*/  USHF.R.S32.HI UR6, URZ, 0x1f, UR5 ;  /* 0x0000001f3f067899 */ /* 0x000fc80008011405 */
[----:B------:R-:W-:-:S04]  /*e080*/  ULEA.HI UR6, UR6, UR5, URZ, 0x6 ;  /* 0x0000000506067291 */ /* 0x000fc8000f8f303f */
[----:B------:R-:W-:-:S06]  /*e090*/  USHF.R.S32.HI UR6, URZ, 0x6, UR6 ;  /* 0x000000063f067899 */ /* 0x000fcc0008011406 */
[----:B------:R-:W-:-:S07]  /*e0a0*/  VIMNMX R10, R10, UR6, PT ;  /* 0x000000060a0a7c48 */ /* 0x000fce000bfe0100 */
.L_x_593:
[----:B------:R-:W-:Y:S01]  /*e0b0*/  ISETP.GT.AND P0, PT, R10, UR9, PT ;  /* 0x000000090a007c0c */ /* 0x000fe2000bf04270 */
[----:B------:R-:W-:Y:S02]  /*e0c0*/  IMAD.MOV.U32 R12, RZ, RZ, RZ ;  /* 0x000000ffff0c7224 */ /* 0x000fe400078e00ff */
[----:B------:R-:W-:-:S10]  /*e0d0*/  IMAD.MOV.U32 R13, RZ, RZ, 0x1 ;  /* 0x00000001ff0d7424 */ /* 0x000fd400078e00ff */
[----:B------:R-:W-:Y:S05]  /*e0e0*/  @!P0 BRA `(.L_x_589) ;  /* 0x0000001400f88947 */ /* 0x000fea0003800000 */
[----:B------:R-:W-:Y:S01]  /*e0f0*/  ULDC UR5, c[0x0][0x2e8] ;  /* 0x0000ba0000057ab9 */ /* 0x000fe20000000800 */
[----:B------:R-:W-:Y:S01]  /*e100*/  ELECT P0, URZ, PT ;  /* 0x00000000003f782f */ /* 0x000fe20003800000 */
[----:B------:R-:W-:Y:S01]  /*e110*/  IMAD.U32 R0, RZ, RZ, UR9 ;  /* 0x00000009ff007e24 */ /* 0x000fe2000f8e00ff */
[----:B------:R-:W-:Y:S01]  /*e120*/  UISETP.NE.AND UP2, UPT, UR5, 0x1, UPT ;  /* 0x000000010500788c */ /* 0x000fe2000bf45270 */
[----:B------:R-:W-:Y:S01]  /*e130*/  IMAD.MOV.U32 R12, RZ, RZ, RZ ;  /* 0x000000ffff0c7224 */ /* 0x000fe200078e00ff */
[----:B------:R-:W-:Y:S01]  /*e140*/  UISETP.NE.U32.AND UP1, UPT, UR14, URZ, UPT ;  /* 0x0000003f0e00728c */ /* 0x000fe2000bf25070 */
[----:B------:R-:W-:Y:S01]  /*e150*/  IMAD.MOV.U32 R13, RZ, RZ, 0x1 ;  /* 0x00000001ff0d7424 */ /* 0x000fe200078e00ff */
[----:B------:R-:W-:Y:S02]  /*e160*/  USHF.R.S32.HI UR47, URZ, 0x1f, UR21 ;  /* 0x0000001f3f2f7899 */ /* 0x000fe40008011415 */
[----:B------:R-:W-:Y:S02]  /*e170*/  UISETP.NE.AND.EX UP1, UPT, UR15, URZ, UPT, UP1 ;  /* 0x0000003f0f00728c */ /* 0x000fe4000bf25310 */
[----:B------:R-:W-:Y:S01]  /*e180*/  UIADD3 UR11, UR4, UR11, URZ ;  /* 0x0000000b040b7290 */ /* 0x000fe2000fffe03f */
[----:B------:R-:W-:-:S02]  /*e190*/  UMOV UR12, UR20 ;  /* 0x00000014000c7c82 */ /* 0x000fc40008000000 */
[----:B------:R-:W-:Y:S01]  /*e1a0*/  @UP2 ULDC UR6, c[0x0][0x2ec] ;  /* 0x0000bb0000062ab9 */ /* 0x000fe20000000800 */
[----:B------:R-:W-:Y:S01]  /*e1b0*/  @UP2 ULDC UR4, c[0x0][0x2f0] ;  /* 0x0000bc0000042ab9 */ /* 0x000fe20000000800 */
[----:B------:R-:W-:Y:S02]  /*e1c0*/  UIMAD.WIDE.U32 UR6, UR20, UR6, URZ ;  /* 0x00000006140672a5 */ /* 0x000fe4000f8e003f */
[----:B------:R-:W-:Y:S02]  /*e1d0*/  USEL UR13, UR21, URZ, !UP0 ;  /* 0x0000003f150d7287 */ /* 0x000fe4000c000000 */
[----:B------:R-:W-:Y:S02]  /*e1e0*/  USEL UR47, UR47, URZ, !UP1 ;  /* 0x0000003f2f2f7287 */ /* 0x000fe4000c800000 */
[----:B------:R-:W-:Y:S02]  /*e1f0*/  USEL UR21, UR21, URZ, !UP1 ;  /* 0x0000003f15157287 */ /* 0x000fe4000c800000 */
[----:B------:R-:W-:Y:S01]  /*e200*/  @UP2 USHF.R.U32.HI UR12, URZ, UR4, UR7 ;  /* 0x000000043f0c2299 */ /* 0x000fe20008011607 */
[----:B------:R-:W-:Y:S11]  /*e210*/  @!P0 BRA `(.L_x_589) ;  /* 0x0000001400ac8947 */ /* 0x000ff60003800000 */
[----:B------:R-:W0:Y:S01]  /*e220*/  S2R R3, SR_CgaCtaId ;  /* 0x0000000000037919 */ /* 0x000e220000008800 */
[----:B------:R-:W-:Y:S02]  /*e230*/  MOV R6, 0x400 ;  /* 0x0000040000067802 */ /* 0x000fe40000000f00 */
[----:B------:R-:W-:Y:S01]  /*e240*/  ISETP.NE.AND P0, PT, R11, RZ, PT ;  /* 0x000000ff0b00720c */ /* 0x000fe20003f05270 */
[----:B------:R-:W1:Y:S01]  /*e250*/  S2R R17, SR_CTAID.Y ;  /* 0x0000000000117919 */ /* 0x000e620000002600 */
[----:B0-----:R-:W-:Y:S01]  /*e260*/  LEA R6, R3, R6, 0x18 ;  /* 0x0000000603067211 */ /* 0x001fe200078ec0ff */
[----:B------:R-:W-:-:S05]  /*e270*/  IMAD.MOV.U32 R3, RZ, RZ, 0x1 ;  /* 0x00000001ff037424 */ /* 0x000fca00078e00ff */
[----:B------:R-:W-:-:S04]  /*e280*/  SHF.L.U32 R3, R3, 0x1f, RZ ;  /* 0x0000001f03037819 */ /* 0x000fc800000006ff */
[----:B------:R-:W0:Y:S02]  /*e290*/  SYNCS.PHASECHK.TRANS64.TRYWAIT P1, [R6+URZ+0x31620], R3 ;  /* 0x03162003060075a7 */ /* 0x000e24000802017f */
[----:B01----:R-:W-:Y:S05]  /*e2a0*/  @!P1 BRA `(.L_x_594) ;  /* 0x0000001800549947 */ /* 0x003fea0003800000 */
.L_x_609:
[----:B------:R-:W-:Y:S01]  /*e2b0*/  SHF.R.S32.HI R17, RZ, 0x1f, R17 ;  /* 0x0000001fff117819 */ /* 0x000fe20000011411 */
[----:B------:R-:W-:Y:S01]  /*e2c0*/  IMAD.MOV.U32 R4, RZ, RZ, 0x1 ;  /* 0x00000001ff047424 */ /* 0x000fe200078e00ff */
[----:B------:R-:W-:Y:S06]  /*e2d0*/  @P0 BRA `(.L_x_595) ;  /* 0x0000000000140947 */ /* 0x000fec0003800000 */
[----:B------:R-:W-:Y:S01]  /*e2e0*/  LOP3.LUT P1, RZ, R21, 0x1f, RZ, 0xc0, !PT ;  /* 0x0000001f15ff7812 */ /* 0x000fe2000782c0ff */
[----:B0-----:R-:W-:-:S04]  /*e2f0*/  IMAD.MOV.U32 R3, RZ, RZ, 0x8100 ;  /* 0x00008100ff037424 */ /* 0x001fc800078e00ff */
[----:B------:R1:W-:Y:S08]  /*e300*/  SYNCS.ARRIVE.TRANS64 RZ, [R6+URZ+0x31610], R3 ;  /* 0x0316100306ff79a7 */ /* 0x0003f0000800003f */
[----:B------:R-:W-:Y:S05]  /*e310*/  @!P1 BRA `(.L_x_595) ;  /* 0x0000000000049947 */ /* 0x000fea0003800000 */
[----:B------:R-:W-:Y:S01]  /*e320*/  BPT.TRAP 0x1 ;  /* 0x000000040000795c */ /* 0x000fe20000300000 */
.L_x_595:
[----:B------:R-:W2:Y:S01]  /*e330*/  LDC.64 R8, c[0x0][0x198] ;  /* 0x00006600ff087b82 */ /* 0x000ea20000000a00 */
[----:B------:R-:W-:Y:S01]  /*e340*/  R2UR UR9, R17 ;  /* 0x00000000110972ca */ /* 0x000fe200000e0000 */
[----:B------:R-:W-:Y:S01]  /*e350*/  ULDC.64 UR30, c[0x0][0x718] ;  /* 0x0001c600001e7ab9 */ /* 0x000fe20000000a00 */
[----:B------:R-:W-:Y:S01]  /*e360*/  R2UR UR46, R0 ;  /* 0x00000000002e72ca */ /* 0x000fe200000e0000 */
[----:B------:R-:W-:Y:S01]  /*e370*/  UIMAD.WIDE.U32 UR52, UR20, UR30, UR38 ;  /* 0x0000001e143472a5 */ /* 0x000fe2000f8e0026 */
[----:B------:R-:W-:Y:S01]  /*e380*/  R2UR UR8, R6 ;  /* 0x00000000060872ca */ /* 0x000fe200000e0000 */
[----:B------:R-:W-:Y:S01]  /*e390*/  ULDC.64 UR14, c[0x0][0x720] ;  /* 0x0001c800000e7ab9 */ /* 0x000fe20000000a00 */
[----:B------:R-:W-:Y:S01]  /*e3a0*/  UMOV UR56, 0x0 ;  /* 0x0000000000387882 */ /* 0x000fe20000000000 */
[----:B------:R-:W-:Y:S01]  /*e3b0*/  UIMAD UR10, UR47, UR14, URZ ;  /* 0x0000000e2f0a72a4 */ /* 0x000fe2000f8e023f */
[----:B01----:R-:W-:Y:S01]  /*e3c0*/  IMAD.MOV.U32 R3, RZ, RZ, 0x14000 ;  /* 0x00014000ff037424 */ /* 0x003fe200078e00ff */
[----:B------:R-:W-:Y:S01]  /*e3d0*/  UMOV UR57, 0x14f00000 ;  /* 0x14f0000000397882 */ /* 0x000fe20000000000 */
[----:B------:R-:W-:Y:S01]  /*e3e0*/  UMOV UR18, URZ ;  /* 0x0000003f00127c82 */ /* 0x000fe20008000000 */
[----:B------:R-:W-:Y:S01]  /*e3f0*/  UIMAD UR15, UR21, UR15, UR10 ;  /* 0x0000000f150f72a4 */ /* 0x000fe2000f8e020a */
[----:B------:R-:W-:Y:S01]  /*e400*/  VIADD R10, R10, 0xffffffff ;  /* 0xffffffff0a0a7836 */ /* 0x000fe20000000000 */
[----:B------:R-:W-:Y:S01]  /*e410*/  UIMAD UR9, UR9, UR30, URZ ;  /* 0x0000001e090972a4 */ /* 0x000fe2000f8e023f */
[----:B------:R-:W-:Y:S01]  /*e420*/  IMAD.MOV.U32 R12, RZ, RZ, 0x1 ;  /* 0x00000001ff0c7424 */ /* 0x000fe200078e00ff */
[----:B------:R-:W-:Y:S01]  /*e430*/  USHF.L.U32 UR46, UR46, 0x6, URZ ;  /* 0x000000062e2e7899 */ /* 0x000fe2000800063f */
[----:B------:R-:W-:Y:S01]  /*e440*/  IMAD.MOV.U32 R13, RZ, RZ, 0x1 ;  /* 0x00000001ff0d7424 */ /* 0x000fe200078e00ff */
[----:B------:R-:W-:-:S02]  /*e450*/  UIMAD UR31, UR20, UR31, UR9 ;  /* 0x0000001f141f72a4 */ /* 0x000fc4000f8e0209 */
[----:B------:R-:W-:Y:S02]  /*e460*/  UIADD3 UR16, UR8, 0x14100, URZ ;  /* 0x0001410008107890 */ /* 0x000fe4000fffe03f */
[----:B------:R-:W-:Y:S01]  /*e470*/  UIADD3 UR53, UR53, UR31, URZ ;  /* 0x0000001f35357290 */ /* 0x000fe2000fffe03f */
[----:B--2---:R-:W-:Y:S01]  /*e480*/  IMAD.MOV.U32 R5, RZ, RZ, R8 ;  /* 0x000000ffff057224 */ /* 0x004fe200078e0008 */
[----:B------:R-:W-:Y:S01]  /*e490*/  UIADD3 UR17, UR8, 0x31610, URZ ;  /* 0x0003161008117890 */ /* 0x000fe2000fffe03f */
[----:B------:R-:W-:Y:S01]  /*e4a0*/  IMAD.MOV.U32 R7, RZ, RZ, R9 ;  /* 0x000000ffff077224 */ /* 0x000fe200078e0009 */
[----:B------:R-:W-:Y:S02]  /*e4b0*/  UIADD3 UR19, UR46, UR54, URZ ;  /* 0x000000362e137290 */ /* 0x000fe4000fffe03f */
[C---:B------:R-:W-:Y:S01]  /*e4c0*/  IADD3 R2, P1, R5.reuse, 0xf0, RZ ;  /* 0x000000f005027810 */ /* 0x040fe20007f3e0ff */
[----:B------:R-:W-:Y:S02]  /*e4d0*/  UIADD3 UR40, UR8, 0x16100, URZ ;  /* 0x0001610008287890 */ /* 0x000fe4000fffe03f */
[----:B------:R-:W-:Y:S01]  /*e4e0*/  UIMAD.WIDE.U32 UR52, UR21, UR14, UR52 ;  /* 0x0000000e153472a5 */ /* 0x000fe2000f8e0034 */
[----:B------:R-:W-:Y:S01]  /*e4f0*/  R2UR UR50, R2 ;  /* 0x00000000023272ca */ /* 0x000fe200000e0000 */
[----:B------:R-:W-:Y:S01]  /*e500*/  USHF.R.S32.HI UR9, URZ, 0x1f, UR46 ;  /* 0x0000001f3f097899 */ /* 0x000fe2000801142e */
[----:B------:R-:W-:Y:S01]  /*e510*/  IADD3 R2, P2, R5, 0x2f0, RZ ;  /* 0x000002f005027810 */ /* 0x000fe20007f5e0ff */
[----:B------:R-:W-:Y:S01]  /*e520*/  UIADD3 UR10, UP0, UR46, UR52, URZ ;  /* 0x000000342e0a7290 */ /* 0x000fe2000ff1e03f */
[----:B------:R-:W-:-:S02]  /*e530*/  UMOV UR42, 0x40 ;  /* 0x00000040002a7882 */ /* 0x000fc40000000000 */
        /* <DEDUP_REMOVED lines=8> */
[----:B------:R-:W-:Y:S01]  /*e5c0*/  ULDC.64 UR22, c[0x0][0x700] ;  /* 0x0001c00000167ab9 */ /* 0x000fe20000000a00 */
[----:B------:R-:W-:Y:S01]  /*e5d0*/  UIADD3.X UR9, UR9, UR53, UR15, UP0, !UPT ;  /* 0x0000003509097290 */ /* 0x000fe200087fe40f */
[----:B------:R-:W-:Y:S01]  /*e5e0*/  ISETP.GE.AND P1, PT, R0, R10, PT ;  /* 0x0000000a0000720c */ /* 0x000fe20003f26270 */
[----:B------:R-:W-:Y:S01]  /*e5f0*/  UIADD3 UR24, UR8, 0x18100, URZ ;  /* 0x0001810008187890 */ /* 0x000fe2000fffe03f */
[----:B------:R-:W-:Y:S01]  /*e600*/  R2UR UR51, R2 ;  /* 0x00000000023372ca */ /* 0x000fe200000e0000 */
[----:B------:R-:W-:Y:S01]  /*e610*/  UIADD3 UR32, UR8, 0x1a100, URZ ;  /* 0x0001a10008207890 */ /* 0x000fe2000fffe03f */
[----:B------:R-:W-:Y:S01]  /*e620*/  IMAD.X R2, RZ, RZ, R7, P2 ;  /* 0x000000ffff027224 */ /* 0x000fe200010e0607 */
[----:B------:R-:W-:Y:S01]  /*e630*/  UIADD3 UR48, UR8, 0x2c100, URZ ;  /* 0x0002c10008307890 */ /* 0x000fe2000fffe03f */
[----:B------:R-:W-:Y:S01]  /*e640*/  UMOV UR26, 0x80 ;  /* 0x00000080001a7882 */ /* 0x000fe20000000000 */
[----:B------:R-:W-:Y:S01]  /*e650*/  UMOV UR28, UR20 ;  /* 0x00000014001c7c82 */ /* 0x000fe20008000000 */
[----:B------:R-:W-:Y:S01]  /*e660*/  UMOV UR29, UR21 ;  /* 0x00000015001d7c82 */ /* 0x000fe20008000000 */
[----:B------:R-:W-:Y:S01]  /*e670*/  UMOV UR25, UR17 ;  /* 0x0000001100197c82 */ /* 0x000fe20008000000 */
[----:B------:R-:W-:Y:S01]  /*e680*/  UMOV UR27, UR19 ;  /* 0x00000013001b7c82 */ /* 0x000fe20008000000 */
[----:B------:R-:W-:Y:S01]  /*e690*/  R2UR UR5, R2 ;  /* 0x00000000020572ca */ /* 0x000fe200000e0000 */
[----:B------:R-:W-:Y:S01]  /*e6a0*/  UMOV UR34, 0xc0 ;  /* 0x000000c000227882 */ /* 0x000fe20000000000 */
[----:B------:R-:W-:-:S02]  /*e6b0*/  UMOV UR36, UR20 ;  /* 0x0000001400247c82 */ /* 0x000fc40008000000 */
[----:B------:R0:W-:Y:S01]  /*e6c0*/  UTMALDG.4D [UR16], [UR50], desc[UR56] ;  /* 0x00003810320075b4 */ /* 0x0001e20008019000 */
[----:B------:R-:W-:Y:S01]  /*e6d0*/  UMOV UR37, UR21 ;  /* 0x0000001500257c82 */ /* 0x000fe20008000000 */
[----:B------:R-:W-:Y:S01]  /*e6e0*/  UMOV UR33, UR17 ;  /* 0x0000001100217c82 */ /* 0x000fe20008000000 */
[----:B------:R-:W-:Y:S01]  /*e6f0*/  UMOV UR35, UR19 ;  /* 0x0000001300237c82 */ /* 0x000fe20008000000 */
[----:B------:R-:W-:Y:S01]  /*e700*/  UMOV UR49, UR17 ;  /* 0x0000001100317c82 */ /* 0x000fe20008000000 */
[----:B------:R-:W-:Y:S01]  /*e710*/  IMAD.X R2, RZ, RZ, R7, P3 ;  /* 0x000000ffff027224 */ /* 0x000fe200018e0607 */
[----:B------:R-:W-:Y:S01]  /*e720*/  UMOV UR58, 0x80 ;  /* 0x00000080003a7882 */ /* 0x000fe20000000000 */
[----:B------:R-:W-:Y:S01]  /*e730*/  UMOV UR59, UR11 ;  /* 0x0000000b003b7c82 */ /* 0x000fe20008000000 */
[----:B------:R1:W-:Y:S01]  /*e740*/  UTMALDG.4D [UR40], [UR50], desc[UR56] ;  /* 0x00003828320075b4 */ /* 0x0003e20008019000 */
[----:B------:R-:W-:Y:S01]  /*e750*/  UMOV UR60, UR12 ;  /* 0x0000000c003c7c82 */ /* 0x000fe20008000000 */
[----:B------:R-:W-:Y:S01]  /*e760*/  R2UR UR7, R2 ;  /* 0x00000000020772ca */ /* 0x000fe200000e0000 */
[----:B------:R-:W-:Y:S01]  /*e770*/  UMOV UR61, UR13 ;  /* 0x0000000d003d7c82 */ /* 0x000fe20008000000 */
[----:B------:R-:W-:Y:S01]  /*e780*/  UMOV UR52, UR12 ;  /* 0x0000000c00347c82 */ /* 0x000fe20008000000 */
[----:B------:R-:W-:Y:S01]  /*e790*/  UMOV UR53, UR13 ;  /* 0x0000000d00357c82 */ /* 0x000fe20008000000 */
[----:B------:R2:W-:Y:S01]  /*e7a0*/  UTMALDG.4D [UR24], [UR50], desc[UR56] ;  /* 0x00003818320075b4 */ /* 0x0005e20008019000 */
[----:B------:R3:W-:Y:S01]  /*e7b0*/  UTMALDG.4D [UR32], [UR50], desc[UR56] ;  /* 0x00003820320075b4 */ /* 0x0007e20008019000 */
[----:B0-----:R-:W-:Y:S01]  /*e7c0*/  UMOV UR16, 0x0 ;  /* 0x0000000000107882 */ /* 0x001fe20000000000 */
[----:B------:R-:W-:Y:S01]  /*e7d0*/  UMOV UR17, 0x10000000 ;  /* 0x1000000000117882 */ /* 0x000fe20000000000 */
[----:B-1----:R-:W-:Y:S01]  /*e7e0*/  ULEA UR40, UP0, UR10, UR22, 0x2 ;  /* 0x000000160a287291 */ /* 0x002fe2000f80103f */
[----:B------:R-:W-:Y:S01]  /*e7f0*/  UMOV UR43, UR11 ;  /* 0x0000000b002b7c82 */ /* 0x000fe20008000000 */
[----:B------:R-:W-:-:S02]  /*e800*/  UMOV UR44, UR12 ;  /* 0x0000000c002c7c82 */ /* 0x000fc40008000000 */
[----:B------:R-:W-:Y:S01]  /*e810*/  ULEA.HI.X UR41, UR10, UR23, UR9, 0x2, UP0 ;  /* 0x000000170a297291 */ /* 0x000fe200080f1409 */
[----:B------:R-:W-:Y:S02]  /*e820*/  UMOV UR45, UR13 ;  /* 0x0000000d002d7c82 */ /* 0x000fe40008000000 */
[----:B------:R-:W-:Y:S01]  /*e830*/  UMOV UR9, 0x10 ;  /* 0x0000001000097882 */ /* 0x000fe20000000000 */
[----:B--2---:R-:W-:Y:S01]  /*e840*/  UIADD3 UR24, UR8, 0x2800, URZ ;  /* 0x0000280008187890 */ /* 0x004fe2000fffe03f */
[----:B------:R-:W-:Y:S01]  /*e850*/  UMOV UR10, UR18 ;  /* 0x00000012000a7c82 */ /* 0x000fe20008000000 */
[----:B------:R-:W-:Y:S01]  /*e860*/  UMOV UR26, 0x40 ;  /* 0x00000040001a7882 */ /* 0x000fe20000000000 */
[----:B------:R-:W-:Y:S02]  /*e870*/  UMOV UR27, UR11 ;  /* 0x0000000b001b7c82 */ /* 0x000fe40008000000 */
[----:B------:R0:W-:Y:S01]  /*e880*/  UBLKCP.S.G [UR48], [UR40], UR9 ;  /* 0x00000030280073ba */ /* 0x0001e20008000209 */
[----:B------:R1:W-:Y:S01]  /*e890*/  SYNCS.ARRIVE.TRANS64 RZ, [R6+URZ+0x31600], R3 ;  /* 0x0316000306ff79a7 */ /* 0x0003e2000800003f */
[----:B------:R-:W-:Y:S01]  /*e8a0*/  UMOV UR28, UR12 ;  /* 0x0000000c001c7c82 */ /* 0x000fe20008000000 */
[----:B---3--:R-:W-:Y:S01]  /*e8b0*/  UIADD3 UR56, UR8, 0x5000, URZ ;  /* 0x0000500008387890 */ /* 0x008fe2000fffe03f */
[----:B------:R-:W-:Y:S01]  /*e8c0*/  UMOV UR29, UR13 ;  /* 0x0000000d001d7c82 */ /* 0x000fe20008000000 */
[----:B------:R-:W-:Y:S01]  /*e8d0*/  UIADD3 UR32, UR8, 0xc800, URZ ;  /* 0x0000c80008207890 */ /* 0x000fe2000fffe03f */
[----:B------:R-:W-:Y:S01]  /*e8e0*/  UMOV UR50, 0xc0 ;  /* 0x000000c000327882 */ /* 0x000fe20000000000 */
[----:B------:R-:W-:Y:S01]  /*e8f0*/  UMOV UR51, UR11 ;  /* 0x0000000b00337c82 */ /* 0x000fe20008000000 */
[----:B------:R-:W-:Y:S01]  /*e900*/  UMOV UR42, UR18 ;  /* 0x00000012002a7c82 */ /* 0x000fe20008000000 */
[----:B------:R-:W-:Y:S01]  /*e910*/  UMOV UR34, 0x40 ;  /* 0x0000004000227882 */ /* 0x000fe20000000000 */
[----:B------:R-:W-:Y:S01]  /*e920*/  UMOV UR35, UR11 ;  /* 0x0000000b00237c82 */ /* 0x000fe20008000000 */
[----:B------:R-:W-:Y:S01]  /*e930*/  UMOV UR36, UR12 ;  /* 0x0000000c00247c82 */ /* 0x000fe20008000000 */
[----:B------:R-:W-:Y:S01]  /*e940*/  UMOV UR37, UR13 ;  /* 0x0000000d00257c82 */ /* 0x000fe20008000000 */
[----:B0-----:R-:W-:-:S02]  /*e950*/  UIADD3 UR9, UR8, 0x31600, URZ ;  /* 0x0003160008097890 */ /* 0x001fc4000fffe03f */
[----:B------:R-:W-:Y:S02]  /*e960*/  UIADD3 UR48, UR8, 0x7800, URZ ;  /* 0x0000780008307890 */ /* 0x000fe4000fffe03f */
[----:B------:R-:W-:-:S03]  /*e970*/  UIADD3 UR40, UR8, 0xa000, URZ ;  /* 0x0000a00008287890 */ /* 0x000fc6000fffe03f */
[----:B------:R-:W-:Y:S01]  /*e980*/  UMOV UR25, UR9 ;  /* 0x0000000900197c82 */ /* 0x000fe20008000000 */
[----:B------:R-:W-:Y:S01]  /*e990*/  UMOV UR57, UR9 ;  /* 0x0000000900397c82 */ /* 0x000fe20008000000 */
[----:B------:R0:W-:Y:S01]  /*e9a0*/  UTMALDG.4D [UR8], [UR4], desc[UR16] ;  /* 0x00001008040075b4 */ /* 0x0001e20008019000 */
[----:B------:R-:W-:Y:S01]  /*e9b0*/  UMOV UR49, UR9 ;  /* 0x0000000900317c82 */ /* 0x000fe20008000000 */
[----:B------:R-:W-:Y:S01]  /*e9c0*/  UMOV UR41, UR9 ;  /* 0x0000000900297c82 */ /* 0x000fe20008000000 */
[----:B------:R-:W-:Y:S01]  /*e9d0*/  UMOV UR33, UR9 ;  /* 0x0000000900217c82 */ /* 0x000fe20008000000 */
[----:B------:R2:W-:Y:S01]  /*e9e0*/  UTMALDG.4D [UR24], [UR4], desc[UR16] ;  /* 0x00001018040075b4 */ /* 0x0005e20008019000 */
[----:B------:R1:W-:Y:S01]  /*e9f0*/  UTMALDG.4D [UR56], [UR4], desc[UR16] ;  /* 0x00001038040075b4 */ /* 0x0003e20008019000 */
[----:B------:R1:W-:Y:S01]  /*ea00*/  UTMALDG.4D [UR48], [UR4], desc[UR16] ;  /* 0x00001030040075b4 */ /* 0x0003e20008019000 */
[----:B0-----:R-:W-:Y:S01]  /*ea10*/  UMOV UR10, 0xc0 ;  /* 0x000000c0000a7882 */ /* 0x001fe20000000000 */
[----:B------:R1:W-:Y:S01]  /*ea20*/  UTMALDG.4D [UR40], [UR6], desc[UR16] ;  /* 0x00001028060075b4 */ /* 0x0003e20008019000 */
[----:B--2---:R-:W-:-:S02]  /*ea30*/  UIADD3 UR24, UR8, 0xf000, URZ ;  /* 0x0000f00008187890 */ /* 0x004fc4000fffe03f */
[----:B------:R-:W-:Y:S01]  /*ea40*/  UIADD3 UR8, UR8, 0x11800, URZ ;  /* 0x0001180008087890 */ /* 0x000fe2000fffe03f */
[----:B------:R-:W-:Y:S01]  /*ea50*/  UMOV UR26, 0x80 ;  /* 0x00000080001a7882 */ /* 0x000fe20000000000 */
[----:B------:R1:W-:Y:S05]  /*ea60*/  UTMALDG.4D [UR32], [UR6], desc[UR16] ;  /* 0x00001020060075b4 */ /* 0x0003ea0008019000 */
[----:B------:R1:W-:Y:S02]  /*ea70*/  UTMALDG.4D [UR24], [UR6], desc[UR16] ;  /* 0x00001018060075b4 */ /* 0x0003e40008019000 */
[----:B------:R1:W-:Y:S02]  /*ea80*/  UTMALDG.4D [UR8], [UR6], desc[UR16] ;  /* 0x00001008060075b4 */ /* 0x0003e40008019000 */
[----:B-1----:R-:W-:Y:S05]  /*ea90*/  @P1 BRA `(.L_x_596) ;  /* 0x0000000800581947 */ /* 0x002fea0003800000 */
[----:B------:R-:W0:Y:S01]  /*eaa0*/  LDC.64 R12, c[0x0][0x730] ;  /* 0x0001cc00ff0c7b82 */ /* 0x000e220000000a00 */
[----:B------:R-:W-:Y:S01]  /*eab0*/  ULDC.64 UR8, c[0x0][0x738] ;  /* 0x0001ce0000087ab9 */ /* 0x000fe20000000a00 */
[----:B------:R-:W-:Y:S01]  /*eac0*/  LOP3.LUT R16, R21, 0x1f, RZ, 0xc0, !PT ;  /* 0x0000001f15107812 */ /* 0x000fe200078ec0ff */
[----:B------:R-:W-:Y:S02]  /*ead0*/  UIMAD UR6, UR47, UR8, URZ ;  /* 0x000000082f0672a4 */ /* 0x000fe4000f8e023f */
[----:B------:R-:W-:Y:S02]  /*eae0*/  UIMAD.WIDE.U32 UR4, UR21, UR8, UR38 ;  /* 0x00000008150472a5 */ /* 0x000fe4000f8e0026 */
[----:B------:R-:W-:Y:S01]  /*eaf0*/  UIMAD UR6, UR21, UR9, UR6 ;  /* 0x00000009150672a4 */ /* 0x000fe2000f8e0206 */
[----:B------:R-:W1:Y:S03]  /*eb00*/  LDC.64 R14, c[0x0][0x728] ;  /* 0x0001ca00ff0e7b82 */ /* 0x000e660000000a00 */
[----:B------:R-:W-:Y:S01]  /*eb10*/  UIADD3 UR6, UR5, UR6, URZ ;  /* 0x0000000605067290 */ /* 0x000fe2000fffe03f */
[----:B------:R-:W-:-:S02]  /*eb20*/  IMAD.U32 R4, RZ, RZ, UR4 ;  /* 0x00000004ff047e24 */ /* 0x000fc4000f8e00ff */
[----:B------:R-:W-:Y:S01]  /*eb30*/  IMAD.U32 R5, RZ, RZ, UR5 ;  /* 0x00000005ff057e24 */ /* 0x000fe2000f8e00ff */
[----:B------:R-:W-:Y:S01]  /*eb40*/  UIMAD.WIDE.U32 UR4, UR21, UR14, UR38 ;  /* 0x0000000e150472a5 */ /* 0x000fe2000f8e0026 */
[----:B------:R-:W-:Y:S02]  /*eb50*/  IMAD.MOV.U32 R2, RZ, RZ, R4 ;  /* 0x000000ffff027224 */ /* 0x000fe400078e0004 */
[----:B------:R-:W-:Y:S01]  /*eb60*/  IMAD.U32 R3, RZ, RZ, UR6 ;  /* 0x00000006ff037e24 */ /* 0x000fe2000f8e00ff */
[----:B------:R-:W-:Y:S01]  /*eb70*/  UIADD3 UR5, UR15, UR5, URZ ;  /* 0x000000050f057290 */ /* 0x000fe2000fffe03f */
[----:B------:R-:W-:-:S03]  /*eb80*/  IMAD.MOV.U32 R4, RZ, RZ, 0x1 ;  /* 0x00000001ff047424 */ /* 0x000fc600078e00ff */
[----:B------:R-:W-:Y:S02]  /*eb90*/  UIMAD.WIDE.U32 UR4, UR20, UR30, UR4 ;  /* 0x0000001e140472a5 */ /* 0x000fe4000f8e0004 */
[----:B0-----:R-:W-:-:S04]  /*eba0*/  IMAD.WIDE.U32 R2, R12, UR20, R2 ;  /* 0x000000140c027c25 */ /* 0x001fc8000f8e0002 */
[----:B------:R-:W-:Y:S01]  /*ebb0*/  IMAD R12, R17, R12, RZ ;  /* 0x0000000c110c7224 */ /* 0x000fe200078e02ff */
[----:B------:R-:W-:Y:S01]  /*ebc0*/  IADD3 R2, P1, R2, UR46, RZ ;  /* 0x0000002e02027c10 */ /* 0x000fe2000ff3e0ff */
[----:B------:R-:W-:Y:S02]  /*ebd0*/  UIADD3 UR46, UR46, 0x40, URZ ;  /* 0x000000402e2e7890 */ /* 0x000fe4000fffe03f */
[----:B------:R-:W-:Y:S02]  /*ebe0*/  IMAD R13, R13, UR20, R12 ;  /* 0x000000140d0d7c24 */ /* 0x000fe4000f8e020c */
[----:B------:R-:W-:Y:S01]  /*ebf0*/  USHF.R.S32.HI UR6, URZ, 0x1f, UR46 ;  /* 0x0000001f3f067899 */ /* 0x000fe2000801142e */
[----:B------:R-:W-:Y:S01]  /*ec00*/  IMAD.MOV.U32 R12, RZ, RZ, RZ ;  /* 0x000000ffff0c7224 */ /* 0x000fe200078e00ff */
[----:B------:R-:W-:Y:S01]  /*ec10*/  UIADD3 UR46, UP0, UR46, UR4, URZ ;  /* 0x000000042e2e7290 */ /* 0x000fe2000ff1e03f */
[----:B------:R-:W-:Y:S01]  /*ec20*/  IMAD.X R3, R3, 0x1, R13, P1 ;  /* 0x0000000103037824 */ /* 0x000fe200008e060d */
[----:B-1----:R-:W-:Y:S01]  /*ec30*/  LEA R14, P1, R2, R14, 0x2 ;  /* 0x0000000e020e7211 */ /* 0x002fe200078210ff */
[----:B------:R-:W-:Y:S01]  /*ec40*/  IMAD.MOV.U32 R13, RZ, RZ, 0x1 ;  /* 0x00000001ff0d7424 */ /* 0x000fe200078e00ff */
[----:B------:R-:W-:-:S02]  /*ec50*/  UIADD3.X UR6, UR6, UR31, UR5, UP0, !UPT ;  /* 0x0000001f06067290 */ /* 0x000fc400087fe405 */
[----:B------:R-:W-:Y:S01]  /*ec60*/  ULEA UR22, UP0, UR46, UR22, 0x2 ;  /* 0x000000162e167291 */ /* 0x000fe2000f80103f */
[----:B------:R-:W-:Y:S01]  /*ec70*/  LEA.HI.X R15, R2, R15, R3, 0x2, P1 ;  /* 0x0000000f020f7211 */ /* 0x000fe200008f1403 */
[----:B------:R-:W-:Y:S02]  /*ec80*/  IMAD.U32 R3, RZ, RZ, UR19 ;  /* 0x00000013ff037e24 */ /* 0x000fe4000f8e00ff */
[----:B------:R-:W-:Y:S02]  /*ec90*/  ULEA.HI.X UR23, UR46, UR23, UR6, 0x2, UP0 ;  /* 0x000000172e177291 */ /* 0x000fe400080f1406 */
[----:B------:R-:W-:-:S04]  /*eca0*/  IMAD.U32 R18, RZ, RZ, UR22 ;  /* 0x00000016ff127e24 */ /* 0x000fc8000f8e00ff */
[----:B------:R-:W-:-:S07]  /*ecb0*/  IMAD.U32 R19, RZ, RZ, UR23 ;  /* 0x00000017ff137e24 */ /* 0x000fce000f8e00ff */
.L_x_601:
[----:B------:R-:W-:-:S04]  /*ecc0*/  SHF.L.U32 R5, R13, 0x1f, RZ ;  /* 0x0000001f0d057819 */ /* 0x000fc800000006ff */
[----:B------:R-:W0:Y:S02]  /*ecd0*/  SYNCS.PHASECHK.TRANS64.TRYWAIT P1, [R6+URZ+0x31638], R5 ;  /* 0x03163805060075a7 */ /* 0x000e24000802017f */
[----:B0-----:R-:W-:Y:S05]  /*ece0*/  @!P1 BRA `(.L_x_597) ;  /* 0x0000000c00d89947 */ /* 0x001fea0003800000 */
.L_x_610:
[----:B------:R-:W-:Y:S05]  /*ecf0*/  @P0 BRA `(.L_x_598) ;  /* 0x0000000000140947 */ /* 0x000fea0003800000 */
[----:B------:R-:W-:Y:S01]  /*ed00*/  ISETP.NE.AND P1, PT, R16, RZ, PT ;  /* 0x000000ff1000720c */ /* 0x000fe20003f25270 */
[----:B0-----:R-:W-:-:S04]  /*ed10*/  IMAD.MOV.U32 R5, RZ, RZ, 0x8100 ;  /* 0x00008100ff057424 */ /* 0x001fc800078e00ff */
[----:B------:R1:W-:Y:S08]  /*ed20*/  SYNCS.ARRIVE.TRANS64 RZ, [R6+URZ+0x31630], R5 ;  /* 0x0316300506ff79a7 */ /* 0x0003f0000800003f */
[----:B------:R-:W-:Y:S05]  /*ed30*/  @!P1 BRA `(.L_x_598) ;  /* 0x0000000000049947 */ /* 0x000fea0003800000 */
[----:B------:R-:W-:Y:S01]  /*ed40*/  BPT.TRAP 0x1 ;  /* 0x000000040000795c */ /* 0x000fe20000300000 */
.L_x_598:
[----:B01----:R-:W-:Y:S01]  /*ed50*/  IMAD.MOV.U32 R5, RZ, RZ, R8 ;  /* 0x000000ffff057224 */ /* 0x003fe200078e0008 */
        /* <DEDUP_REMOVED lines=10> */
[----:B------:R-:W-:Y:S01]  /*ee00*/  ISETP.NE.AND P1, PT, R12, 0x2, PT ;  /* 0x000000020c00780c */ /* 0x000fe20003f25270 */
[----:B------:R-:W-:Y:S01]  /*ee10*/  UMOV UR34, 0x40 ;  /* 0x0000004000227882 */ /* 0x000fe20000000000 */
[----:B------:R-:W-:Y:S01]  /*ee20*/  R2UR UR4, R14 ;  /* 0x000000000e0472ca */ /* 0x000fe200000e0000 */
[----:B------:R-:W-:Y:S01]  /*ee30*/  UIADD3 UR16, UR14, 0x24100, URZ ;  /* 0x000241000e107890 */ /* 0x000fe2000fffe03f */
[----:B------:R-:W-:Y:S01]  /*ee40*/  R2UR UR7, R2 ;  /* 0x00000000020772ca */ /* 0x000fe200000e0000 */
[----:B------:R-:W-:Y:S01]  /*ee50*/  UIADD3 UR17, UR14, 0x31630, URZ ;  /* 0x000316300e117890 */ /* 0x000fe2000fffe03f */
[----:B------:R-:W-:Y:S01]  /*ee60*/  R2UR UR5, R15 ;  /* 0x000000000f0572ca */ /* 0x000fe200000e0000 */
[----:B------:R-:W-:Y:S01]  /*ee70*/  UIADD3 UR32, UR14, 0x26100, URZ ;  /* 0x000261000e207890 */ /* 0x000fe2000fffe03f */
[----:B------:R-:W-:Y:S01]  /*ee80*/  SEL R2, RZ, 0x1, P1 ;  /* 0x00000001ff027807 */ /* 0x000fe20000800000 */
[----:B------:R-:W-:Y:S01]  /*ee90*/  UIADD3 UR24, UR14, 0x28100, URZ ;  /* 0x000281000e187890 */ /* 0x000fe2000fffe03f */
[----:B------:R-:W-:Y:S01]  /*eea0*/  SEL R12, R12, RZ, P1 ;  /* 0x000000ff0c0c7207 */ /* 0x000fe20000800000 */
[----:B------:R-:W-:Y:S01]  /*eeb0*/  UMOV UR36, UR20 ;  /* 0x0000001400247c82 */ /* 0x000fe20008000000 */
[----:B------:R-:W-:Y:S01]  /*eec0*/  LOP3.LUT R4, R4, R2, RZ, 0x3c, !PT ;  /* 0x0000000204047212 */ /* 0x000fe200078e3cff */
[----:B------:R-:W-:Y:S01]  /*eed0*/  UMOV UR37, UR21 ;  /* 0x0000001500257c82 */ /* 0x000fe20008000000 */
[----:B------:R-:W-:Y:S01]  /*eee0*/  UMOV UR35, UR19 ;  /* 0x0000001300237c82 */ /* 0x000fe20008000000 */
[----:B------:R-:W-:Y:S01]  /*eef0*/  UMOV UR33, UR17 ;  /* 0x0000001100217c82 */ /* 0x000fe20008000000 */
[----:B------:R-:W-:Y:S01]  /*ef00*/  UMOV UR26, 0x80 ;  /* 0x00000080001a7882 */ /* 0x000fe20000000000 */
[----:B------:R0:W-:Y:S01]  /*ef10*/  UTMALDG.4D [UR16], [UR6], desc[UR8] ;  /* 0x00000810060075b4 */ /* 0x0001e20008019000 */
[----:B------:R-:W-:Y:S01]  /*ef20*/  UMOV UR28, UR20 ;  /* 0x00000014001c7c82 */ /* 0x000fe20008000000 */
[----:B------:R-:W-:Y:S01]  /*ef30*/  UMOV UR29, UR21 ;  /* 0x00000015001d7c82 */ /* 0x000fe20008000000 */
[----:B------:R-:W-:Y:S01]  /*ef40*/  UMOV UR27, UR19 ;  /* 0x00000013001b7c82 */ /* 0x000fe20008000000 */
[----:B------:R-:W-:Y:S01]  /*ef50*/  UMOV UR25, UR17 ;  /* 0x0000001100197c82 */ /* 0x000fe20008000000 */
[----:B------:R-:W-:Y:S01]  /*ef60*/  IMAD R20, R12, 0x8, R6 ;  /* 0x000000080c147824 */ /* 0x000fe200078e0206 */
[----:B------:R-:W-:Y:S01]  /*ef70*/  SHF.L.U32 R2, R4, 0x1f, RZ ;  /* 0x0000001f04027819 */ /* 0x000fe200000006ff */
[----:B------:R-:W-:Y:S01]  /*ef80*/  UMOV UR10, 0x10 ;  /* 0x00000010000a7882 */ /* 0x000fe20000000000 */
[----:B------:R1:W-:Y:S01]  /*ef90*/  UTMALDG.4D [UR32], [UR6], desc[UR8] ;  /* 0x00000820060075b4 */ /* 0x0003e20008019000 */
[----:B------:R-:W-:Y:S01]  /*efa0*/  UMOV UR15, UR17 ;  /* 0x00000011000f7c82 */ /* 0x000fe20008000000 */
[----:B------:R-:W-:Y:S01]  /*efb0*/  ISETP.NE.AND P2, PT, R11, RZ, PT ;  /* 0x000000ff0b00720c */ /* 0x000fe20003f45270 */
[----:B------:R1:W-:Y:S01]  /*efc0*/  UTMALDG.4D [UR24], [UR6], desc[UR8] ;  /* 0x00000818060075b4 */ /* 0x0003e20008019000 */
[----:B0-----:R-:W-:-:S02]  /*efd0*/  UIADD3 UR16, UR14, 0x2a100, URZ ;  /* 0x0002a1000e107890 */ /* 0x001fc4000fffe03f */
[----:B------:R-:W-:Y:S01]  /*efe0*/  UIADD3 UR14, UR14, 0x2c300, URZ ;  /* 0x0002c3000e0e7890 */ /* 0x000fe2000fffe03f */
[----:B------:R-:W-:-:S06]  /*eff0*/  UMOV UR18, 0xc0 ;  /* 0x000000c000127882 */ /* 0x000fcc0000000000 */
[----:B------:R1:W-:Y:S02]  /*f000*/  UTMALDG.4D [UR16], [UR6], desc[UR8] ;  /* 0x00000810060075b4 */ /* 0x0003e40008019000 */
[----:B------:R1:W-:Y:S01]  /*f010*/  UBLKCP.S.G [UR14], [UR4], UR10 ;  /* 0x0000000e040073ba */ /* 0x0003e2000800020a */
[----:B------:R-:W0:Y:S02]  /*f020*/  SYNCS.PHASECHK.TRANS64.TRYWAIT P1, [R20+URZ+0x31620], R2 ;  /* 0x03162002140075a7 */ /* 0x000e24000802017f */
[----:B01----:R-:W-:Y:S05]  /*f030*/  @!P1 BRA `(.L_x_599) ;  /* 0x0000000c00189947 */ /* 0x003fea0003800000 */
.L_x_612:
[----:B------:R-:W-:Y:S01]  /*f040*/  LOP3.LUT R13, R13, 0x1, RZ, 0x3c, !PT ;  /* 0x000000010d0d7812 */ /* 0x000fe200078e3cff */
[----:B------:R-:W-:Y:S06]  /*f050*/  @P2 BRA `(.L_x_600) ;  /* 0x0000000000142947 */ /* 0x000fec0003800000 */
[----:B------:R-:W-:Y:S01]  /*f060*/  ISETP.NE.AND P1, PT, R16, RZ, PT ;  /* 0x000000ff1000720c */ /* 0x000fe20003f25270 */
[----:B0-----:R-:W-:-:S04]  /*f070*/  IMAD.MOV.U32 R2, RZ, RZ, 0x8100 ;  /* 0x00008100ff027424 */ /* 0x001fc800078e00ff */
[----:B------:R1:W-:Y:S08]  /*f080*/  SYNCS.ARRIVE.TRANS64 RZ, [R20+URZ+0x31610], R2 ;  /* 0x0316100214ff79a7 */ /* 0x0003f0000800003f */
[----:B------:R-:W-:Y:S05]  /*f090*/  @!P1 BRA `(.L_x_600) ;  /* 0x0000000000049947 */ /* 0x000fea0003800000 */
[----:B------:R-:W-:Y:S01]  /*f0a0*/  BPT.TRAP 0x1 ;  /* 0x000000040000795c */ /* 0x000fe20000300000 */
.L_x_600:
[--C-:B01----:R-:W-:Y:S01]  /*f0b0*/  IMAD R2, R12, 0x8000, R6.reuse ;  /* 0x000080000c027824 */ /* 0x103fe200078e0206 */
        /* <DEDUP_REMOVED lines=15> */
[----:B------:R-:W-:Y:S01]  /*f1b0*/  UIADD3 UR41, UR41, 0x31610, URZ ;  /* 0x0003161029297890 */ /* 0x000fe2000fffe03f */
        /* <DEDUP_REMOVED lines=9> */
[----:B------:R-:W-:Y:S01]  /*f250*/  IMAD.U32 R3, RZ, RZ, UR43 ;  /* 0x0000002bff037e24 */ /* 0x000fe2000f8e00ff */
[----:B------:R-:W-:Y:S01]  /*f260*/  UMOV UR45, UR21 ;  /* 0x00000015002d7c82 */ /* 0x000fe20008000000 */
        /* <DEDUP_REMOVED lines=8> */
[----:B------:R0:W-:Y:S01]  /*f2f0*/  UTMALDG.4D [UR40], [UR4], desc[UR6] ;  /* 0x00000628040075b4 */ /* 0x0001e20008019000 */
[----:B------:R-:W-:Y:S01]  /*f300*/  UIADD3 UR8, UR8, 0x2c100, URZ ;  /* 0x0002c10008087890 */ /* 0x000fe2000fffe03f */
[----:B------:R-:W-:Y:S01]  /*f310*/  IMAD.X R15, RZ, RZ, R15, P2 ;  /* 0x000000ffff0f7224 */ /* 0x000fe200010e060f */
[----:B------:R-:W-:Y:S01]  /*f320*/  UMOV UR25, UR41 ;  /* 0x0000002900197c82 */ /* 0x000fe20008000000 */
[----:B------:R-:W-:Y:S01]  /*f330*/  UMOV UR27, UR43 ;  /* 0x0000002b001b7c82 */ /* 0x000fe20008000000 */
[----:B------:R-:W-:Y:S01]  /*f340*/  UMOV UR18, 0xc0 ;  /* 0x000000c000127882 */ /* 0x000fe20000000000 */
[----:B------:R-:W-:Y:S01]  /*f350*/  UMOV UR17, UR41 ;  /* 0x0000002900117c82 */ /* 0x000fe20008000000 */
[----:B------:R-:W-:Y:S01]  /*f360*/  UMOV UR19, UR43 ;  /* 0x0000002b00137c82 */ /* 0x000fe20008000000 */
[----:B------:R0:W-:Y:S01]  /*f370*/  UTMALDG.4D [UR32], [UR4], desc[UR6] ;  /* 0x00000620040075b4 */ /* 0x0001e20008019000 */
[----:B------:R-:W-:Y:S01]  /*f380*/  UMOV UR10, 0x10 ;  /* 0x00000010000a7882 */ /* 0x000fe20000000000 */
[----:B------:R-:W-:Y:S01]  /*f390*/  UMOV UR9, UR41 ;  /* 0x0000002900097c82 */ /* 0x000fe20008000000 */
[----:B------:R-:W-:Y:S01]  /*f3a0*/  IMAD.X R19, RZ, RZ, R19, P3 ;  /* 0x000000ffff137224 */ /* 0x000fe200018e0613 */
[----:B------:R0:W-:Y:S01]  /*f3b0*/  UTMALDG.4D [UR24], [UR4], desc[UR6] ;  /* 0x00000618040075b4 */ /* 0x0001e20008019000 */
[----:B------:R0:W-:Y:S01]  /*f3c0*/  UTMALDG.4D [UR16], [UR4], desc[UR6] ;  /* 0x00000610040075b4 */ /* 0x0001e20008019000 */
[----:B------:R0:W-:Y:S02]  /*f3d0*/  UBLKCP.S.G [UR8], [UR14], UR10 ;  /* 0x000000080e0073ba */ /* 0x0001e4000800020a */
[----:B0-----:R-:W-:Y:S05]  /*f3e0*/  @!P1 BRA `(.L_x_601) ;  /* 0xfffffff800349947 */ /* 0x001fea000383ffff */
[----:B------:R-:W-:-:S07]  /*f3f0*/  VIADD R12, R12, 0x1 ;  /* 0x000000010c0c7836 */ /* 0x000fce0000000000 */
.L_x_596:
[----:B------:R-:W-:Y:S01]  /*f400*/  SHF.L.U32 R16, R13, 0x1f, RZ ;  /* 0x0000001f0d107819 */ /* 0x000fe200000006ff */
[----:B------:R-:W0:Y:S01]  /*f410*/  LDC.64 R10, c[0x0][0x730] ;  /* 0x0001cc00ff0a7b82 */ /* 0x000e220000000a00 */
[----:B------:R-:W-:Y:S02]  /*f420*/  IMAD.U32 R14, RZ, RZ, UR38 ;  /* 0x00000026ff0e7e24 */ /* 0x000fe4000f8e00ff */
[----:B------:R-:W-:Y:S02]  /*f430*/  IMAD.U32 R2, RZ, RZ, UR38 ;  /* 0x00000026ff027e24 */ /* 0x000fe4000f8e00ff */
[----:B------:R-:W-:Y:S02]  /*f440*/  IMAD.MOV.U32 R2, RZ, RZ, R14 ;  /* 0x000000ffff027224 */ /* 0x000fe400078e000e */
[----:B------:R-:W-:Y:S01]  /*f450*/  IMAD.U32 R3, RZ, RZ, UR39 ;  /* 0x00000027ff037e24 */ /* 0x000fe2000f8e00ff */
[----:B------:R-:W1:Y:S01]  /*f460*/  SYNCS.PHASECHK.TRANS64.TRYWAIT P1, [R6+URZ+0x31638], R16 ;  /* 0x03163810060075a7 */ /* 0x000e62000802017f */
[----:B------:R-:W-:Y:S01]  /*f470*/  IMAD.U32 R15, RZ, RZ, UR39 ;  /* 0x00000027ff0f7e24 */ /* 0x000fe2000f8e00ff */
[----:B------:R-:W2:Y:S01]  /*f480*/  LDC.64 R8, c[0x0][0x738] ;  /* 0x0001ce00ff087b82 */ /* 0x000ea20000000a00 */
[----:B0-----:R-:W-:-:S02]  /*f490*/  IMAD R14, R17, R10, RZ ;  /* 0x0000000a110e7224 */ /* 0x001fc400078e02ff */
[----:B------:R-:W-:-:S04]  /*f4a0*/  IMAD.WIDE.U32 R2, R10, UR20, R2 ;  /* 0x000000140a027c25 */ /* 0x000fc8000f8e0002 */
[----:B------:R-:W-:-:S04]  /*f4b0*/  IMAD R11, R11, UR20, R14 ;  /* 0x000000140b0b7c24 */ /* 0x000fc8000f8e020e */
[----:B------:R-:W-:Y:S02]  /*f4c0*/  IMAD.IADD R3, R11, 0x1, R3 ;  /* 0x000000010b037824 */ /* 0x000fe400078e0203 */
[C---:B--2---:R-:W-:Y:S02]  /*f4d0*/  IMAD R10, R8.reuse, UR47, RZ ;  /* 0x0000002f080a7c24 */ /* 0x044fe4000f8e02ff */
[----:B------:R-:W-:-:S04]  /*f4e0*/  IMAD.WIDE.U32 R2, R8, UR21, R2 ;  /* 0x0000001508027c25 */ /* 0x000fc8000f8e0002 */
[----:B------:R-:W-:Y:S01]  /*f4f0*/  IMAD R9, R9, UR21, R10 ;  /* 0x0000001509097c24 */ /* 0x000fe2000f8e020a */
[----:B-1----:R-:W-:Y:S06]  /*f500*/  @!P1 BRA `(.L_x_602) ;  /* 0x0000000400fc9947 */ /* 0x002fec0003800000 */
.L_x_613:
[----:B------:R-:W-:Y:S01]  /*f510*/  IMAD.IADD R8, R9, 0x1, R3 ;  /* 0x0000000109087824 */ /* 0x000fe200078e0203 */
[----:B------:R-:W-:Y:S06]  /*f520*/  @P0 BRA `(.L_x_603) ;  /* 0x0000000000140947 */ /* 0x000fec0003800000 */
[----:B------:R-:W-:Y:S01]  /*f530*/  LOP3.LUT P0, RZ, R21, 0x1f, RZ, 0xc0, !PT ;  /* 0x0000001f15ff7812 */ /* 0x000fe2000780c0ff */
[----:B------:R-:W-:-:S04]  /*f540*/  IMAD.MOV.U32 R9, RZ, RZ, 0x8100 ;  /* 0x00008100ff097424 */ /* 0x000fc800078e00ff */
[----:B------:R1:W-:Y:S08]  /*f550*/  SYNCS.ARRIVE.TRANS64 RZ, [R6+URZ+0x31630], R9 ;  /* 0x0316300906ff79a7 */ /* 0x0003f0000800003f */
[----:B------:R-:W-:Y:S05]  /*f560*/  @!P0 BRA `(.L_x_603) ;  /* 0x0000000000048947 */ /* 0x000fea0003800000 */
[----:B------:R-:W-:Y:S01]  /*f570*/  BPT.TRAP 0x1 ;  /* 0x000000040000795c */ /* 0x000fe20000300000 */
.L_x_603:
[----:B------:R-:W-:Y:S01]  /*f580*/  R2UR UR43, R0 ;  /* 0x00000000002b72ca */ /* 0x000fe200000e0000 */
[----:B------:R-:W-:Y:S01]  /*f590*/  ULDC.64 UR14, c[0x0][0x728] ;  /* 0x0001ca00000e7ab9 */ /* 0x000fe20000000a00 */
[----:B------:R-:W-:Y:S01]  /*f5a0*/  R2UR UR6, R2 ;  /* 0x00000000020672ca */ /* 0x000fe200000e0000 */
[----:B------:R-:W-:Y:S01]  /*f5b0*/  UMOV UR9, 0x14f00000 ;  /* 0x14f0000000097882 */ /* 0x000fe20000000000 */
[----:B------:R-:W-:Y:S01]  /*f5c0*/  R2UR UR7, R3 ;  /* 0x00000000030772ca */ /* 0x000fe200000e0000 */
[----:B------:R-:W-:Y:S01]  /*f5d0*/  UMOV UR42, URZ ;  /* 0x0000003f002a7c82 */ /* 0x000fe20008000000 */
[----:B------:R-:W-:Y:S01]  /*f5e0*/  R2UR UR8, R8 ;  /* 0x00000000080872ca */ /* 0x000fe200000e0000 */
[----:B------:R-:W-:Y:S01]  /*f5f0*/  UMOV UR44, UR20 ;  /* 0x00000014002c7c82 */ /* 0x000fe20008000000 */
[----:B------:R-:W-:Y:S01]  /*f600*/  IADD3 R5, P0, R5, 0x1f0, RZ ;  /* 0x000001f005057810 */ /* 0x000fe20007f1e0ff */
[----:B------:R-:W-:Y:S01]  /*f610*/  UMOV UR45, UR21 ;  /* 0x00000015002d7c82 */ /* 0x000fe20008000000 */
[----:B------:R-:W-:Y:S01]  /*f620*/  R2UR UR10, R6 ;  /* 0x00000000060a72ca */ /* 0x000fe200000e0000 */
[----:B------:R-:W-:Y:S01]  /*f630*/  UMOV UR34, 0x40 ;  /* 0x0000004000227882 */ /* 0x000fe20000000000 */
[----:B------:R-:W-:Y:S01]  /*f640*/  R2UR UR4, R5 ;  /* 0x00000000050472ca */ /* 0x000fe200000e0000 */
[----:B------:R-:W-:Y:S01]  /*f650*/  USHF.L.U32 UR43, UR43, 0x6, URZ ;  /* 0x000000062b2b7899 */ /* 0x000fe2000800063f */
[----:B------:R-:W-:Y:S01]  /*f660*/  IMAD.X R7, RZ, RZ, R7, P0 ;  /* 0x000000ffff077224 */ /* 0x000fe200000e0607 */
[----:B------:R-:W-:Y:S01]  /*f670*/  UMOV UR36, UR20 ;  /* 0x0000001400247c82 */ /* 0x000fe20008000000 */
[----:B------:R-:W-:Y:S01]  /*f680*/  UMOV UR37, UR21 ;  /* 0x0000001500257c82 */ /* 0x000fe20008000000 */
[----:B------:R-:W-:Y:S01]  /*f690*/  UIADD3 UR7, UP0, UR43, UR6, URZ ;  /* 0x000000062b077290 */ /* 0x000fe2000ff1e03f */
[----:B------:R-:W-:Y:S01]  /*f6a0*/  ISETP.NE.AND P0, PT, R12, 0x2, PT ;  /* 0x000000020c00780c */ /* 0x000fe20003f05270 */
[----:B------:R-:W-:Y:S01]  /*f6b0*/  UMOV UR26, 0x80 ;  /* 0x00000080001a7882 */ /* 0x000fe20000000000 */
[----:B------:R-:W-:Y:S01]  /*f6c0*/  R2UR UR5, R7 ;  /* 0x00000000070572ca */ /* 0x000fe200000e0000 */
[----:B------:R-:W-:Y:S01]  /*f6d0*/  ULEA.HI.X.SX32 UR8, UR43, UR8, 0x1, UP0 ;  /* 0x000000082b087291 */ /* 0x000fe200080f0e3f */
[----:B------:R-:W-:Y:S01]  /*f6e0*/  SEL R3, RZ, 0x1, P0 ;  /* 0x00000001ff037807 */ /* 0x000fe20000000000 */
[----:B------:R-:W-:Y:S01]  /*f6f0*/  ULEA UR6, UP0, UR7, UR14, 0x2 ;  /* 0x0000000e07067291 */ /* 0x000fe2000f80103f */
[----:B------:R-:W-:Y:S01]  /*f700*/  LOP3.LUT R13, R13, 0x1, RZ, 0x3c, !PT ;  /* 0x000000010d0d7812 */ /* 0x000fe200078e3cff */
[----:B------:R-:W-:Y:S01]  /*f710*/  UIADD3 UR40, UR10, 0x24100, URZ ;  /* 0x000241000a287890 */ /* 0x000fe2000fffe03f */
[----:B------:R-:W-:Y:S01]  /*f720*/  LOP3.LUT R4, R4, R3, RZ, 0x3c, !PT ;  /* 0x0000000304047212 */ /* 0x000fe200078e3cff */
[----:B------:R-:W-:Y:S01]  /*f730*/  UIADD3 UR41, UR10, 0x31630, URZ ;  /* 0x000316300a297890 */ /* 0x000fe2000fffe03f */
[----:B------:R-:W-:Y:S01]  /*f740*/  SEL R12, R12, RZ, P0 ;  /* 0x000000ff0c0c7207 */ /* 0x000fe20000000000 */
[----:B------:R-:W-:-:S02]  /*f750*/  UIADD3 UR43, UR43, UR54, URZ ;  /* 0x000000362b2b7290 */ /* 0x000fc4000fffe03f */
[----:B------:R-:W-:Y:S02]  /*f760*/  UIADD3 UR32, UR10, 0x26100, URZ ;  /* 0x000261000a207890 */ /* 0x000fe4000fffe03f */
[----:B------:R-:W-:Y:S02]  /*f770*/  UIADD3 UR24, UR10, 0x28100, URZ ;  /* 0x000281000a187890 */ /* 0x000fe4000fffe03f */
[----:B------:R-:W-:Y:S02]  /*f780*/  UIADD3 UR16, UR10, 0x2a100, URZ ;  /* 0x0002a1000a107890 */ /* 0x000fe4000fffe03f */
[----:B------:R-:W-:Y:S02]  /*f790*/  ULEA.HI.X UR7, UR7, UR15, UR8, 0x2, UP0 ;  /* 0x0000000f07077291 */ /* 0x000fe400080f1408 */
[----:B------:R-:W-:Y:S01]  /*f7a0*/  UIADD3 UR14, UR10, 0x2c300, URZ ;  /* 0x0002c3000a0e7890 */ /* 0x000fe2000fffe03f */
[----:B------:R-:W-:Y:S01]  /*f7b0*/  UMOV UR8, 0x0 ;  /* 0x0000000000087882 */ /* 0x000fe20000000000 */
[----:B------:R-:W-:Y:S01]  /*f7c0*/  UMOV UR33, UR41 ;  /* 0x0000002900217c82 */ /* 0x000fe20008000000 */
        /* <DEDUP_REMOVED lines=15> */
[----:B---3--:R-:W-:Y:S01]  /*f8c0*/  NOP ;  /* 0x0000000000007918 */ /* 0x008fe20000000000 */
.L_x_589:
[----:B------:R-:W-:Y:S05]  /*f8d0*/  WARPSYNC.ALL ;  /* 0x0000000000007948 */ /* 0x000fea0003800000 */
[----:B------:R-:W-:-:S13]  /*f8e0*/  ELECT P0, URZ, PT ;  /* 0x00000000003f782f */ /* 0x000fda0003800000 */
[----:B------:R-:W-:Y:S05]  /*f8f0*/  @!P0 BRA `(.L_x_480) ;  /* 0x00000000007c8947 */ /* 0x000fea0003800000 */
[----:B------:R-:W3:Y:S02]  /*f900*/  LDL R0, [R1] ;  /* 0x0000000001007983 */ /* 0x000ee40000100800 */
[----:B---3--:R-:W-:-:S13]  /*f910*/  R2UR UR4, R0 ;  /* 0x00000000000472ca */ /* 0x008fda00000e0000 */
[----:B------:R-:W-:-:S06]  /*f920*/  ULOP3.LUT UR4, UR4, 0x2, URZ, 0xfc, !UPT ;  /* 0x0000000204047892 */ /* 0x000fcc000f8efc3f */
[----:B------:R-:W-:-:S05]  /*f930*/  IMAD.U32 R0, RZ, RZ, UR4 ;  /* 0x00000004ff007e24 */ /* 0x000fca000f8e00ff */
[----:B------:R-:W-:-:S13]  /*f940*/  ISETP.NE.AND P1, PT, R0, 0x3, PT ;  /* 0x000000030000780c */ /* 0x000fda0003f25270 */
[----:B------:R-:W-:Y:S05]  /*f950*/  @!P1 BRA `(.L_x_604) ;  /* 0x0000000000049947 */ /* 0x000fea0003800000 */
[----:B--2---:R-:W-:Y:S01]  /*f960*/  BPT.TRAP 0x1 ;  /* 0x000000040000795c */ /* 0x004fe20000300000 */
.L_x_604:
        /* <DEDUP_REMOVED lines=8> */
.L_x_614:
        /* <DEDUP_REMOVED lines=9> */
.L_x_615:
[----:B------:R-:W-:Y:S05]  /*fa80*/  @!P1 BRA `(.L_x_607) ;  /* 0x0000000000049947 */ /* 0x000fea0003800000 */
[----:B--2---:R-:W-:Y:S01]  /*fa90*/  BPT.TRAP 0x1 ;  /* 0x000000040000795c */ /* 0x004fe20000300000 */
.L_x_607:
[----:B------:R-:W-:-:S07]  /*faa0*/  SHF.L.U32 R13, R13, 0x1f, RZ ;  /* 0x0000001f0d0d7819 */ /* 0x000fce00000006ff */
.L_x_608:
[----:B----4-:R4:W0:Y:S02]  /*fab0*/  SYNCS.PHASECHK.TRANS64.TRYWAIT P0, [R2+URZ+0x31638], R13 ;  /* 0x0316380d020075a7 */ /* 0x010824000800017f */
[----:B0-----:R-:W-:Y:S05]  /*fac0*/  @!P0 NANOSLEEP.SYNCS 0x989680 ;  /* 0x009896800000895d */ /* 0x001fea0003900000 */
[----:B------:R-:W0:Y:S02]  /*fad0*/  @!P0 SYNCS.PHASECHK.TRANS64 P0, [R2+URZ+0x31638], R13 ;  /* 0x0316380d020085a7 */ /* 0x000e24000800007f */
[----:B0-----:R-:W-:Y:S05]  /*fae0*/  @!P0 BRA `(.L_x_608) ;  /* 0xfffffffc00f08947 */ /* 0x001fea000383ffff */
.L_x_480:
[----:B--2---:R-:W-:Y:S05]  /*faf0*/  BSYNC B0 ;  /* 0x0000000000007941 */ /* 0x004fea0003800000 */
.L_x_474:
[----:B------:R-:W-:Y:S05]  /*fb00*/  EXIT ;  /* 0x000000000000794d */ /* 0x000fea0003800000 */
.L_x_487:
[----:B0-----:R0:W1:Y:S02]  /*fb10*/  SYNCS.PHASECHK.TRANS64.TRYWAIT P0, [R17+URZ+0x31600], R12 ;  /* 0x0316000c110075a7 */ /* 0x001064000800017f */
[----:B-1----:R-:W-:Y:S05]  /*fb20*/  @!P0 NANOSLEEP.SYNCS 0x989680 ;  /* 0x009896800000895d */ /* 0x002fea0003900000 */
[----:B------:R-:W1:Y:S02]  /*fb30*/  @!P0 SYNCS.PHASECHK.TRANS64 P0, [R17+URZ+0x31600], R12 ;  /* 0x0316000c110085a7 */ /* 0x000e64000800007f */
[----:B-1----:R-:W-:Y:S05]  /*fb40*/  @!P0 BRA `(.L_x_487) ;  /* 0xfffffffc00f08947 */ /* 0x002fea000383ffff */
[----:B------:R-:W-:Y:S05]  /*fb50*/  BRA `(.L_x_486) ;  /* 0xffffff1400b07947 */ /* 0x000fea000383ffff */
.L_x_491:
[----:B-1----:R1:W2:Y:S02]  /*fb60*/  SYNCS.PHASECHK.TRANS64.TRYWAIT P0, [R16+URZ+0x31610], R9 ;  /* 0x03161009100075a7 */ /* 0x0022a4000800017f */
[----:B--2---:R-:W-:Y:S05]  /*fb70*/  @!P0 NANOSLEEP.SYNCS 0x989680 ;  /* 0x009896800000895d */ /* 0x004fea0003900000 */
[----:B------:R-:W2:Y:S02]  /*fb80*/  @!P0 SYNCS.PHASECHK.TRANS64 P0, [R16+URZ+0x31610], R9 ;  /* 0x03161009100085a7 */ /* 0x000ea4000800007f */
[----:B--2---:R-:W-:Y:S05]  /*fb90*/  @!P0 BRA `(.L_x_491) ;  /* 0xfffffffc00f08947 */ /* 0x004fea000383ffff */
[----:B------:R-:W-:Y:S05]  /*fba0*/  BRA `(.L_x_490) ;  /* 0xffffff2000447947 */ /* 0x000fea000383ffff */
.L_x_495:
[----:B---3--:R3:W4:Y:S02]  /*fbb0*/  SYNCS.PHASECHK.TRANS64.TRYWAIT P0, [R17+URZ+0x31630], R10 ;  /* 0x0316300a110075a7 */ /* 0x008724000800017f */
[----:B----4-:R-:W-:Y:S05]  /*fbc0*/  @!P0 NANOSLEEP.SYNCS 0x989680 ;  /* 0x009896800000895d */ /* 0x010fea0003900000 */
[----:B------:R-:W4:Y:S02]  /*fbd0*/  @!P0 SYNCS.PHASECHK.TRANS64 P0, [R17+URZ+0x31630], R10 ;  /* 0x0316300a110085a7 */ /* 0x000f24000800007f */
[----:B----4-:R-:W-:Y:S05]  /*fbe0*/  @!P0 BRA `(.L_x_495) ;  /* 0xfffffffc00f08947 */ /* 0x010fea000383ffff */
[----:B------:R-:W-:Y:S05]  /*fbf0*/  BRA `(.L_x_494) ;  /* 0xffffff3c00507947 */ /* 0x000fea000383ffff */
.L_x_594:
[----:B0-----:R0:W1:Y:S02]  /*fc00*/  SYNCS.PHASECHK.TRANS64.TRYWAIT P1, [R6+URZ+0x31620], R3 ;  /* 0x03162003060075a7 */ /* 0x001064000802017f */
[----:B-1----:R-:W-:Y:S05]  /*fc10*/  @!P1 NANOSLEEP.SYNCS 0x989680 ;  /* 0x009896800000995d */ /* 0x002fea0003900000 */
[----:B------:R-:W1:Y:S02]  /*fc20*/  @!P1 SYNCS.PHASECHK.TRANS64 P1, [R6+URZ+0x31620], R3 ;  /* 0x03162003060095a7 */ /* 0x000e64000802007f */
[----:B-1----:R-:W-:Y:S05]  /*fc30*/  @!P1 BRA `(.L_x_594) ;  /* 0xfffffffc00f09947 */ /* 0x002fea000383ffff */
[----:B------:R-:W-:Y:S05]  /*fc40*/  BRA `(.L_x_609) ;  /* 0xffffffe400987947 */ /* 0x000fea000383ffff */
.L_x_597:
[----:B0-----:R0:W1:Y:S02]  /*fc50*/  SYNCS.PHASECHK.TRANS64.TRYWAIT P1, [R6+URZ+0x31638], R5 ;  /* 0x03163805060075a7 */ /* 0x001064000802017f */
[----:B-1----:R-:W-:Y:S05]  /*fc60*/  @!P1 NANOSLEEP.SYNCS 0x989680 ;  /* 0x009896800000995d */ /* 0x002fea0003900000 */
[----:B------:R-:W1:Y:S02]  /*fc70*/  @!P1 SYNCS.PHASECHK.TRANS64 P1, [R6+URZ+0x31638], R5 ;  /* 0x03163805060095a7 */ /* 0x000e64000802007f */
[----:B-1----:R-:W-:Y:S05]  /*fc80*/  @!P1 BRA `(.L_x_597) ;  /* 0xfffffffc00f09947 */ /* 0x002fea000383ffff */
[----:B------:R-:W-:Y:S05]  /*fc90*/  BRA `(.L_x_610) ;  /* 0xfffffff000147947 */ /* 0x000fea000383ffff */
.L_x_599:
[----:B------:R-:W-:-:S07]  /*fca0*/  SHF.L.U32 R2, R4, 0x1f, RZ ;  /* 0x0000001f04027819 */ /* 0x000fce00000006ff */
.L_x_611:
[----:B0-----:R0:W1:Y:S02]  /*fcb0*/  SYNCS.PHASECHK.TRANS64.TRYWAIT P1, [R20+URZ+0x31620], R2 ;  /* 0x03162002140075a7 */ /* 0x001064000802017f */
[----:B-1----:R-:W-:Y:S05]  /*fcc0*/  @!P1 NANOSLEEP.SYNCS 0x989680 ;  /* 0x009896800000995d */ /* 0x002fea0003900000 */
[----:B------:R-:W1:Y:S02]  /*fcd0*/  @!P1 SYNCS.PHASECHK.TRANS64 P1, [R20+URZ+0x31620], R2 ;  /* 0x03162002140095a7 */ /* 0x000e64000802007f */
[----:B-1----:R-:W-:Y:S05]  /*fce0*/  @!P1 BRA `(.L_x_611) ;  /* 0xfffffffc00f09947 */ /* 0x002fea000383ffff */
[----:B------:R-:W-:Y:S05]  /*fcf0*/  BRA `(.L_x_612) ;  /* 0xfffffff000d07947 */ /* 0x000fea000383ffff */
.L_x_602:
[----:B0-----:R0:W1:Y:S02]  /*fd00*/  SYNCS.PHASECHK.TRANS64.TRYWAIT P1, [R6+URZ+0x31638], R16 ;  /* 0x03163810060075a7 */ /* 0x001064000802017f */
[----:B-1----:R-:W-:Y:S05]  /*fd10*/  @!P1 NANOSLEEP.SYNCS 0x989680 ;  /* 0x009896800000995d */ /* 0x002fea0003900000 */
[----:B------:R-:W1:Y:S02]  /*fd20*/  @!P1 SYNCS.PHASECHK.TRANS64 P1, [R6+URZ+0x31638], R16 ;  /* 0x03163810060095a7 */ /* 0x000e64000802007f */
[----:B-1----:R-:W-:Y:S05]  /*fd30*/  @!P1 BRA `(.L_x_602) ;  /* 0xfffffffc00f09947 */ /* 0x002fea000383ffff */
[----:B------:R-:W-:Y:S05]  /*fd40*/  BRA `(.L_x_613) ;  /* 0xfffffff400f07947 */ /* 0x000fea000383ffff */
.L_x_605:
[----:B---3--:R3:W4:Y:S02]  /*fd50*/  SYNCS.PHASECHK.TRANS64.TRYWAIT P0, [R5+URZ], R0 ;  /* 0x00000000050075a7 */ /* 0x008724000800017f */
[----:B----4-:R-:W-:Y:S05]  /*fd60*/  @!P0 NANOSLEEP.SYNCS 0x989680 ;  /* 0x009896800000895d */ /* 0x010fea0003900000 */
[----:B------:R-:W4:Y:S02]  /*fd70*/  @!P0 SYNCS.PHASECHK.TRANS64 P0, [R5+URZ], R0 ;  /* 0x00000000050085a7 */ /* 0x000f24000800007f */
[----:B----4-:R-:W-:Y:S05]  /*fd80*/  @!P0 BRA `(.L_x_605) ;  /* 0xfffffffc00f08947 */ /* 0x010fea000383ffff */
[----:B------:R-:W-:Y:S05]  /*fd90*/  BRA `(.L_x_614) ;  /* 0xfffffffc00147947 */ /* 0x000fea000383ffff */
.L_x_606:
[----:B---3--:R3:W4:Y:S02]  /*fda0*/  SYNCS.PHASECHK.TRANS64.TRYWAIT P0, [R3+URZ], R0 ;  /* 0x00000000030075a7 */ /* 0x008724000800017f */
[----:B----4-:R-:W-:Y:S05]  /*fdb0*/  @!P0 NANOSLEEP.SYNCS 0x989680 ;  /* 0x009896800000895d */ /* 0x010fea0003900000 */
[----:B------:R-:W4:Y:S02]  /*fdc0*/  @!P0 SYNCS.PHASECHK.TRANS64 P0, [R3+URZ], R0 ;  /* 0x00000000030085a7 */ /* 0x000f24000800007f */
[----:B----4-:R-:W-:Y:S05]  /*fdd0*/  @!P0 BRA `(.L_x_606) ;  /* 0xfffffffc00f08947 */ /* 0x010fea000383ffff */
[----:B------:R-:W-:Y:S05]  /*fde0*/  BRA `(.L_x_615) ;  /* 0xfffffffc00247947 */ /* 0x000fea000383ffff */
.L_x_616:
        /* <DEDUP_REMOVED lines=9> */
.L_x_2203:


//--------------------- .text._ZN7cutlass13device_kernelIN5flash11enable_sm90INS1_16FlashAttnBwdSm90INS1_25CollectiveMainloopBwdSm90ILi2ELi1ELi1EN4cute5tupleIJNS5_1CILi1EEES8_S8_EEENS6_IJNS7_ILi64EEENS7_ILi80EEENS7_ILi256EEEEEENS_10bfloat16_tEfNS_4arch4Sm90ELb0ELb1ELb1ELb1ELb0ELb0ELb1ELb1ELi2ELi1ELi1ELi1ELb0EEENS1_24CollectiveEpilogueBwdGQAISD_fSG_Li256ELb1ELb0EEENS1_19SingleTileSchedulerILb1ELb0ELb0ELi80EEEEEEEEEvNT_6ParamsE --------------------------
	.section	.text._ZN7cutlass13device_kernelIN5flash11enable_sm90INS1_16FlashAttnBwdSm90INS1_25CollectiveMainloopBwdSm90ILi2ELi1ELi1EN4cute5tupleIJNS5_1CILi1EEES8_S8_EEENS6_IJNS7_ILi64EEENS7_ILi80EEENS7_ILi256EEEEEENS_10bfloat16_tEfNS_4arch4Sm90ELb0ELb1ELb1ELb1ELb0ELb0ELb1ELb1ELi2ELi1ELi1ELi1ELb0EEENS1_24CollectiveEpilogueBwdGQAISD_fSG_Li256ELb1ELb0EEENS1_19SingleTileSchedulerILb1ELb0ELb0ELi80EEEEEEEEEvNT_6ParamsE,"ax",@progbits
	.align	128
.text._ZN7cutlass13device_kernelIN5flash11enable_sm90INS1_16FlashAttnBwdSm90INS1_25CollectiveMainloopBwdSm90ILi2ELi1ELi1EN4cute5tupleIJNS5_1CILi1EEES8_S8_EEENS6_IJNS7_ILi64EEENS7_ILi80EEENS7_ILi256EEEEEENS_10bfloat16_tEfNS_4arch4Sm90ELb0ELb1ELb1ELb1ELb0ELb0ELb1ELb1ELi2ELi1ELi1ELi1ELb0EEENS1_24CollectiveEpilogueBwdGQAISD_fSG_Li256ELb1ELb0EEENS1_19SingleTileSchedulerILb1ELb0ELb0ELi80EEEEEEEEEvNT_6ParamsE:
        .type           _ZN7cutlass13device_kernelIN5flash11enable_sm90INS1_16FlashAttnBwdSm90INS1_25CollectiveMainloopBwdSm90ILi2ELi1ELi1EN4cute5tupleIJNS5_1CILi1EEES8_S8_EEENS6_IJNS7_ILi64EEENS7_ILi80EEENS7_ILi256EEEEEENS_10bfloat16_tEfNS_4arch4Sm90ELb0ELb1ELb1ELb1ELb0ELb0ELb1ELb1ELi2ELi1ELi1ELi1ELb0EEENS1_24CollectiveEpilogueBwdGQAISD_fSG_Li256ELb1ELb0EEENS1_19SingleTileSchedulerILb1ELb0ELb0ELi80EEEEEEEEEvNT_6ParamsE,@function
        .size           _ZN7cutlass13device_kernelIN5flash11enable_sm90INS1_16FlashAttnBwdSm90INS1_25CollectiveMainloopBwdSm90ILi2ELi1ELi1EN4cute5tupleIJNS5_1CILi1EEES8_S8_EEENS6_IJNS7_ILi64EEENS7_ILi80EEENS7_ILi256EEEEEENS_10bfloat16_tEfNS_4arch4Sm90ELb0ELb1ELb1ELb1ELb0ELb0ELb1ELb1ELi2ELi1ELi1ELi1ELb0EEENS1_24CollectiveEpilogueBwdGQAISD_fSG_Li256ELb1ELb0EEENS1_19SingleTileSchedulerILb1ELb0ELb0ELi80EEEEEEEEEvNT_6ParamsE,(.L_x_2204 - _ZN7cutlass13device_kernelIN5flash11enable_sm90INS1_16FlashAttnBwdSm90INS1_25CollectiveMainloopBwdSm90ILi2ELi1ELi1EN4cute5tupleIJNS5_1CILi1EEES8_S8_EEENS6_IJNS7_ILi64EEENS7_ILi80EEENS7_ILi256EEEEEENS_10bfloat16_tEfNS_4arch4Sm90ELb0ELb1ELb1ELb1ELb0ELb0ELb1ELb1ELi2ELi1ELi1ELi1ELb0EEENS1_24CollectiveEpilogueBwdGQAISD_fSG_Li256ELb1ELb0EEENS1_19SingleTileSchedulerILb1ELb0ELb0ELi80EEEEEEEEEvNT_6ParamsE)
        .other          _ZN7cutlass13device_kernelIN5flash11enable_sm90INS1_16FlashAttnBwdSm90INS1_25CollectiveMainloopBwdSm90ILi2ELi1ELi1EN4cute5tupleIJNS5_1CILi1EEES8_S8_EEENS6_IJNS7_ILi64EEENS7_ILi80EEENS7_ILi256EEEEEENS_10bfloat16_tEfNS_4arch4Sm90ELb0ELb1ELb1ELb1ELb0ELb0ELb1ELb1ELi2ELi1ELi1ELi1ELb0EEENS1_24CollectiveEpilogueBwdGQAISD_fSG_Li256ELb1ELb0EEENS1_19SingleTileSchedulerILb1ELb0ELb0ELi80EEEEEEEEEvNT_6ParamsE,@"STO_CUDA_ENTRY STV_DEFAULT"
_ZN7cutlass13device_kernelIN5flash11enable_sm90INS1_16FlashAttnBwdSm90INS1_25CollectiveMainloopBwdSm90ILi2ELi1ELi1EN4cute5tupleIJNS5_1CILi1EEES8_S8_EEENS6_IJNS7_ILi64EEENS7_ILi80EEENS7_ILi256EEEEEENS_10bfloat16_tEfNS_4arch4Sm90ELb0ELb1ELb1ELb1ELb0ELb0ELb1ELb1ELi2ELi1ELi1ELi1ELb0EEENS1_24CollectiveEpilogueBwdGQAISD_fSG_Li256ELb1ELb0EEENS1_19SingleTileSchedulerILb1ELb0ELb0ELi80EEEEEEEEEvNT_6ParamsE:
        /* <DEDUP_REMOVED lines=24> */
.L_x_618:
[----:B------:R-:W-:Y:S05]  /*0180*/  BSYNC B0 ;  /* 0x0000000000007941 */ /* 0x000fea0003800000 */
.L_x_617:
        /* <DEDUP_REMOVED lines=39> */
.L_x_619:
        /* <DEDUP_REMOVED lines=20> */
.L_x_620:
[----:B------:R-:W-:Y:S01]  /*0540*/  PLOP3.LUT P0, PT, PT, PT, UP0, 0x80, 0x0 ;  /* 0x000000000000781c */ /* 0x000fe20003f0f008 */
[----:B------:R-:W-:Y:S01]  /*0550*/  NOP ;  /* 0x0000000000007918 */ /* 0x000fe20000000000 */
[----:B------:R-:W-:Y:S01]  /*0560*/  BSSY B0, `(.L_x_621) ;  /* 0x0000bc2000007945 */ /* 0x000fe20003800000 */
[----:B------:R-:W-:Y:S01]  /*0570*/  LOP3.LUT R11, R18, 0x7f, RZ, 0xc0, !PT ;  /* 0x0000007f120b7812 */ /* 0x000fe200078ec0ff */
[----:B-1234-:R-:W-:Y:S09]  /*0580*/  BAR.SYNC.DEFER_BLOCKING 0x0 ;  /* 0x0000000000007b1d */ /* 0x01eff20000010000 */
[----:B------:R-:W-:Y:S05]  /*0590*/  @!P0 BRA `(.L_x_622) ;  /* 0x0000009800288947 */ /* 0x000fea0003800000 */
.L_x_623:
        /* <DEDUP_REMOVED lines=15> */
.L_x_624:
        /* <DEDUP_REMOVED lines=11> */
.L_x_626:
[----:B------:R-:W3:Y:S02]  /*0740*/  LDC R0, c[0x0][0x8c4] ;  /* 0x00023100ff007b82 */ /* 0x000ee40000000800 */
.L_x_625:
[----:B-1----:R-:W-:-:S05]  /*0750*/  IMAD R7, R6, 0x50, RZ ;  /* 0x0000005006077824 */ /* 0x002fca00078e02ff */
[----:B---3-5:R-:W-:-:S04]  /*0760*/  ISETP.GE.AND P0, PT, R7, R0, PT ;  /* 0x000000000700720c */ /* 0x028fc80003f06270 */
[----:B--2---:R-:W-:-:S04]  /*0770*/  SEL R236, R9, 0xffffffff, !P0 ;  /* 0xffffffff09ec7807 */ /* 0x004fc80004000000 */
        /* <DEDUP_REMOVED lines=34> */
.L_x_628:
[----:B------:R-:W-:Y:S02]  /*09a0*/  @P1 IMAD.MOV.U32 R2, RZ, RZ, R4 ;  /* 0x000000ffff021224 */ /* 0x000fe400078e0004 */
[----:B------:R-:W-:Y:S01]  /*09b0*/  @P1 IMAD.MOV.U32 R3, RZ, RZ, R9 ;  /* 0x000000ffff031224 */ /* 0x000fe200078e0009 */
[----:B------:R-:W-:Y:S06]  /*09c0*/  @!P2 BRA `(.L_x_629) ;  /* 0x000000000014a947 */ /* 0x000fec0003800000 */
[----:B------:R-:W1:Y:S01]  /*09d0*/  LDC.64 R4, c[0x0][0x788] ;  /* 0x0001e200ff047b82 */ /* 0x000e620000000a00 */
[----:B------:R-:W-:Y:S01]  /*09e0*/  ULDC.64 UR4, c[0x0][0x208] ;  /* 0x0000820000047ab9 */ /* 0x000fe20000000a00 */
[----:B-1----:R-:W-:-:S06]  /*09f0*/  IMAD.WIDE R4, R236, 0x4, R4 ;  /* 0x00000004ec047825 */ /* 0x002fcc00078e0204 */
[----:B------:R1:W5:Y:S01]  /*0a00*/  LDG.E R5, desc[UR4][R4.64] ;  /* 0x0000000404057981 */ /* 0x000362000c1e1900 */
[----:B------:R-:W-:Y:S05]  /*0a10*/  BRA `(.L_x_630) ;  /* 0x0000000000287947 */ /* 0x000fea0003800000 */
.L_x_629:
        /* <DEDUP_REMOVED lines=10> */
.L_x_630:
[----:B-1---5:R-:W-:Y:S01]  /*0ac0*/  VIADD R4, R0, 0x3f ;  /* 0x0000003f00047836 */ /* 0x022fe20000000000 */
[----:B------:R-:W-:Y:S01]  /*0ad0*/  ISETP.GE.AND P2, PT, R6, RZ, PT ;  /* 0x000000ff0600720c */ /* 0x000fe20003f46270 */
[----:B------:R-:W-:Y:S01]  /*0ae0*/  ULDC UR4, c[0x0][0x74c] ;  /* 0x0001d30000047ab9 */ /* 0x000fe20000000800 */
[----:B------:R-:W-:Y:S02]  /*0af0*/  IADD3 R8, R7, R0, -R5 ;  /* 0x0000000007087210 */ /* 0x000fe40007ffe805 */
        /* <DEDUP_REMOVED lines=18> */
.L_x_631:
        /* <DEDUP_REMOVED lines=84> */
[----:B------:R-:W1:Y:S01]  /*1160*/  S2R R4, SR_CgaCtaId ;  /* 0x0000000000047919 */ /* 0x000e620000008800 */
[----:B------:R-:W-:Y:S01]  /*1170*/  MOV R17, 0x400 ;  /* 0x0000040000117802 */ /* 0x000fe20000000f00 */
[----:B------:R-:W-:Y:S01]  /*1180*/  VIADD R18, R18, 0xffffff80 ;  /* 0xffffff8012127836 */ /* 0x000fe20000000000 */
[----:B------:R-:W-:-:S04]  /*1190*/  SHF.L.U32 R14, RZ, 0x1f, RZ ;  /* 0x0000001fff0e7819 */ /* 0x000fc800000006ff */
[----:B------:R-:W-:-:S04]  /*11a0*/  SHF.R.S32.HI R7, RZ, 0x1f, R18 ;  /* 0x0000001fff077819 */ /* 0x000fc80000011412 */
[CC--:B------:R-:W-:Y:S02]  /*11b0*/  LEA.HI R10, R7.reuse, R18.reuse, RZ, 0x5 ;  /* 0x00000012070a7211 */ /* 0x0c0fe400078f28ff */
[CC--:B------:R-:W-:Y:S02]  /*11c0*/  LEA.HI R12, R7.reuse, R18.reuse, RZ, 0x4 ;  /* 0x00000012070c7211 */ /* 0x0c0fe400078f20ff */
[----:B-1----:R-:W-:Y:S02]  /*11d0*/  LEA R17, R4, R17, 0x18 ;  /* 0x0000001104117211 */ /* 0x002fe400078ec0ff */
[----:B------:R-:W-:Y:S02]  /*11e0*/  LEA.HI R4, R7, R18, RZ, 0x7 ;  /* 0x0000001207047211 */ /* 0x000fe400078f38ff */
[----:B------:R-:W1:Y:S02]  /*11f0*/  SYNCS.PHASECHK.TRANS64.TRYWAIT P0, [R17+URZ+0x31800], R14 ;  /* 0x0318000e110075a7 */ /* 0x000e64000800017f */
[----:B------:R-:W-:-:S05]  /*1200*/  SHF.R.S32.HI R8, RZ, 0x7, R4 ;  /* 0x00000007ff087819 */ /* 0x000fca0000011404 */
[----:B------:R2:W3:Y:S02]  /*1210*/  SHFL.IDX PT, R9, R8, RZ, 0x1f ;  /* 0x00001fff08097589 */ /* 0x0004e400000e0000 */
[----:B-123--:R-:W-:Y:S05]  /*1220*/  @P0 BRA `(.L_x_633) ;  /* 0x0000000000080947 */ /* 0x00efea0003800000 */
[----:B------:R-:W1:Y:S02]  /*1230*/  SYNCS.PHASECHK.TRANS64.TRYWAIT P0, [R17+URZ+0x31800], R14 ;  /* 0x0318000e110075a7 */ /* 0x000e64000800017f */
[----:B-1----:R-:W-:Y:S05]  /*1240*/  @!P0 BRA `(.L_x_634) ;  /* 0x000000ac00d48947 */ /* 0x002fea0003800000 */
.L_x_633:
[----:B------:R-:W2:Y:S01]  /*1250*/  LDL R7, [R1] ;  /* 0x0000000001077983 */ /* 0x000ea20000100800 */
[----:B------:R-:W-:Y:S01]  /*1260*/  LOP3.LUT R15, R12, 0xffffff0, RZ, 0xc0, !PT ;  /* 0x0ffffff00c0f7812 */ /* 0x000fe200078ec0ff */
[----:B------:R-:W3:Y:S01]  /*1270*/  S2UR UR4, SR_CTAID.Y ;  /* 0x00000000000479c3 */ /* 0x000ee20000002600 */
[--C-:B------:R-:W-:Y:S01]  /*1280*/  SHF.R.S32.HI R12, RZ, 0x5, R10.reuse ;  /* 0x00000005ff0c7819 */ /* 0x100fe2000001140a */
[----:B------:R-:W-:Y:S01]  /*1290*/  IMAD R16, R6, -0x50, RZ ;  /* 0xffffffb006107824 */ /* 0x000fe200078e02ff */
[----:B------:R-:W-:Y:S01]  /*12a0*/  SHF.R.S32.HI R13, RZ, 0x1f, R10 ;  /* 0x0000001fff0d7819 */ /* 0x000fe2000001140a */
[----:B------:R-:W-:Y:S01]  /*12b0*/  IMAD.IADD R15, R18, 0x1, -R15 ;  /* 0x00000001120f7824 */ /* 0x000fe200078e0a0f */
[----:B------:R-:W-:Y:S01]  /*12c0*/  SEL R229, R236, RZ, !P1 ;  /* 0x000000ffece57207 */ /* 0x000fe20004800000 */
[----:B------:R-:W-:Y:S01]  /*12d0*/  IMAD.IADD R230, R5, 0x1, -R0 ;  /* 0x0000000105e67824 */ /* 0x000fe200078e0a00 */
[----:B------:R-:W-:Y:S01]  /*12e0*/  LEA.HI R13, R13, R12, RZ, 0x2 ;  /* 0x0000000c0d0d7211 */ /* 0x000fe200078f10ff */
[----:B------:R-:W4:Y:S01]  /*12f0*/  LDC.64 R20, c[0x0][0x2d8] ;  /* 0x0000b600ff147b82 */ /* 0x000f220000000a00 */
[----:B-1----:R-:W-:Y:S01]  /*1300*/  IMAD R14, R8, 0x40, R15 ;  /* 0x00000040080e7824 */ /* 0x002fe200078e020f */
[----:B------:R-:W-:-:S02]  /*1310*/  CS2R R214, SRZ ;  /* 0x0000000000d67805 */ /* 0x000fc4000001ff00 */
[----:B------:R-:W-:Y:S01]  /*1320*/  LOP3.LUT R13, R13, 0xfffffc, RZ, 0xc0, !PT ;  /* 0x00fffffc0d0d7812 */ /* 0x000fe200078ec0ff */
[----:B------:R-:W-:Y:S01]  /*1330*/  IMAD.IADD R5, R16, 0x1, R5 ;  /* 0x0000000110057824 */ /* 0x000fe200078e0205 */
[----:B------:R-:W-:Y:S02]  /*1340*/  CS2R R212, SRZ ;  /* 0x0000000000d47805 */ /* 0x000fe4000001ff00 */
[----:B------:R-:W-:Y:S02]  /*1350*/  CS2R R210, SRZ ;  /* 0x0000000000d27805 */ /* 0x000fe4000001ff00 */
[----:B------:R-:W-:Y:S01]  /*1360*/  CS2R R208, SRZ ;  /* 0x0000000000d07805 */ /* 0x000fe2000001ff00 */
[----:B------:R-:W-:Y:S01]  /*1370*/  IMAD.IADD R13, R12, 0x1, -R13 ;  /* 0x000000010c0d7824 */ /* 0x000fe200078e0a0d */
[----:B------:R-:W-:Y:S02]  /*1380*/  CS2R R206, SRZ ;  /* 0x0000000000ce7805 */ /* 0x000fe4000001ff00 */
[----:B------:R-:W-:-:S02]  /*1390*/  CS2R R204, SRZ ;  /* 0x0000000000cc7805 */ /* 0x000fc4000001ff00 */
[----:B------:R-:W-:Y:S01]  /*13a0*/  CS2R R202, SRZ ;  /* 0x0000000000ca7805 */ /* 0x000fe2000001ff00 */
[----:B------:R-:W-:Y:S01]  /*13b0*/  IMAD R13, R13, 0x10, R14 ;  /* 0x000000100d0d7824 */ /* 0x000fe200078e020e */
[----:B------:R-:W-:Y:S02]  /*13c0*/  CS2R R200, SRZ ;  /* 0x0000000000c87805 */ /* 0x000fe4000001ff00 */
[----:B------:R-:W-:Y:S02]  /*13d0*/  CS2R R198, SRZ ;  /* 0x0000000000c67805 */ /* 0x000fe4000001ff00 */
[----:B------:R-:W-:Y:S01]  /*13e0*/  CS2R R196, SRZ ;  /* 0x0000000000c47805 */ /* 0x000fe2000001ff00 */
[----:B---3--:R-:W-:Y:S01]  /*13f0*/  USHF.R.S32.HI UR5, URZ, 0x1f, UR4 ;  /* 0x0000001f3f057899 */ /* 0x008fe20008011404 */
[----:B------:R-:W-:Y:S01]  /*1400*/  IMAD.SHL.U32 R6, R13, 0x8, RZ ;  /* 0x000000080d067824 */ /* 0x000fe200078e00ff */
[----:B------:R-:W-:Y:S02]  /*1410*/  CS2R R194, SRZ ;  /* 0x0000000000c27805 */ /* 0x000fe4000001ff00 */
[----:B------:R-:W-:-:S02]  /*1420*/  CS2R R192, SRZ ;  /* 0x0000000000c07805 */ /* 0x000fc4000001ff00 */
[----:B------:R-:W-:Y:S02]  /*1430*/  CS2R R190, SRZ ;  /* 0x0000000000be7805 */ /* 0x000fe4000001ff00 */
[----:B------:R-:W-:Y:S02]  /*1440*/  CS2R R188, SRZ ;  /* 0x0000000000bc7805 */ /* 0x000fe4000001ff00 */
[----:B------:R-:W-:Y:S02]  /*1450*/  CS2R R186, SRZ ;  /* 0x0000000000ba7805 */ /* 0x000fe4000001ff00 */
[----:B------:R-:W-:Y:S01]  /*1460*/  CS2R R184, SRZ ;  /* 0x0000000000b87805 */ /* 0x000fe2000001ff00 */
[----:B----4-:R-:W-:Y:S01]  /*1470*/  IMAD R14, R20, UR5, RZ ;  /* 0x00000005140e7c24 */ /* 0x010fe2000f8e02ff */
        /* <DEDUP_REMOVED lines=63> */
[----:B------:R-:W-:Y:S01]  /*1870*/  CS2R R56, SRZ ;  /* 0x0000000000387805 */ /* 0x000fe2000001ff00 */
[----:B------:R-:W-:Y:S01]  /*1880*/  UMOV UR60, URZ ;  /* 0x0000003f003c7c82 */ /* 0x000fe20008000000 */
[----:B--2---:R-:W-:Y:S02]  /*1890*/  R2UR UR6, R7 ;  /* 0x00000000070672ca */ /* 0x004fe400000e0000 */
[----:B------:R-:W-:Y:S02]  /*18a0*/  LOP3.LUT R7, R4, 0xffffff80, RZ, 0xc0, !PT ;  /* 0xffffff8004077812 */ /* 0x000fe400078ec0ff */
[----:B------:R-:W-:-:S03]  /*18b0*/  LEA.HI R4, R8, R8, RZ, 0x1 ;  /* 0x0000000808047211 */ /* 0x000fc600078f08ff */
[----:B------:R-:W-:Y:S01]  /*18c0*/  IMAD.IADD R7, R18, 0x1, -R7 ;  /* 0x0000000112077824 */ /* 0x000fe200078e0a07 */
[----:B------:R-:W-:Y:S02]  /*18d0*/  LOP3.LUT R15, R4, 0x1ffffffe, RZ, 0xc0, !PT ;  /* 0x1ffffffe040f7812 */ /* 0x000fe400078ec0ff */
[----:B------:R-:W-:Y:S01]  /*18e0*/  LEA.HI R4, R9, R9, RZ, 0x1 ;  /* 0x0000000909047211 */ /* 0x000fe200078f08ff */
[C-C-:B------:R-:W-:Y:S01]  /*18f0*/  IMAD R19, R8.reuse, 0x800, R7.reuse ;  /* 0x0000080008137824 */ /* 0x140fe200078e0207 */
[----:B------:R-:W-:Y:S01]  /*1900*/  SHF.R.S32.HI R10, RZ, 0x1f, R7 ;  /* 0x0000001fff0a7819 */ /* 0x000fe20000011407 */
[----:B------:R-:W-:Y:S01]  /*1910*/  IMAD.IADD R15, R8, 0x1, -R15 ;  /* 0x00000001080f7824 */ /* 0x000fe200078e0a0f */
[----:B------:R-:W-:Y:S01]  /*1920*/  LOP3.LUT R4, R4, 0xfffffffe, RZ, 0xc0, !PT ;  /* 0xfffffffe04047812 */ /* 0x000fe200078ec0ff */
[----:B------:R-:W-:Y:S01]  /*1930*/  IMAD.SHL.U32 R19, R19, 0x4, RZ ;  /* 0x0000000413137824 */ /* 0x000fe200078e00ff */
[CC--:B------:R-:W-:Y:S02]  /*1940*/  LEA.HI R8, R10.reuse, R7.reuse, RZ, 0x2 ;  /* 0x000000070a087211 */ /* 0x0c0fe400078f10ff */
[----:B------:R-:W-:Y:S01]  /*1950*/  LEA.HI R10, R10, R7, RZ, 0x5 ;  /* 0x000000070a0a7211 */ /* 0x000fe200078f28ff */
[----:B------:R-:W-:Y:S01]  /*1960*/  IMAD.IADD R4, R9, 0x1, -R4 ;  /* 0x0000000109047824 */ /* 0x000fe200078e0a04 */
[----:B------:R-:W-:-:S02]  /*1970*/  SHF.R.S32.HI R9, RZ, 0x2, R8 ;  /* 0x00000002ff097819 */ /* 0x000fc40000011408 */
[----:B------:R-:W-:Y:S02]  /*1980*/  SHF.R.S32.HI R12, RZ, 0x1f, R8 ;  /* 0x0000001fff0c7819 */ /* 0x000fe40000011408 */
[----:B------:R-:W-:Y:S02]  /*1990*/  LOP3.LUT R8, R8, 0x7ffffffc, RZ, 0xc0, !PT ;  /* 0x7ffffffc08087812 */ /* 0x000fe400078ec0ff */
[----:B------:R-:W-:Y:S02]  /*19a0*/  IADD3 R2, P0, R19, R2, RZ ;  /* 0x0000000213027210 */ /* 0x000fe40007f1e0ff */
[----:B------:R-:W-:Y:S01]  /*19b0*/  LEA.HI R12, R12, R9, RZ, 0x3 ;  /* 0x000000090c0c7211 */ /* 0x000fe200078f18ff */
[----:B------:R-:W-:Y:S01]  /*19c0*/  IMAD.IADD R8, R7, 0x1, -R8 ;  /* 0x0000000107087824 */ /* 0x000fe200078e0a08 */
[----:B------:R-:W-:Y:S02]  /*19d0*/  SHF.R.S32.HI R7, RZ, 0x1f, R236 ;  /* 0x0000001fff077819 */ /* 0x000fe400000114ec */
[----:B------:R-:W-:Y:S01]  /*19e0*/  LEA.HI.X.SX32 R3, R19, R3, 0x1, P0 ;  /* 0x0000000313037211 */ /* 0x000fe200000f0eff */
[----:B------:R-:W-:Y:S01]  /*19f0*/  IMAD R19, R21, UR4, R14 ;  /* 0x0000000415137c24 */ /* 0x000fe2000f8e020e */
[----:B------:R-:W-:Y:S01]  /*1a00*/  LOP3.LUT R12, R12, 0xfffffff8, RZ, 0xc0, !PT ;  /* 0xfffffff80c0c7812 */ /* 0x000fe200078ec0ff */
[----:B------:R-:W-:Y:S01]  /*1a10*/  IMAD R8, R15, 0x4, R8 ;  /* 0x000000040f087824 */ /* 0x000fe200078e0208 */
[----:B------:R-:W-:Y:S01]  /*1a20*/  SEL R7, R7, RZ, !P1 ;  /* 0x000000ff07077207 */ /* 0x000fe20004800000 */
[----:B------:R-:W-:Y:S01]  /*1a30*/  IMAD.WIDE.U32 R2, R20, UR4, R2 ;  /* 0x0000000414027c25 */ /* 0x000fe2000f8e0002 */
[----:B------:R-:W-:Y:S01]  /*1a40*/  ULDC.64 UR4, c[0x0][0x2e0] ;  /* 0x0000b80000047ab9 */ /* 0x000fe20000000a00 */
[----:B------:R-:W-:-:S02]  /*1a50*/  SHF.R.S32.HI R10, RZ, 0x5, R10 ;  /* 0x00000005ff0a7819 */ /* 0x000fc4000001140a */
[----:B------:R-:W-:Y:S02]  /*1a60*/  IMAD.IADD R9, R9, 0x1, -R12 ;  /* 0x0000000109097824 */ /* 0x000fe400078e0a0c */
[----:B------:R-:W-:Y:S02]  /*1a70*/  IMAD R12, R7, UR4, RZ ;  /* 0x00000004070c7c24 */ /* 0x000fe4000f8e02ff */
[----:B------:R-:W-:Y:S02]  /*1a80*/  IMAD.IADD R3, R3, 0x1, R19 ;  /* 0x0000000103037824 */ /* 0x000fe400078e0213 */
[C---:B------:R-:W-:Y:S02]  /*1a90*/  IMAD R7, R229.reuse, UR5, R12 ;  /* 0x00000005e5077c24 */ /* 0x040fe4000f8e020c */
[----:B------:R-:W-:Y:S01]  /*1aa0*/  IMAD.WIDE.U32 R228, R229, UR4, R2 ;  /* 0x00000004e5e47c25 */ /* 0x000fe2000f8e0002 */
[----:B------:R-:W-:-:S03]  /*1ab0*/  ULOP3.LUT UR4, UR6, 0x1, URZ, 0xfc, !UPT ;  /* 0x0000000106047892 */ /* 0x000fc6000f8efc3f */
[----:B------:R-:W-:Y:S01]  /*1ac0*/  IMAD.SHL.U32 R233, R8, 0x2, RZ ;  /* 0x0000000208e97824 */ /* 0x000fe200078e00ff */
[----:B------:R-:W-:Y:S01]  /*1ad0*/  IADD3 R8, -R0, 0x1, R5 ;  /* 0x0000000100087810 */ /* 0x000fe20007ffe105 */
[----:B------:R-:W-:Y:S02]  /*1ae0*/  IMAD R18, R10, 0x10, R9 ;  /* 0x000000100a127824 */ /* 0x000fe400078e0209 */
[--C-:B------:R-:W-:Y:S02]  /*1af0*/  IMAD.IADD R232, R5, 0x1, -R233.reuse ;  /* 0x0000000105e87824 */ /* 0x100fe400078e0ae9 */
[----:B------:R-:W-:Y:S02]  /*1b00*/  IMAD.IADD R231, R8, 0x1, -R233 ;  /* 0x0000000108e77824 */ /* 0x000fe400078e0ae9 */
[----:B------:R-:W-:Y:S02]  /*1b10*/  IMAD.MOV.U32 R3, RZ, RZ, R11 ;  /* 0x000000ffff037224 */ /* 0x000fe400078e000b */
[----:B------:R-:W-:-:S02]  /*1b20*/  IMAD.MOV.U32 R19, RZ, RZ, RZ ;  /* 0x000000ffff137224 */ /* 0x000fc400078e00ff */
[----:B------:R-:W-:Y:S02]  /*1b30*/  IMAD.U32 R235, RZ, RZ, UR4 ;  /* 0x00000004ffeb7e24 */ /* 0x000fe4000f8e00ff */
[----:B------:R-:W-:Y:S02]  /*1b40*/  IMAD.MOV.U32 R2, RZ, RZ, RZ ;  /* 0x000000ffff027224 */ /* 0x000fe400078e00ff */
[----:B------:R-:W-:Y:S02]  /*1b50*/  IMAD R0, R6, 0x2, R17 ;  /* 0x0000000206007824 */ /* 0x000fe400078e0211 */
[----:B------:R-:W-:Y:S02]  /*1b60*/  IMAD.IADD R233, R16, 0x1, -R233 ;  /* 0x0000000110e97824 */ /* 0x000fe400078e0ae9 */
[----:B------:R-:W-:-:S07]  /*1b70*/  IMAD.IADD R234, R229, 0x1, R7 ;  /* 0x00000001e5ea7824 */ /* 0x000fce00078e0207 */
.L_x_653:
[----:B------:R-:W-:-:S13]  /*1b80*/  R2UR UR4, R235 ;  /* 0x00000000eb0472ca */ /* 0x000fda00000e0000 */
[----:B------:R-:W-:-:S06]  /*1b90*/  UISETP.NE.AND UP0, UPT, UR4, 0x3, UPT ;  /* 0x000000030400788c */ /* 0x000fcc000bf05270 */
[----:B------:R-:W-:-:S13]  /*1ba0*/  PLOP3.LUT P0, PT, PT, PT, UP0, 0x40, 0x0 ;  /* 0x000000000000781c */ /* 0x000fda0003f0e808 */
[----:B-1----:R-:W-:Y:S05]  /*1bb0*/  @P0 BRA `(.L_x_635) ;  /* 0x0000000000040947 */ /* 0x002fea0003800000 */
[----:B------:R-:W-:Y:S01]  /*1bc0*/  BPT.TRAP 0x1 ;  /* 0x000000040000795c */ /* 0x000fe20000300000 */
.L_x_635:
[----:B------:R-:W-:Y:S01]  /*1bd0*/  PLOP3.LUT P1, PT, PT, PT, UP0, 0x40, 0x0 ;  /* 0x000000000000781c */ /* 0x000fe20003f2e808 */
[----:B------:R-:W-:Y:S01]  /*1be0*/  IMAD R16, R2, 0x8, R17 ;  /* 0x0000000802107824 */ /* 0x000fe200078e0211 */
[----:B------:R-:W-:-:S04]  /*1bf0*/  SHF.L.U32 R9, R19, 0x1f, RZ ;  /* 0x0000001f13097819 */ /* 0x000fc800000006ff */
[----:B------:R1:W2:Y:S07]  /*1c00*/  SYNCS.PHASECHK.TRANS64.TRYWAIT P0, [R16+URZ+0x31810], R9 ;  /* 0x03181009100075a7 */ /* 0x0002ae000800017f */
[----:B------:R-:W-:Y:S05]  /*1c10*/  @P1 BRA `(.L_x_636) ;  /* 0x0000000000041947 */ /* 0x000fea0003800000 */
[----:B------:R-:W-:Y:S01]  /*1c20*/  BPT.TRAP 0x1 ;  /* 0x000000040000795c */ /* 0x000fe20000300000 */
.L_x_636:
        /* <DEDUP_REMOVED lines=11> */
.L_x_637:
        /* <DEDUP_REMOVED lines=439> */
.L_x_639:
[----:B------:R-:W-:Y:S01]  /*3850*/  PLOP3.LUT P1, PT, PT, PT, UP0, 0x40, 0x0 ;  /* 0x000000000000781c */ /* 0x000fe20003f2e808 */
[----:B------:R-:W-:-:S05]  /*3860*/  IMAD.U32 R10, RZ, RZ, UR60 ;  /* 0x0000003cff0a7e24 */ /* 0x000fca000f8e00ff */
[----:B------:R-:W-:-:S04]  /*3870*/  SHF.L.U32 R10, R10, 0x1f, RZ ;  /* 0x0000001f0a0a7819 */ /* 0x000fc800000006ff */
[----:B------:R1:W4:Y:S03]  /*3880*/  SYNCS.PHASECHK.TRANS64.TRYWAIT P0, [R17+URZ+0x31830], R10 ;  /* 0x0318300a110075a7 */ /* 0x000326000800017f */
[----:B------:R-:W-:Y:S05]  /*3890*/  @P1 BRA `(.L_x_640) ;  /* 0x0000000000041947 */ /* 0x000fea0003800000 */
[----:B------:R-:W-:Y:S01]  /*38a0*/  BPT.TRAP 0x1 ;  /* 0x000000040000795c */ /* 0x000fe20000300000 */
.L_x_640:
        /* <DEDUP_REMOVED lines=11> */
.L_x_641:
        /* <DEDUP_REMOVED lines=497> */
.L_x_645:
[----:B------:R-:W-:-:S06]  /*5870*/  UISETP.NE.AND UP1, UPT, UR6, 0x1, UPT ;  /* 0x000000010600788c */ /* 0x000fcc000bf25270 */
[----:B------:R-:W-:-:S05]  /*5880*/  PLOP3.LUT P0, PT, PT, PT, UP1, 0x80, 0x0 ;  /* 0x000000000000781c */ /* 0x000fca0003f0f018 */
[----:B------:R-:W-:-:S08]  /*5890*/  @UP1 ULDC UR4, c[0x0][0x754] ;  /* 0x0001d50000041ab9 */ /* 0x000fd00000000800 */
[----:B------:R-:W-:Y:S01]  /*58a0*/  @P0 IMAD.HI.U32 R34, R30, UR4, RZ ;  /* 0x000000041e220c27 */ /* 0x000fe2000f8e00ff */
[----:B------:R-:W-:-:S04]  /*58b0*/  @UP1 ULDC UR4, c[0x0][0x758] ;  /* 0x0001d60000041ab9 */ /* 0x000fc80000000800 */
[----:B------:R-:W-:-:S07]  /*58c0*/  @P0 SHF.R.U32.HI R30, RZ, UR4, R34 ;  /* 0x00000004ff1e0c19 */ /* 0x000fce0008011622 */
.L_x_646:
[----:B------:R-:W-:Y:S05]  /*58d0*/  BSYNC B1 ;  /* 0x0000000000017941 */ /* 0x000fea0003800000 */
.L_x_644:
[----:B------:R-:W-:-:S05]  /*58e0*/  IMAD R30, R30, UR6, R233 ;  /* 0x000000061e1e7c24 */ /* 0x000fca000f8e02e9 */
[----:B------:R-:W-:Y:S02]  /*58f0*/  VIMNMX R37, R37, R30, !PT ;  /* 0x0000001e25257248 */ /* 0x000fe40007fe0100 */
[----:B------:R-:W-:-:S07]  /*5900*/  VIADDMNMX R225, R30, UR6, R225, PT ;  /* 0x000000061ee17c46 */ /* 0x000fce000b8001e1 */
.L_x_643:
        /* <DEDUP_REMOVED lines=17> */
.L_x_649:
[----:B------:R-:W-:-:S06]  /*5a20*/  UISETP.NE.AND UP1, UPT, UR6, 0x1, UPT ;  /* 0x000000010600788c */ /* 0x000fcc000bf25270 */
[----:B------:R-:W-:-:S05]  /*5a30*/  PLOP3.LUT P0, PT, PT, PT, UP1, 0x80, 0x0 ;  /* 0x000000000000781c */ /* 0x000fca0003f0f018 */
[----:B------:R-:W-:-:S08]  /*5a40*/  @UP1 ULDC UR4, c[0x0][0x754] ;  /* 0x0001d50000041ab9 */ /* 0x000fd00000000800 */
[----:B------:R-:W-:Y:S01]  /*5a50*/  @P0 IMAD.HI.U32 R32, R30, UR4, RZ ;  /* 0x000000041e200c27 */ /* 0x000fe2000f8e00ff */
[----:B------:R-:W-:-:S04]  /*5a60*/  @UP1 ULDC UR4, c[0x0][0x758] ;  /* 0x0001d60000041ab9 */ /* 0x000fc80000000800 */
[----:B------:R-:W-:-:S07]  /*5a70*/  @P0 SHF.R.U32.HI R30, RZ, UR4, R32 ;  /* 0x00000004ff1e0c19 */ /* 0x000fce0008011620 */
.L_x_650:
[----:B------:R-:W-:Y:S05]  /*5a80*/  BSYNC B1 ;  /* 0x0000000000017941 */ /* 0x000fea0003800000 */
.L_x_648:
[----:B------:R-:W-:-:S05]  /*5a90*/  IMAD R30, R30, UR6, R233 ;  /* 0x000000061e1e7c24 */ /* 0x000fca000f8e02e9 */
[----:B------:R-:W-:Y:S02]  /*5aa0*/  VIMNMX R31, R31, R30, !PT ;  /* 0x0000001e1f1f7248 */ /* 0x000fe40007fe0100 */
[----:B------:R-:W-:-:S07]  /*5ab0*/  VIADDMNMX R224, R30, UR6, R224, PT ;  /* 0x000000061ee07c46 */ /* 0x000fce000b8001e0 */
.L_x_647:
        /* <DEDUP_REMOVED lines=40> */
[----:B-1----:R-:W-:Y:S01]  /*5d40*/  FSEL R41, R11, -INF , !P3 ;  /* 0xff8000000b297808 */ /* 0x002fe20005800000 */
[--C-:B--2---:R-:W-:Y:S01]  /*5d50*/  FFMA.FTZ R30, R30, UR4, -R6.reuse ;  /* 0x000000041e1e7c23 */ /* 0x104fe20008010806 */
        /* <DEDUP_REMOVED lines=12> */
[----:B---3--:R-:W-:Y:S01]  /*5e20*/  FFMA.FTZ R226, R226, UR4, -R5 ;  /* 0x00000004e2e27c23 */ /* 0x008fe20008010805 */
        /* <DEDUP_REMOVED lines=20> */
[----:B------:R-:W-:Y:S02]  /*5f70*/  P2R R42, PR, RZ, 0x2 ;  /* 0x00000002ff2a7803 */ /* 0x000fe40000000000 */
        /* <DEDUP_REMOVED lines=20> */
[----:B------:R-:W-:-:S02]  /*60c0*/  ISETP.NE.AND P1, PT, R42, RZ, PT ;  /* 0x000000ff2a00720c */ /* 0x000fc40003f25270 */
[----:B------:R-:W1:Y:S01]  /*60d0*/  LDS R42, [R227+0x2c300] ;  /* 0x02c30000e32a7984 */ /* 0x000e620000000800 */
[----:B------:R-:W-:Y:S01]  /*60e0*/  ISETP.GT.AND P6, PT, R31, 0x11, !P6 ;  /* 0x000000111f00780c */ /* 0x000fe200077c4270 */
[----:B------:R-:W-:Y:S01]  /*60f0*/  FFMA.FTZ R37, R37, UR4, -R6 ;  /* 0x0000000425257c23 */ /* 0x000fe20008010806 */
[C---:B------:R-:W-:Y:S01]  /*6100*/  ISETP.GT.AND P1, PT, R31.reuse, 0x20, !P1 ;  /* 0x000000201f00780c */ /* 0x040fe20004f24270 */
[----:B------:R-:W2:Y:S01]  /*6110*/  MUFU.EX2 R225, R225 ;  /* 0x000000e100e17308 */ /* 0x000ea20000000800 */
[C---:B------:R-:W-:Y:S02]  /*6120*/  ISETP.GT.AND P4, PT, R31.reuse, 0x31, !P4 ;  /* 0x000000311f00780c */ /* 0x040fe40006784270 */
[C---:B------:R-:W-:Y:S02]  /*6130*/  ISETP.GT.AND P3, PT, R31.reuse, 0x40, !P3 ;  /* 0x000000401f00780c */ /* 0x040fe40005f64270 */
[----:B------:R-:W-:Y:S02]  /*6140*/  ISETP.GT.AND P2, PT, R31, 0x41, !P2 ;  /* 0x000000411f00780c */ /* 0x000fe40005744270 */
[----:B------:R-:W3:Y:S01]  /*6150*/  LDS R31, [R227+0x2c320] ;  /* 0x02c32000e31f7984 */ /* 0x000ee20000000800 */
        /* <DEDUP_REMOVED lines=18> */
[----:B------:R-:W1:Y:S01]  /*6280*/  MUFU.EX2 R221, R30 ;  /* 0x0000001e00dd7308 */ /* 0x000e620000000800 */
[--C-:B---3--:R-:W-:Y:S01]  /*6290*/  FADD.FTZ R46, R46, -R31.reuse ;  /* 0x8000001f2e2e7221 */ /* 0x108fe20000010000 */
        /* <DEDUP_REMOVED lines=9> */
[C---:B--2---:R-:W-:Y:S01]  /*6330*/  F2FP.BF16.F32.PACK_AB R31, R226.reuse, R225 ;  /* 0x000000e1e21f723e */ /* 0x044fe200000010ff */
[----:B------:R-:W-:Y:S01]  /*6340*/  FMUL.FTZ R46, R225, R46 ;  /* 0x0000002ee12e7220 */ /* 0x000fe20000410000 */
[----:B------:R-:W-:-:S03]  /*6350*/  FMUL.FTZ R47, R226, R47 ;  /* 0x0000002fe22f7220 */ /* 0x000fc60000410000 */
[----:B------:R-:W-:Y:S01]  /*6360*/  FMUL.FTZ R46, R46, R9 ;  /* 0x000000092e2e7220 */ /* 0x000fe20000410000 */
[C---:B-1----:R-:W-:Y:S01]  /*6370*/  F2FP.BF16.F32.PACK_AB R30, R221.reuse, R43 ;  /* 0x0000002bdd1e723e */ /* 0x042fe200000010ff */
[----:B------:R-:W-:Y:S01]  /*6380*/  BAR.SYNC.DEFER_BLOCKING 0x9, 0x100 ;  /* 0x0244000000007b1d */ /* 0x000fe20000010000 */
[----:B------:R-:W-:Y:S01]  /*6390*/  FMUL.FTZ R45, R221, R45 ;  /* 0x0000002ddd2d7220 */ /* 0x000fe20000410000 */
[----:B------:R-:W-:Y:S01]  /*63a0*/  FFMA.FTZ R221, R35, UR4, -R6 ;  /* 0x0000000423dd7c23 */ /* 0x000fe20008010806 */
[----:B------:R-:W-:Y:S01]  /*63b0*/  FMUL.FTZ R43, R43, R44 ;  /* 0x0000002c2b2b7220 */ /* 0x000fe20000410000 */
[----:B------:R-:W-:Y:S01]  /*63c0*/  FMUL.FTZ R47, R47, R10 ;  /* 0x0000000a2f2f7220 */ /* 0x000fe20000410000 */
[----:B------:R-:W-:Y:S01]  /*63d0*/  FFMA.FTZ R10, -R14, R14, 1 ;  /* 0x3f8000000e0a7423 */ /* 0x000fe2000001010e */
[----:B------:R-:W-:Y:S08]  /*63e0*/  MUFU.EX2 R44, R221 ;  /* 0x000000dd002c7308 */ /* 0x000ff00000000800 */
[----:B------:R1:W2:Y:S02]  /*63f0*/  MUFU.EX2 R35, R34 ;  /* 0x0000002200237308 */ /* 0x0002a40000000800 */
[----:B-1----:R-:W-:Y:S01]  /*6400*/  FFMA.FTZ R34, -R20, R20, 1 ;  /* 0x3f80000014227423 */ /* 0x002fe20000010114 */
[----:B------:R1:W-:Y:S01]  /*6410*/  STSM.16.M88.2 [R0+0x2c500], R30 ;  /* 0x02c5001e00007844 */ /* 0x0003e20000000100 */
[----:B--2---:R-:W-:-:S04]  /*6420*/  FMUL.FTZ R20, R35, R52 ;  /* 0x0000003423147220 */ /* 0x004fc80000410000 */
[----:B------:R-:W-:Y:S01]  /*6430*/  FMUL.FTZ R20, R20, R15 ;  /* 0x0000000f14147220 */ /* 0x000fe20000410000 */
[----:B-1----:R-:W-:Y:S01]  /*6440*/  FFMA.FTZ R30, -R8, R8, 1 ;  /* 0x3f800000081e7423 */ /* 0x002fe20000010108 */
[--C-:B------:R-:W-:Y:S01]  /*6450*/  FFMA.FTZ R8, R36, UR4, -R6.reuse ;  /* 0x0000000424087c23 */ /* 0x100fe20008010806 */
[----:B------:R-:W-:Y:S01]  /*6460*/  FFMA.FTZ R31, R39, UR4, -R6 ;  /* 0x00000004271f7c23 */ /* 0x000fe20008010806 */
[----:B------:R-:W-:Y:S01]  /*6470*/  FFMA.FTZ R39, -R12, R12, 1 ;  /* 0x3f8000000c277423 */ /* 0x000fe2000001010c */
[----:B------:R-:W-:Y:S01]  /*6480*/  FMUL.FTZ R12, R44, R49 ;  /* 0x000000312c0c7220 */ /* 0x000fe20000410000 */
[----:B------:R-:W-:Y:S01]  /*6490*/  FMUL.FTZ R45, R45, R30 ;  /* 0x0000001e2d2d7220 */ /* 0x000fe20000410000 */
[----:B------:R-:W-:Y:S01]  /*64a0*/  FFMA.FTZ R30, -R11, R11, 1 ;  /* 0x3f8000000b1e7423 */ /* 0x000fe2000001010b */
[----:B------:R-:W1:Y:S01]  /*64b0*/  MUFU.EX2 R8, R8 ;  /* 0x0000000800087308 */ /* 0x000e620000000800 */
[----:B------:R-:W-:Y:S01]  /*64c0*/  FMUL.FTZ R12, R12, R39 ;  /* 0x000000270c0c7220 */ /* 0x000fe20000410000 */
[----:B------:R-:W-:Y:S01]  /*64d0*/  FMUL.FTZ R11, R41, R48 ;  /* 0x00000030290b7220 */ /* 0x000fe20000410000 */
[----:B------:R-:W-:-:S03]  /*64e0*/  FFMA.FTZ R49, -R24, R24, 1 ;  /* 0x3f80000018317423 */ /* 0x000fc60000010118 */
[----:B------:R-:W-:Y:S01]  /*64f0*/  FMUL.FTZ R11, R11, R30 ;  /* 0x0000001e0b0b7220 */ /* 0x000fe20000410000 */
[----:B------:R-:W-:Y:S01]  /*6500*/  FFMA.FTZ R30, R38, UR4, -R6 ;  /* 0x00000004261e7c23 */ /* 0x000fe20008010806 */
[----:B------:R-:W2:Y:S01]  /*6510*/  MUFU.EX2 R31, R31 ;  /* 0x0000001f001f7308 */ /* 0x000ea20000000800 */
[----:B------:R-:W-:-:S07]  /*6520*/  FFMA.FTZ R6, -R27, R27, 1 ;  /* 0x3f8000001b067423 */ /* 0x000fce000001011b */
[----:B------:R-:W3:Y:S01]  /*6530*/  MUFU.EX2 R39, R32 ;  /* 0x0000002000277308 */ /* 0x000ee20000000800 */
[C---:B-1----:R-:W-:Y:S01]  /*6540*/  FMUL.FTZ R53, R8.reuse, R53 ;  /* 0x0000003508357220 */ /* 0x042fe20000410000 */
[----:B------:R-:W-:Y:S02]  /*6550*/  F2FP.BF16.F32.PACK_AB R8, R8, R35 ;  /* 0x000000230808723e */ /* 0x000fe400000010ff */
[----:B------:R-:W-:Y:S01]  /*6560*/  F2FP.BF16.F32.PACK_AB R35, R47, R46 ;  /* 0x0000002e2f23723e */ /* 0x000fe200000010ff */
[----:B------:R-:W-:Y:S01]  /*6570*/  FMUL.FTZ R15, R53, R34 ;  /* 0x00000022350f7220 */ /* 0x000fe20000410000 */
[----:B------:R-:W-:Y:S02]  /*6580*/  FFMA.FTZ R34, -R23, R23, 1 ;  /* 0x3f80000017227423 */ /* 0x000fe40000010117 */
[----:B------:R1:W4:Y:S01]  /*6590*/  MUFU.EX2 R32, R37 ;  /* 0x0000002500207308 */ /* 0x0003220000000800 */
[----:B--2---:R-:W-:-:S04]  /*65a0*/  FMUL.FTZ R23, R31, R216 ;  /* 0x000000d81f177220 */ /* 0x004fc80000410000 */
[----:B------:R-:W-:Y:S01]  /*65b0*/  FMUL.FTZ R23, R23, R34 ;  /* 0x0000002217177220 */ /* 0x000fe20000410000 */
[----:B------:R-:W-:Y:S01]  /*65c0*/  FFMA.FTZ R34, -R7, R7, 1 ;  /* 0x3f80000007227423 */ /* 0x000fe20000010107 */
[--C-:B------:R-:W-:Y:S01]  /*65d0*/  FFMA.FTZ R7, R40, UR4, -R5.reuse ;  /* 0x0000000428077c23 */ /* 0x100fe20008010805 */
[----:B------:R-:W2:Y:S01]  /*65e0*/  MUFU.EX2 R30, R30 ;  /* 0x0000001e001e7308 */ /* 0x000ea20000000800 */
[----:B---3--:R-:W-:Y:S01]  /*65f0*/  FMUL.FTZ R27, R39, R220 ;  /* 0x000000dc271b7220 */ /* 0x008fe20000410000 */
[----:B-1----:R-:W-:Y:S01]  /*6600*/  FFMA.FTZ R37, -R28, R28, 1 ;  /* 0x3f8000001c257423 */ /* 0x002fe2000001011c */
[----:B------:R-:W-:Y:S02]  /*6610*/  FMUL.FTZ R34, R43, R34 ;  /* 0x000000222b227220 */ /* 0x000fe40000410000 */
[----:B------:R-:W-:Y:S01]  /*6620*/  FMUL.FTZ R27, R27, R6 ;  /* 0x000000061b1b7220 */ /* 0x000fe20000410000 */
[----:B------:R-:W-:Y:S02]  /*6630*/  FSEL R6, R14, -INF , !P6 ;  /* 0xff8000000e067808 */ /* 0x000fe40007000000 */
[----:B------:R-:W1:Y:S01]  /*6640*/  MUFU.EX2 R7, R7 ;  /* 0x0000000700077308 */ /* 0x000e620000000800 */
[C---:B----4-:R-:W-:Y:S01]  /*6650*/  FMUL.FTZ R28, R32.reuse, R42 ;  /* 0x0000002a201c7220 */ /* 0x050fe20000410000 */
[----:B------:R-:W-:Y:S01]  /*6660*/  F2FP.BF16.F32.PACK_AB R32, R32, R39 ;  /* 0x000000272020723e */ /* 0x000fe200000010ff */
[----:B------:R-:W-:Y:S01]  /*6670*/  FFMA.FTZ R36, R6, UR4, -R5 ;  /* 0x0000000406247c23 */ /* 0x000fe20008010805 */
[----:B------:R-:W-:Y:S01]  /*6680*/  FSEL R6, R21, -INF , !P1 ;  /* 0xff80000015067808 */ /* 0x000fe20004800000 */
[----:B------:R-:W-:Y:S01]  /*6690*/  FMUL.FTZ R28, R28, R37 ;  /* 0x000000251c1c7220 */ /* 0x000fe20000410000 */
[----:B------:R-:W-:-:S03]  /*66a0*/  F2FP.BF16.F32.PACK_AB R34, R45, R34 ;  /* 0x000000222d22723e */ /* 0x000fc600000010ff */
[----:B------:R-:W3:Y:S01]  /*66b0*/  MUFU.EX2 R36, R36 ;  /* 0x0000002400247308 */ /* 0x000ee20000000800 */
[----:B------:R-:W-:Y:S01]  /*66c0*/  FFMA.FTZ R9, R6, UR4, -R5 ;  /* 0x0000000406097c23 */ /* 0x000fe20008010805 */
[----:B------:R-:W-:Y:S01]  /*66d0*/  FSEL R6, R22, -INF , !P0 ;  /* 0xff80000016067808 */ /* 0x000fe20004000000 */
[C---:B--2---:R-:W-:Y:S01]  /*66e0*/  FMUL.FTZ R24, R30.reuse, R217 ;  /* 0x000000d91e187220 */ /* 0x044fe20000410000 */
[----:B------:R-:W-:-:S03]  /*66f0*/  F2FP.BF16.F32.PACK_AB R30, R30, R31 ;  /* 0x0000001f1e1e723e */ /* 0x000fc600000010ff */
[----:B------:R-:W-:Y:S01]  /*6700*/  FFMA.FTZ R38, R6, UR4, -R5 ;  /* 0x0000000406267c23 */ /* 0x000fe20008010805 */
[----:B------:R-:W2:Y:S01]  /*6710*/  MUFU.EX2 R9, R9 ;  /* 0x0000000900097308 */ /* 0x000ea20000000800 */
[----:B------:R-:W-:Y:S01]  /*6720*/  FSEL R6, R25, -INF , !P5 ;  /* 0xff80000019067808 */ /* 0x000fe20006800000 */
[----:B-1----:R-:W-:Y:S01]  /*6730*/  FMUL.FTZ R14, R7, R50 ;  /* 0x00000032070e7220 */ /* 0x002fe20000410000 */
[----:B------:R-:W-:-:S03]  /*6740*/  FMUL.FTZ R24, R24, R49 ;  /* 0x0000003118187220 */ /* 0x000fc60000410000 */
[----:B------:R-:W-:Y:S01]  /*6750*/  FMUL.FTZ R14, R14, R13 ;  /* 0x0000000d0e0e7220 */ /* 0x000fe20000410000 */
[----:B------:R-:W-:Y:S01]  /*6760*/  FFMA.FTZ R43, R6, UR4, -R5 ;  /* 0x00000004062b7c23 */ /* 0x000fe20008010805 */
[----:B------:R-:W-:Y:S02]  /*6770*/  VIADD R13, R17, 0x2c500 ;  /* 0x0002c500110d7836 */ /* 0x000fe40000000000 */
[----:B---3--:R-:W-:Y:S01]  /*6780*/  FMUL.FTZ R37, R36, R51 ;  /* 0x0000003324257220 */ /* 0x008fe20000410000 */
[----:B------:R-:W-:Y:S01]  /*6790*/  FSEL R6, R26, -INF , !P4 ;  /* 0xff8000001a067808 */ /* 0x000fe20006000000 */
[----:B------:R-:W1:Y:S01]  /*67a0*/  MUFU.EX2 R38, R38 ;  /* 0x0000002600267308 */ /* 0x000e620000000800 */
[----:B------:R-:W-:Y:S01]  /*67b0*/  F2FP.BF16.F32.PACK_AB R7, R36, R7 ;  /* 0x000000072407723e */ /* 0x000fe200000010ff */
[----:B------:R-:W-:Y:S01]  /*67c0*/  FMUL.FTZ R37, R37, R10 ;  /* 0x0000000a25257220 */ /* 0x000fe20000410000 */
[----:B------:R-:W-:Y:S01]  /*67d0*/  FFMA.FTZ R10, -R21, R21, 1 ;  /* 0x3f800000150a7423 */ /* 0x000fe20000010115 */
[----:B------:R-:W-:Y:S01]  /*67e0*/  SHF.R.U32.HI R21, RZ, 0x4, R13 ;  /* 0x00000004ff157819 */ /* 0x000fe2000001160d */
[--C-:B------:R-:W-:Y:S01]  /*67f0*/  FFMA.FTZ R42, R6, UR4, -R5.reuse ;  /* 0x00000004062a7c23 */ /* 0x100fe20008010805 */
[----:B--2---:R-:W-:Y:S01]  /*6800*/  FMUL.FTZ R13, R9, R54 ;  /* 0x00000036090d7220 */ /* 0x004fe20000410000 */
[C---:B------:R-:W-:Y:S01]  /*6810*/  FSEL R6, R29.reuse, -INF , !P3 ;  /* 0xff8000001d067808 */ /* 0x040fe20005800000 */
[----:B------:R-:W2:Y:S01]  /*6820*/  MUFU.EX2 R43, R43 ;  /* 0x0000002b002b7308 */ /* 0x000ea20000000800 */
[----:B------:R-:W-:Y:S01]  /*6830*/  FFMA.FTZ R29, -R29, R29, 1 ;  /* 0x3f8000001d1d7423 */ /* 0x000fe2000001011d */
[----:B------:R-:W-:Y:S01]  /*6840*/  FMUL.FTZ R13, R13, R10 ;  /* 0x0000000a0d0d7220 */ /* 0x000fe20000410000 */
[----:B------:R-:W-:Y:S01]  /*6850*/  LOP3.LUT R10, R21, 0x3fff, RZ, 0xc0, !PT ;  /* 0x00003fff150a7812 */ /* 0x000fe200078ec0ff */
[----:B------:R-:W-:Y:S01]  /*6860*/  FFMA.FTZ R21, R6, UR4, -R5 ;  /* 0x0000000406157c23 */ /* 0x000fe20008010805 */
[----:B------:R-:W-:-:S02]  /*6870*/  FSEL R6, R33, -INF , !P2 ;  /* 0xff80000021067808 */ /* 0x000fc40005000000 */
[----:B------:R-:W-:Y:S01]  /*6880*/  LOP3.LUT R10, R10, 0x80000, RZ, 0xfc, !PT ;  /* 0x000800000a0a7812 */ /* 0x000fe200078efcff */
[----:B------:R-:W3:Y:S01]  /*6890*/  MUFU.EX2 R42, R42 ;  /* 0x0000002a002a7308 */ /* 0x000ee20000000800 */
[----:B-1----:R-:W-:Y:S01]  /*68a0*/  F2FP.BF16.F32.PACK_AB R9, R38, R9 ;  /* 0x000000092609723e */ /* 0x002fe200000010ff */
[----:B------:R-:W-:Y:S01]  /*68b0*/  FFMA.FTZ R6, R6, UR4, -R5 ;  /* 0x0000000406067c23 */ /* 0x000fe20008010805 */
[----:B------:R-:W-:Y:S01]  /*68c0*/  FMUL.FTZ R40, R38, R55 ;  /* 0x0000003726287220 */ /* 0x000fe20000410000 */
[----:B------:R-:W-:Y:S01]  /*68d0*/  VIADD R5, R10, 0x80 ;  /* 0x000000800a057836 */ /* 0x000fe20000000000 */
[----:B------:R-:W-:Y:S01]  /*68e0*/  F2FP.BF16.F32.PACK_AB R36, R12, R11 ;  /* 0x0000000b0c24723e */ /* 0x000fe200000010ff */
[----:B------:R-:W-:Y:S01]  /*68f0*/  VIADD R49, R10, 0x180 ;  /* 0x000001800a317836 */ /* 0x000fe20000000000 */
[----:B------:R-:W-:Y:S01]  /*6900*/  F2FP.BF16.F32.PACK_AB R37, R37, R14 ;  /* 0x0000000e2525723e */ /* 0x000fe200000010ff */
[----:B------:R1:W4:Y:S01]  /*6910*/  MUFU.EX2 R48, R6 ;  /* 0x0000000600307308 */ /* 0x0003220000000800 */
[----:B------:R-:W-:Y:S01]  /*6920*/  R2UR UR4, R5 ;  /* 0x00000000050472ca */ /* 0x000fe200000e0000 */
[----:B------:R-:W-:Y:S01]  /*6930*/  FFMA.FTZ R5, -R22, R22, 1 ;  /* 0x3f80000016057423 */ /* 0x000fe20000010116 */
[C---:B------:R-:W-:Y:S01]  /*6940*/  VIADD R22, R10.reuse, 0x100 ;  /* 0x000001000a167836 */ /* 0x040fe20000000000 */
[----:B------:R-:W-:Y:S01]  /*6950*/  F2FP.BF16.F32.PACK_AB R12, R15, R20 ;  /* 0x000000140f0c723e */ /* 0x000fe200000010ff */
[----:B------:R-:W-:-:S02]  /*6960*/  VIADD R15, R10, 0x30 ;  /* 0x000000300a0f7836 */ /* 0x000fc40000000000 */
[----:B------:R-:W-:Y:S01]  /*6970*/  FMUL.FTZ R40, R40, R5 ;  /* 0x0000000528287220 */ /* 0x000fe20000410000 */
[----:B--2---:R-:W-:Y:S01]  /*6980*/  FMUL.FTZ R5, R43, R218 ;  /* 0x000000da2b057220 */ /* 0x004fe20000410000 */
[----:B------:R-:W2:Y:S01]  /*6990*/  MUFU.EX2 R21, R21 ;  /* 0x0000001500157308 */ /* 0x000ea20000000800 */
[----:B-1----:R-:W-:Y:S01]  /*69a0*/  FFMA.FTZ R6, -R33, R33, 1 ;  /* 0x3f80000021067423 */ /* 0x002fe20000010121 */
[----:B---3--:R-:W-:Y:S01]  /*69b0*/  F2FP.BF16.F32.PACK_AB R31, R42, R43 ;  /* 0x0000002b2a1f723e */ /* 0x008fe200000010ff */
[----:B------:R-:W-:Y:S01]  /*69c0*/  VIADD R20, R10, 0xb0 ;  /* 0x000000b00a147836 */ /* 0x000fe20000000000 */
[----:B------:R-:W-:Y:S01]  /*69d0*/  R2UR UR5, R22 ;  /* 0x00000000160572ca */ /* 0x000fe200000e0000 */
[----:B------:R-:W-:Y:S01]  /*69e0*/  FFMA.FTZ R22, -R25, R25, 1 ;  /* 0x3f80000019167423 */ /* 0x000fe20000010119 */
[----:B------:R-:W-:Y:S01]  /*69f0*/  FFMA.FTZ R25, -R26, R26, 1 ;  /* 0x3f8000001a197423 */ /* 0x000fe2000001011a */
[----:B------:R-:W-:Y:S01]  /*6a00*/  FMUL.FTZ R26, R42, R219 ;  /* 0x000000db2a1a7220 */ /* 0x000fe20000410000 */
[----:B------:R-:W-:Y:S01]  /*6a10*/  F2FP.BF16.F32.PACK_AB R13, R40, R13 ;  /* 0x0000000d280d723e */ /* 0x000fe200000010ff */
[----:B----4-:R-:W-:Y:S01]  /*6a20*/  FMUL.FTZ R223, R48, R223 ;  /* 0x000000df30df7220 */ /* 0x010fe20000410000 */
[----:B------:R-:W-:Y:S01]  /*6a30*/  FMUL.FTZ R5, R5, R22 ;  /* 0x0000001605057220 */ /* 0x000fe20000410000 */
[----:B------:R-:W-:-:S02]  /*6a40*/  IMAD R22, R4, 0x2000, R17 ;  /* 0x0000200004167824 */ /* 0x000fc400078e0211 */
[----:B------:R-:W-:Y:S01]  /*6a50*/  FMUL.FTZ R26, R26, R25 ;  /* 0x000000191a1a7220 */ /* 0x000fe20000410000 */
[----:B------:R-:W-:Y:S01]  /*6a60*/  FMUL.FTZ R50, R223, R6 ;  /* 0x00000006df327220 */ /* 0x000fe20000410000 */
[----:B------:R-:W-:Y:S01]  /*6a70*/  F2FP.BF16.F32.PACK_AB R6, R44, R41 ;  /* 0x000000292c06723e */ /* 0x000fe200000010ff */
[----:B------:R-:W-:Y:S01]  /*6a80*/  UMOV UR10, UR4 ;  /* 0x00000004000a7c82 */ /* 0x000fe20008000000 */
[----:B------:R-:W-:Y:S01]  /*6a90*/  R2UR UR58, R10 ;  /* 0x000000000a3a72ca */ /* 0x000fe200000e0000 */
[----:B--2---:R-:W-:Y:S01]  /*6aa0*/  FMUL.FTZ R222, R21, R222 ;  /* 0x000000de15de7220 */ /* 0x004fe20000410000 */
        /* <DEDUP_REMOVED lines=12> */
[----:B-1----:R-:W-:Y:S02]  /*6b70*/  F2FP.BF16.F32.PACK_AB R6, R24, R23 ;  /* 0x000000171806723e */ /* 0x002fe400000010ff */
[----:B------:R-:W-:Y:S01]  /*6b80*/  R2UR UR56, R216 ;  /* 0x00000000d83872ca */ /* 0x000fe200000e0000 */
[----:B------:R1:W-:Y:S06]  /*6b90*/  MEMBAR.ALL.CTA ;  /* 0x0000000000007992 */ /* 0x0003ec0000008000 */
[----:B-1----:R-:W1:Y:S01]  /*6ba0*/  FENCE.VIEW.ASYNC.S ;  /* 0x00000000000073c6 */ /* 0x002e620000000000 */
[----:B------:R-:W-:Y:S01]  /*6bb0*/  F2FP.BF16.F32.PACK_AB R7, R26, R5 ;  /* 0x000000051a07723e */ /* 0x000fe200000010ff */
[----:B------:R-:W-:Y:S01]  /*6bc0*/  VIADD R5, R10, 0x200 ;  /* 0x000002000a057836 */ /* 0x000fe20000000000 */
[----:B------:R-:W-:Y:S01]  /*6bd0*/  F2FP.BF16.F32.PACK_AB R24, R28, R27 ;  /* 0x0000001b1c18723e */ /* 0x000fe200000010ff */
[----:B------:R-:W-:Y:S01]  /*6be0*/  UMOV UR18, UR6 ;  /* 0x0000000600127c82 */ /* 0x000fe20008000000 */
[----:B--2---:R-:W-:Y:S01]  /*6bf0*/  MOV R8, UR58 ;  /* 0x0000003a00087c02 */ /* 0x004fe20008000f00 */
        /* <DEDUP_REMOVED lines=224> */
[----:B------:R-:W-:-:S02]  /*7a00*/  VIADD R8, R216, 0x480 ;  /* 0x00000480d8087836 */ /* 0x000fc40000000000 */
[----:B------:R-:W-:-:S10]  /*7a10*/  IMAD.SHL.U32 R9, R3, 0x4000, RZ ;  /* 0x0000400003097824 */ /* 0x000fd400078e00ff */
        /* <DEDUP_REMOVED lines=21> */
[----:B------:R-:W-:Y:S02]  /*7b70*/  R2UR UR28, R8 ;  /* 0x00000000081c72ca */ /* 0x000fe400000e0000 */
        /* <DEDUP_REMOVED lines=199> */
.L_x_651:
        /* <DEDUP_REMOVED lines=113> */
.L_x_652:
        /* <DEDUP_REMOVED lines=94> */
.L_x_632:
        /* <DEDUP_REMOVED lines=17> */
[----:B------:R5:W2:Y:S07]  /*95f0*/  @P0 LDG.E R3, desc[UR4][R2.64] ;  /* 0x0000000402030981 */ /* 0x000aae000c1e1900 */
[----:B------:R-:W-:Y:S01]  /*9600*/  BAR.SYNC.DEFER_BLOCKING 0x1, 0x100 ;  /* 0x0044000000007b1d */ /* 0x000fe20000010000 */
[----:B----4-:R-:W-:Y:S01]  /*9610*/  ISETP.NE.AND P1, PT, R0, 0x1, PT ;  /* 0x000000010000780c */ /* 0x010fe20003f25270 */
[----:B------:R-:W-:-:S06]  /*9620*/  VIADD R23, R22, 0xffffff80 ;  /* 0xffffff8016177836 */ /* 0x000fcc0000000000 */
[----:B------:R-:W4:Y:S01]  /*9630*/  S2UR UR5, SR_CgaCtaId ;  /* 0x00000000000579c3 */ /* 0x000f220000008800 */
[----:B------:R-:W-:Y:S01]  /*9640*/  SHF.R.S32.HI R0, RZ, 0x1f, R23 ;  /* 0x0000001fff007819 */ /* 0x000fe20000011417 */
[----:B------:R-:W-:Y:S01]  /*9650*/  UMOV UR4, 0x400 ;  /* 0x0000040000047882 */ /* 0x000fe20000000000 */
[----:B------:R-:W-:Y:S02]  /*9660*/  BSSY B1, `(.L_x_654) ;  /* 0x0000055000017945 */ /* 0x000fe40003800000 */
[----:B------:R-:W-:-:S03]  /*9670*/  LEA.HI R6, R0, R23, RZ, 0x7 ;  /* 0x0000001700067211 */ /* 0x000fc600078f38ff */
[----:B------:R-:W1:Y:S01]  /*9680*/  @P1 LDC R4, c[0x0][0x854] ;  /* 0x00021500ff041b82 */ /* 0x000e620000000800 */
[----:B------:R-:W-:Y:S02]  /*9690*/  LOP3.LUT R0, R6, 0x3fffff80, RZ, 0xc0, !PT ;  /* 0x3fffff8006007812 */ /* 0x000fe400078ec0ff */
[----:B------:R-:W-:-:S03]  /*96a0*/  SHF.R.S32.HI R9, RZ, 0x7, R6 ;  /* 0x00000007ff097819 */ /* 0x000fc60000011406 */
[----:B------:R-:W-:Y:S02]  /*96b0*/  IMAD.IADD R0, R23, 0x1, -R0 ;  /* 0x0000000117007824 */ /* 0x000fe400078e0a00 */
[----:B------:R-:W3:Y:S02]  /*96c0*/  @P1 LDC R5, c[0x0][0x858] ;  /* 0x00021600ff051b82 */ /* 0x000ee40000000800 */
[----:B------:R-:W-:-:S04]  /*96d0*/  IMAD R0, R9, 0xa00, R0 ;  /* 0x00000a0009007824 */ /* 0x000fc800078e0200 */
[----:B-----5:R-:W-:Y:S01]  /*96e0*/  IMAD.SHL.U32 R2, R0, 0x4, RZ ;  /* 0x0000000400027824 */ /* 0x020fe200078e00ff */
[----:B----4-:R-:W-:-:S06]  /*96f0*/  ULEA UR4, UR5, UR4, 0x18 ;  /* 0x0000000405047291 */ /* 0x010fcc000f8ec03f */
[----:B------:R-:W-:Y:S01]  /*9700*/  LEA R6, R2, UR4, 0x2 ;  /* 0x0000000402067c11 */ /* 0x000fe2000f8e10ff */
[----:B-1----:R-:W-:-:S04]  /*9710*/  @P1 IMAD.HI.U32 R0, R7, R4, RZ ;  /* 0x0000000407001227 */ /* 0x002fc800078e00ff */
[----:B------:R1:W-:Y:S04]  /*9720*/  STS.128 [R6], R56 ;  /* 0x0000003806007388 */ /* 0x0003e80000000c00 */
[----:B------:R1:W-:Y:S01]  /*9730*/  STS.128 [R6+0x800], R60 ;  /* 0x0008003c06007388 */ /* 0x0003e20000000c00 */
[----:B---3--:R-:W-:Y:S01]  /*9740*/  @P1 SHF.R.U32.HI R7, RZ, R5, R0 ;  /* 0x00000005ff071219 */ /* 0x008fe20000011600 */
[----:B------:R-:W-:Y:S02]  /*9750*/  IMAD R5, R8, 0x5000, RZ ;  /* 0x0000500008057824 */ /* 0x000fe400078e02ff */
[----:B------:R1:W-:Y:S01]  /*9760*/  STS.128 [R6+0x1000], R96 ;  /* 0x0010006006007388 */ /* 0x0003e20000000c00 */
[----:B------:R-:W-:-:S03]  /*9770*/  SHF.R.S32.HI R9, RZ, 0x1f, R7 ;  /* 0x0000001fff097819 */ /* 0x000fc60000011407 */
        /* <DEDUP_REMOVED lines=18> */
[----:B---3--:R-:W3:Y:S01]  /*98a0*/  FENCE.VIEW.ASYNC.S ;  /* 0x00000000000073c6 */ /* 0x008ee20000000000 */
[----:B--2---:R-:W-:-:S04]  /*98b0*/  @P0 IMAD R3, R236, 0x50, R3 ;  /* 0x00000050ec030824 */ /* 0x004fc800078e0203 */
[----:B------:R-:W-:-:S05]  /*98c0*/  @P0 IMAD.HI R3, R3, 0x66666667, RZ ;  /* 0x6666666703030827 */ /* 0x000fca00078e02ff */
[----:B------:R-:W-:-:S04]  /*98d0*/  @P0 SHF.R.U32.HI R0, RZ, 0x1f, R3 ;  /* 0x0000001fff000819 */ /* 0x000fc80000011603 */
[----:B------:R-:W-:-:S05]  /*98e0*/  @P0 LEA.HI.SX32 R0, R3, R0, 0x1b ;  /* 0x0000000003000211 */ /* 0x000fca00078fdaff */
[----:B------:R-:W-:Y:S02]  /*98f0*/  @P0 IMAD R2, R0, 0x5000, RZ ;  /* 0x0000500000020824 */ /* 0x000fe400078e02ff */
[----:B------:R-:W-:-:S03]  /*9900*/  IMAD R0, R9, R10, RZ ;  /* 0x0000000a09007224 */ /* 0x000fc600078e02ff */
[----:B------:R-:W-:Y:S02]  /*9910*/  @P0 SHF.R.S32.HI R3, RZ, 0x1f, R2 ;  /* 0x0000001fff030819 */ /* 0x000fe40000011402 */
[----:B------:R-:W-:Y:S01]  /*9920*/  @!P0 CS2R R2, SRZ ;  /* 0x0000000000028805 */ /* 0x000fe2000001ff00 */
[----:B---3--:R-:W-:Y:S05]  /*9930*/  BAR.SYNC.DEFER_BLOCKING 0x1, 0x100 ;  /* 0x0044000000007b1d */ /* 0x008fea0000010000 */
[----:B------:R-:W-:Y:S01]  /*9940*/  IADD3 R4, P1, R5, R2, RZ ;  /* 0x0000000205047210 */ /* 0x000fe20007f3e0ff */
[----:B------:R-:W-:Y:S02]  /*9950*/  IMAD R2, R9, R14, RZ ;  /* 0x0000000e09027224 */ /* 0x000fe400078e02ff */
[----:B------:R-:W-:Y:S01]  /*9960*/  IMAD R9, R7, R11, R0 ;  /* 0x0000000b07097224 */ /* 0x000fe200078e0200 */
[----:B------:R-:W-:Y:S01]  /*9970*/  LEA.HI.X.SX32 R5, R5, R3, 0x1, P1 ;  /* 0x0000000305057211 */ /* 0x000fe200008f0eff */
[C---:B------:R-:W-:Y:S01]  /*9980*/  IMAD R11, R7.reuse, R15, R2 ;  /* 0x0000000f070b7224 */ /* 0x040fe200078e0202 */
[----:B------:R-:W-:Y:S01]  /*9990*/  SHF.R.S32.HI R0, RZ, 0x1f, R236 ;  /* 0x0000001fff007819 */ /* 0x000fe200000114ec */
[----:B------:R-:W-:-:S04]  /*99a0*/  IMAD.WIDE.U32 R2, R7, R10, R4 ;  /* 0x0000000a07027225 */ /* 0x000fc800078e0004 */
[----:B------:R-:W-:Y:S01]  /*99b0*/  IMAD.IADD R3, R3, 0x1, R9 ;  /* 0x0000000103037824 */ /* 0x000fe200078e0209 */
[----:B------:R-:W-:Y:S01]  /*99c0*/  SEL R9, R0, RZ, !P0 ;  /* 0x000000ff00097207 */ /* 0x000fe20004000000 */
[----:B------:R-:W-:Y:S01]  /*99d0*/  IMAD.WIDE.U32 R4, R7, R14, R4 ;  /* 0x0000000e07047225 */ /* 0x000fe200078e0004 */
[----:B------:R-:W-:Y:S02]  /*99e0*/  SEL R7, R236, RZ, !P0 ;  /* 0x000000ffec077207 */ /* 0x000fe40004000000 */
[----:B------:R-:W-:Y:S01]  /*99f0*/  ISETP.NE.AND P0, PT, R23, RZ, PT ;  /* 0x000000ff1700720c */ /* 0x000fe20003f05270 */
[----:B------:R-:W-:Y:S02]  /*9a00*/  IMAD.IADD R5, R5, 0x1, R11 ;  /* 0x0000000105057824 */ /* 0x000fe400078e020b */
[C---:B------:R-:W-:Y:S02]  /*9a10*/  IMAD R0, R9.reuse, R12, RZ ;  /* 0x0000000c09007224 */ /* 0x040fe400078e02ff */
[----:B------:R-:W-:-:S02]  /*9a20*/  IMAD R8, R9, R16, RZ ;  /* 0x0000001009087224 */ /* 0x000fc400078e02ff */
[----:B------:R-:W-:-:S04]  /*9a30*/  IMAD.WIDE.U32 R2, R7, R12, R2 ;  /* 0x0000000c07027225 */ /* 0x000fc800078e0002 */
[----:B------:R-:W-:Y:S01]  /*9a40*/  IMAD.WIDE.U32 R4, R7, R16, R4 ;  /* 0x0000001007047225 */ /* 0x000fe200078e0004 */
[----:B------:R-:W-:-:S03]  /*9a50*/  LEA R18, P1, R2, R18, 0x2 ;  /* 0x0000001202127211 */ /* 0x000fc600078210ff */
[C---:B------:R-:W-:Y:S01]  /*9a60*/  IMAD R9, R7.reuse, R13, R0 ;  /* 0x0000000d07097224 */ /* 0x040fe200078e0200 */
[----:B------:R-:W-:Y:S01]  /*9a70*/  LEA R20, P2, R4, R20, 0x2 ;  /* 0x0000001404147211 */ /* 0x000fe200078410ff */
[----:B------:R-:W-:Y:S02]  /*9a80*/  IMAD R7, R7, R17, R8 ;  /* 0x0000001107077224 */ /* 0x000fe400078e0208 */
[----:B------:R-:W-:Y:S02]  /*9a90*/  IMAD.IADD R3, R3, 0x1, R9 ;  /* 0x0000000103037824 */ /* 0x000fe400078e0209 */
[----:B------:R-:W-:-:S03]  /*9aa0*/  IMAD.IADD R0, R5, 0x1, R7 ;  /* 0x0000000105007824 */ /* 0x000fc600078e0207 */
[----:B------:R-:W-:Y:S02]  /*9ab0*/  LEA.HI.X R3, R2, R19, R3, 0x2, P1 ;  /* 0x0000001302037211 */ /* 0x000fe400008f1403 */
[----:B------:R-:W-:Y:S01]  /*9ac0*/  LEA.HI.X R0, R4, R21, R0, 0x2, P2 ;  /* 0x0000001504007211 */ /* 0x000fe200010f1400 */
[----:B-1----:R-:W-:Y:S06]  /*9ad0*/  @P0 BRA `(.L_x_655) ;  /* 0x0000000000340947 */ /* 0x002fec0003800000 */
[----:B------:R-:W-:Y:S01]  /*9ae0*/  R2UR UR6, R20 ;  /* 0x00000000140672ca */ /* 0x000fe200000e0000 */
[----:B------:R-:W-:Y:S01]  /*9af0*/  UMOV UR5, 0x1400 ;  /* 0x0000140000057882 */ /* 0x000fe20000000000 */
[----:B------:R-:W-:Y:S01]  /*9b00*/  R2UR UR7, R0 ;  /* 0x00000000000772ca */ /* 0x000fe200000e0000 */
[----:B------:R-:W-:Y:S01]  /*9b10*/  UMOV UR8, 0x0 ;  /* 0x0000000000087882 */ /* 0x000fe20000000000 */
[----:B------:R-:W-:Y:S01]  /*9b20*/  PLOP3.LUT P0, PT, PT, PT, PT, 0x80, 0x0 ;  /* 0x000000000000781c */ /* 0x000fe20003f0f070 */
[----:B------:R-:W-:-:S12]  /*9b30*/  UMOV UR9, 0x14f00000 ;  /* 0x14f0000000097882 */ /* 0x000fd80000000000 */
.L_x_656:
[----:B------:R-:W-:Y:S01]  /*9b40*/  @P0 ELECT P1, URZ, PT ;  /* 0x00000000003f082f */ /* 0x000fe20003820000 */
[----:B------:R1:W-:-:S12]  /*9b50*/  UBLKRED.G.S.ADD.F32.RN [UR6], [UR4], UR5, desc[UR8] ;  /* 0x00000806040073bb */ /* 0x0003d800080a1405 */
[----:B------:R-:W-:Y:S02]  /*9b60*/  @P1 PLOP3.LUT P0, PT, P1, PT, PT, 0x8, 0x0 ;  /* 0x000000000000181c */ /* 0x000fe40000f0e170 */
[----:B------:R-:W-:-:S11]  /*9b70*/  PLOP3.LUT P1, PT, PT, PT, PT, 0x8, 0x0 ;  /* 0x000000000000781c */ /* 0x000fd60003f2e170 */
[----:B-1----:R-:W-:Y:S05]  /*9b80*/  @P0 BRA.U.ANY `(.L_x_656) ;  /* 0xfffffffd00ec0947 */ /* 0x002fea000393ffff */
[----:B------:R0:W-:Y:S01]  /*9b90*/  UTMACMDFLUSH ;  /* 0x00000000000079b7 */ /* 0x0001e20000000000 */
[----:B------:R-:W-:-:S04]  /*9ba0*/  DEPBAR.LE SB0, 0x0 ;  /* 0x000080000000791a */ /* 0x000fc80000000000 */
.L_x_655:
[----:B------:R-:W-:Y:S05]  /*9bb0*/  BSYNC B1 ;  /* 0x0000000000017941 */ /* 0x000fea0003800000 */
.L_x_654:
        /* <DEDUP_REMOVED lines=32> */
.L_x_657:
        /* <DEDUP_REMOVED lines=8> */
.L_x_622:
[----:B------:R-:W-:-:S08]  /*9e40*/  NOP ;  /* 0x0000000000007918 */ /* 0x000fd00000000000 */
[----:B------:R-:W1:-:S00]  /*9e50*/  USETMAXREG.DEALLOC.CTAPOOL 0x18 ;  /* 0x00000018000079c8 */ /* 0x000e4000080e0500 */
[----:B-1----:R-:W-:-:S06]  /*9e60*/  LOP3.LUT R0, R0, 0x3, RZ, 0xc0, !PT ;  /* 0x0000000300007812 */ /* 0x002fcc00078ec0ff */
[----:B------:R-:W1:Y:S02]  /*9e70*/  SHFL.IDX PT, R0, R0, RZ, 0x1f ;  /* 0x00001fff00007589 */ /* 0x000e6400000e0000 */
[----:B-1----:R-:W-:-:S13]  /*9e80*/  ISETP.NE.AND P0, PT, R0, RZ, PT ;  /* 0x000000ff0000720c */ /* 0x002fda0003f05270 */
[----:B------:R-:W-:Y:S05]  /*9e90*/  @P0 BRA `(.L_x_627) ;  /* 0x0000002000b80947 */ /* 0x000fea0003800000 */
[----:B------:R-:W-:Y:S01]  /*9ea0*/  ULDC.64 UR4, c[0x0][0x8e0] ;  /* 0x0002380000047ab9 */ /* 0x000fe20000000a00 */
[----:B------:R-:W1:Y:S01]  /*9eb0*/  S2UR UR10, SR_CTAID.X ;  /* 0x00000000000a79c3 */ /* 0x000e620000002500 */
[----:B------:R-:W-:-:S04]  /*9ec0*/  ISETP.NE.U32.AND P0, PT, RZ, UR4, PT ;  /* 0x00000004ff007c0c */ /* 0x000fc8000bf05070 */
[----:B------:R-:W-:-:S03]  /*9ed0*/  ISETP.NE.AND.EX P0, PT, RZ, UR5, PT, P0 ;  /* 0x00000005ff007c0c */ /* 0x000fc6000bf05300 */
[----:B------:R-:W2:Y:S08]  /*9ee0*/  S2UR UR21, SR_CTAID.Z ;  /* 0x00000000001579c3 */ /* 0x000eb00000002700 */
[----:B------:R-:W3:Y:S02]  /*9ef0*/  S2UR UR20, SR_CTAID.Y ;  /* 0x00000000001479c3 */ /* 0x000ee40000002600 */
[----:B------:R-:W-:Y:S05]  /*9f00*/  @!P0 BRA `(.L_x_658) ;  /* 0x0000000000208947 */ /* 0x000fea0003800000 */
[----:B------:R-:W-:Y:S01]  /*9f10*/  ULDC.64 UR4, c[0x0][0x8e0] ;  /* 0x0002380000047ab9 */ /* 0x000fe20000000a00 */
[----:B------:R-:W-:Y:S01]  /*9f20*/  ULDC.64 UR6, c[0x0][0x208] ;  /* 0x0000820000067ab9 */ /* 0x000fe20000000a00 */
[----:B--2---:R-:W-:-:S06]  /*9f30*/  UIMAD.WIDE UR4, UR21, 0x4, UR4 ;  /* 0x00000004150478a5 */ /* 0x004fcc000f8e0204 */
[----:B------:R-:W-:Y:S02]  /*9f40*/  IMAD.U32 R2, RZ, RZ, UR4 ;  /* 0x00000004ff027e24 */ /* 0x000fe4000f8e00ff */
[----:B------:R-:W-:-:S05]  /*9f50*/  IMAD.U32 R3, RZ, RZ, UR5 ;  /* 0x00000005ff037e24 */ /* 0x000fca000f8e00ff */
[----:B------:R-:W2:Y:S02]  /*9f60*/  LDG.E R2, desc[UR6][R2.64] ;  /* 0x0000000602027981 */ /* 0x000ea4000c1e1900 */
[----:B--2---:R-:W-:Y:S01]  /*9f70*/  R2UR UR5, R2 ;  /* 0x00000000020572ca */ /* 0x004fe200000e0000 */
[----:B------:R-:W-:-:S14]  /*9f80*/  BRA `(.L_x_659) ;  /* 0x0000000000407947 */ /* 0x000fdc0003800000 */
.L_x_658:
[----:B------:R-:W-:Y:S02]  /*9f90*/  ULDC.64 UR4, c[0x0][0x8d8] ;  /* 0x0002360000047ab9 */ /* 0x000fe40000000a00 */
[----:B------:R-:W-:-:S04]  /*9fa0*/  ISETP.NE.U32.AND P0, PT, RZ, UR4, PT ;  /* 0x00000004ff007c0c */ /* 0x000fc8000bf05070 */
[----:B------:R-:W-:-:S13]  /*9fb0*/  ISETP.NE.AND.EX P0, PT, RZ, UR5, PT, P0 ;  /* 0x00000005ff007c0c */ /* 0x000fda000bf05300 */
[----:B------:R-:W-:Y:S05]  /*9fc0*/  @!P0 BRA `(.L_x_660) ;  /* 0x00000000002c8947 */ /* 0x000fea0003800000 */
[----:B------:R-:W-:Y:S01]  /*9fd0*/  ULDC.64 UR4, c[0x0][0x8d8] ;  /* 0x0002360000047ab9 */ /* 0x000fe20000000a00 */
[----:B------:R-:W-:Y:S01]  /*9fe0*/  ULDC.64 UR6, c[0x0][0x208] ;  /* 0x0000820000067ab9 */ /* 0x000fe20000000a00 */
[----:B--2---:R-:W-:-:S06]  /*9ff0*/  UIMAD.WIDE UR4, UR21, 0x4, UR4 ;  /* 0x00000004150478a5 */ /* 0x004fcc000f8e0204 */
[----:B------:R-:W-:Y:S02]  /*a000*/  IMAD.U32 R2, RZ, RZ, UR4 ;  /* 0x00000004ff027e24 */ /* 0x000fe4000f8e00ff */
[----:B------:R-:W-:-:S05]  /*a010*/  IMAD.U32 R3, RZ, RZ, UR5 ;  /* 0x00000005ff037e24 */ /* 0x000fca000f8e00ff */
[----:B------:R-:W2:Y:S04]  /*a020*/  LDG.E R0, desc[UR6][R2.64] ;  /* 0x0000000602007981 */ /* 0x000ea8000c1e1900 */
[----:B------:R-:W4:Y:S01]  /*a030*/  LDG.E R4, desc[UR6][R2.64+0x4] ;  /* 0x0000040602047981 */ /* 0x000f22000c1e1900 */
[----:B--2---:R-:W-:Y:S02]  /*a040*/  R2UR UR5, R0 ;  /* 0x00000000000572ca */ /* 0x004fe400000e0000 */
[----:B----4-:R-:W-:-:S13]  /*a050*/  R2UR UR4, R4 ;  /* 0x00000000040472ca */ /* 0x010fda00000e0000 */
[----:B------:R-:W-:Y:S01]  /*a060*/  UIADD3 UR5, -UR5, UR4, URZ ;  /* 0x0000000405057290 */ /* 0x000fe2000fffe13f */
[----:B------:R-:W-:Y:S11]  /*a070*/  BRA `(.L_x_659) ;  /* 0x0000000000047947 */ /* 0x000ff60003800000 */
.L_x_660:
[----:B------:R-:W-:-:S05]  /*a080*/  ULDC UR5, c[0x0][0x8c4] ;  /* 0x0002310000057ab9 */ /* 0x000fca0000000800 */
.L_x_659:
[----:B-1----:R-:W-:Y:S01]  /*a090*/  UIMAD UR4, UR10, 0x50, URZ ;  /* 0x000000500a0478a4 */ /* 0x002fe2000f8e023f */
[----:B------:R-:W-:Y:S02]  /*a0a0*/  IMAD.MOV.U32 R4, RZ, RZ, 0x1 ;  /* 0x00000001ff047424 */ /* 0x000fe400078e00ff */
[----:B------:R-:W-:Y:S01]  /*a0b0*/  IMAD.MOV.U32 R12, RZ, RZ, RZ ;  /* 0x000000ffff0c7224 */ /* 0x000fe200078e00ff */
[----:B------:R-:W-:Y:S01]  /*a0c0*/  UISETP.GE.AND UP0, UPT, UR4, UR5, UPT ;  /* 0x000000050400728c */ /* 0x000fe2000bf06270 */
[----:B------:R-:W-:-:S03]  /*a0d0*/  IMAD.MOV.U32 R13, RZ, RZ, 0x1 ;  /* 0x00000001ff0d7424 */ /* 0x000fc600078e00ff */
[----:B--2---:R-:W-:-:S06]  /*a0e0*/  USEL UR21, UR21, 0xffffffff, !UP0 ;  /* 0xffffffff15157887 */ /* 0x004fcc000c000000 */
        /* <DEDUP_REMOVED lines=18> */
[----:B------:R-:W2:Y:S01]  /*a210*/  @P1 LDG.E R7, desc[UR16][R2.64] ;  /* 0x0000001002071981 */ /* 0x000ea2000c1e1900 */
[----:B------:R-:W-:Y:S01]  /*a220*/  PLOP3.LUT P2, PT, PT, PT, UP0, 0x80, 0x0 ;  /* 0x000000000000781c */ /* 0x000fe20003f4f008 */
[----:B------:R-:W-:Y:S01]  /*a230*/  UIMAD.WIDE UR12, UR21, 0x4, UR12 ;  /* 0x00000004150c78a5 */ /* 0x000fe2000f8e020c */
[----:B------:R-:W-:Y:S01]  /*a240*/  PLOP3.LUT P3, PT, PT, PT, UP2, 0x80, 0x0 ;  /* 0x000000000000781c */ /* 0x000fe20003f6f028 */
[----:B------:R1:W4:Y:S02]  /*a250*/  @P1 LDG.E R0, desc[UR16][R2.64] ;  /* 0x0000001002001981 */ /* 0x000324000c1e1900 */
[----:B------:R-:W-:Y:S02]  /*a260*/  @UP2 ULDC.64 UR6, c[0x0][0x780] ;  /* 0x0001e00000062ab9 */ /* 0x000fe40000000a00 */
[----:B------:R-:W-:Y:S01]  /*a270*/  @UP2 UIMAD.WIDE UR6, UR21, 0x4, UR6 ;  /* 0x00000004150628a5 */ /* 0x000fe2000f8e0206 */
[----:B-1----:R-:W-:-:S02]  /*a280*/  IMAD.U32 R2, RZ, RZ, UR12 ;  /* 0x0000000cff027e24 */ /* 0x002fc4000f8e00ff */
[----:B------:R-:W-:-:S05]  /*a290*/  IMAD.U32 R3, RZ, RZ, UR13 ;  /* 0x0000000dff037e24 */ /* 0x000fca000f8e00ff */
[----:B------:R1:W5:Y:S02]  /*a2a0*/  @P2 LDG.E R5, desc[UR16][R2.64] ;  /* 0x0000001002052981 */ /* 0x000364000c1e1900 */
[----:B-1----:R-:W-:Y:S02]  /*a2b0*/  IMAD.U32 R2, RZ, RZ, UR6 ;  /* 0x00000006ff027e24 */ /* 0x002fe4000f8e00ff */
[----:B------:R-:W-:-:S05]  /*a2c0*/  IMAD.U32 R3, RZ, RZ, UR7 ;  /* 0x00000007ff037e24 */ /* 0x000fca000f8e00ff */
[----:B------:R-:W3:Y:S01]  /*a2d0*/  @P3 LDG.E R6, desc[UR16][R2.64] ;  /* 0x0000001002063981 */ /* 0x000ee2000c1e1900 */
[----:B------:R-:W-:Y:S01]  /*a2e0*/  ULDC.64 UR16, c[0x0][0x788] ;  /* 0x0001e20000107ab9 */ /* 0x000fe20000000a00 */
[----:B------:R-:W-:Y:S01]  /*a2f0*/  UMOV UR54, URZ ;  /* 0x0000003f00367c82 */ /* 0x000fe20008000000 */
[----:B------:R-:W-:Y:S01]  /*a300*/  ISETP.NE.U32.AND P0, PT, RZ, UR16, PT ;  /* 0x00000010ff007c0c */ /* 0x000fe2000bf05070 */
[----:B------:R-:W-:-:S03]  /*a310*/  UMOV UR11, URZ ;  /* 0x0000003f000b7c82 */ /* 0x000fc60008000000 */
[----:B------:R-:W-:Y:S02]  /*a320*/  ISETP.NE.AND.EX P0, PT, RZ, UR17, PT, P0 ;  /* 0x00000011ff007c0c */ /* 0x000fe4000bf05300 */
[----:B--2---:R-:W-:Y:S02]  /*a330*/  @P1 R2UR UR5, R7 ;  /* 0x00000000070512ca */ /* 0x004fe400000e0000 */
        /* <DEDUP_REMOVED lines=8> */
[----:B---3--:R-:W-:Y:S01]  /*a3c0*/  @P3 R2UR UR5, R6 ;  /* 0x00000000060532ca */ /* 0x008fe200000e0000 */
        /* <DEDUP_REMOVED lines=10> */
.L_x_662:
        /* <DEDUP_REMOVED lines=14> */
.L_x_663:
        /* <DEDUP_REMOVED lines=9> */
.L_x_664:
        /* <DEDUP_REMOVED lines=22> */
.L_x_665:
        /* <DEDUP_REMOVED lines=23> */
[----:B------:R-:W1:Y:S01]  /*a8b0*/  S2R R3, SR_CgaCtaId ;  /* 0x0000000000037919 */ /* 0x000e620000008800 */
[----:B------:R-:W-:Y:S02]  /*a8c0*/  MOV R6, 0x400 ;  /* 0x0000040000067802 */ /* 0x000fe40000000f00 */
[----:B------:R-:W-:Y:S01]  /*a8d0*/  ISETP.NE.AND P0, PT, R11, RZ, PT ;  /* 0x000000ff0b00720c */ /* 0x000fe20003f05270 */
[----:B------:R-:W2:Y:S01]  /*a8e0*/  S2R R21, SR_CTAID.Y ;  /* 0x0000000000157919 */ /* 0x000ea20000002600 */
[----:B-1----:R-:W-:Y:S01]  /*a8f0*/  LEA R6, R3, R6, 0x18 ;  /* 0x0000000603067211 */ /* 0x002fe200078ec0ff */
[----:B------:R-:W-:-:S05]  /*a900*/  IMAD.MOV.U32 R3, RZ, RZ, 0x1 ;  /* 0x00000001ff037424 */ /* 0x000fca00078e00ff */
[----:B------:R-:W-:-:S04]  /*a910*/  SHF.L.U32 R3, R3, 0x1f, RZ ;  /* 0x0000001f03037819 */ /* 0x000fc800000006ff */
[----:B------:R-:W1:Y:S02]  /*a920*/  SYNCS.PHASECHK.TRANS64.TRYWAIT P1, [R6+URZ+0x31820], R3 ;  /* 0x03182003060075a7 */ /* 0x000e64000802017f */
[----:B-12---:R-:W-:Y:S05]  /*a930*/  @!P1 BRA `(.L_x_666) ;  /* 0x0000001800549947 */ /* 0x006fea0003800000 */
.L_x_681:
[----:B------:R-:W-:Y:S01]  /*a940*/  SHF.R.S32.HI R21, RZ, 0x1f, R21 ;  /* 0x0000001fff157819 */ /* 0x000fe20000011415 */
[----:B------:R-:W-:Y:S01]  /*a950*/  IMAD.MOV.U32 R4, RZ, RZ, 0x1 ;  /* 0x00000001ff047424 */ /* 0x000fe200078e00ff */
[----:B------:R-:W-:Y:S06]  /*a960*/  @P0 BRA `(.L_x_667) ;  /* 0x0000000000140947 */ /* 0x000fec0003800000 */
[----:B------:R-:W-:Y:S01]  /*a970*/  LOP3.LUT P1, RZ, R18, 0x1f, RZ, 0xc0, !PT ;  /* 0x0000001f12ff7812 */ /* 0x000fe2000782c0ff */
[----:B-1----:R-:W-:-:S04]  /*a980*/  IMAD.MOV.U32 R3, RZ, RZ, 0x8100 ;  /* 0x00008100ff037424 */ /* 0x002fc800078e00ff */
[----:B------:R2:W-:Y:S08]  /*a990*/  SYNCS.ARRIVE.TRANS64 RZ, [R6+URZ+0x31810], R3 ;  /* 0x0318100306ff79a7 */ /* 0x0005f0000800003f */
[----:B------:R-:W-:Y:S05]  /*a9a0*/  @!P1 BRA `(.L_x_667) ;  /* 0x0000000000049947 */ /* 0x000fea0003800000 */
[----:B------:R-:W-:Y:S01]  /*a9b0*/  BPT.TRAP 0x1 ;  /* 0x000000040000795c */ /* 0x000fe20000300000 */
.L_x_667:
[----:B------:R-:W3:Y:S01]  /*a9c0*/  LDC.64 R8, c[0x0][0x198] ;  /* 0x00006600ff087b82 */ /* 0x000ee20000000a00 */
        /* <DEDUP_REMOVED lines=8> */
[----:B-12---:R-:W-:Y:S01]  /*aa50*/  IMAD.MOV.U32 R3, RZ, RZ, 0x14000 ;  /* 0x00014000ff037424 */ /* 0x006fe200078e00ff */
        /* <DEDUP_REMOVED lines=11> */
[----:B---3--:R-:W-:Y:S01]  /*ab10*/  IMAD.MOV.U32 R5, RZ, RZ, R8 ;  /* 0x000000ffff057224 */ /* 0x008fe200078e0008 */
        /* <DEDUP_REMOVED lines=51> */
[----:B-1----:R-:W-:Y:S01]  /*ae50*/  UMOV UR16, 0x0 ;  /* 0x0000000000107882 */ /* 0x002fe20000000000 */
[----:B------:R-:W-:Y:S01]  /*ae60*/  UMOV UR17, 0x10000000 ;  /* 0x1000000000117882 */ /* 0x000fe20000000000 */
[----:B--2---:R-:W-:Y:S01]  /*ae70*/  ULEA UR40, UP0, UR10, UR22, 0x2 ;  /* 0x000000160a287291 */ /* 0x004fe2000f80103f */
[----:B------:R-:W-:Y:S01]  /*ae80*/  UMOV UR43, UR11 ;  /* 0x0000000b002b7c82 */ /* 0x000fe20008000000 */
[----:B------:R-:W-:-:S02]  /*ae90*/  UMOV UR44, UR12 ;  /* 0x0000000c002c7c82 */ /* 0x000fc40008000000 */
[----:B------:R-:W-:Y:S01]  /*aea0*/  ULEA.HI.X UR41, UR10, UR23, UR9, 0x2, UP0 ;  /* 0x000000170a297291 */ /* 0x000fe200080f1409 */
[----:B------:R-:W-:Y:S02]  /*aeb0*/  UMOV UR45, UR13 ;  /* 0x0000000d002d7c82 */ /* 0x000fe40008000000 */
[----:B------:R-:W-:Y:S01]  /*aec0*/  UMOV UR9, 0x10 ;  /* 0x0000001000097882 */ /* 0x000fe20000000000 */
[----:B---3--:R-:W-:Y:S01]  /*aed0*/  UIADD3 UR24, UR8, 0x2800, URZ ;  /* 0x0000280008187890 */ /* 0x008fe2000fffe03f */
[----:B------:R-:W-:Y:S01]  /*aee0*/  UMOV UR10, UR18 ;  /* 0x00000012000a7c82 */ /* 0x000fe20008000000 */
[----:B------:R-:W-:Y:S01]  /*aef0*/  UMOV UR26, 0x40 ;  /* 0x00000040001a7882 */ /* 0x000fe20000000000 */
[----:B------:R-:W-:Y:S02]  /*af00*/  UMOV UR27, UR11 ;  /* 0x0000000b001b7c82 */ /* 0x000fe40008000000 */
[----:B------:R1:W-:Y:S01]  /*af10*/  UBLKCP.S.G [UR48], [UR40], UR9 ;  /* 0x00000030280073ba */ /* 0x0003e20008000209 */
[----:B------:R2:W-:Y:S01]  /*af20*/  SYNCS.ARRIVE.TRANS64 RZ, [R6+URZ+0x31800], R3 ;  /* 0x0318000306ff79a7 */ /* 0x0005e2000800003f */
[----:B------:R-:W-:Y:S01]  /*af30*/  UMOV UR28, UR12 ;  /* 0x0000000c001c7c82 */ /* 0x000fe20008000000 */
[----:B----4-:R-:W-:Y:S01]  /*af40*/  UIADD3 UR56, UR8, 0x5000, URZ ;  /* 0x0000500008387890 */ /* 0x010fe2000fffe03f */
        /* <DEDUP_REMOVED lines=9> */
[----:B-1----:R-:W-:-:S02]  /*afe0*/  UIADD3 UR9, UR8, 0x31800, URZ ;  /* 0x0003180008097890 */ /* 0x002fc4000fffe03f */
        /* <DEDUP_REMOVED lines=11> */
[----:B-1----:R-:W-:Y:S01]  /*b0a0*/  UMOV UR10, 0xc0 ;  /* 0x000000c0000a7882 */ /* 0x002fe20000000000 */
[----:B------:R2:W-:Y:S01]  /*b0b0*/  UTMALDG.4D [UR40], [UR6], desc[UR16] ;  /* 0x00001028060075b4 */ /* 0x0005e20008019000 */
[----:B---3--:R-:W-:-:S02]  /*b0c0*/  UIADD3 UR24, UR8, 0xf000, URZ ;  /* 0x0000f00008187890 */ /* 0x008fc4000fffe03f */
[----:B------:R-:W-:Y:S01]  /*b0d0*/  UIADD3 UR8, UR8, 0x11800, URZ ;  /* 0x0001180008087890 */ /* 0x000fe2000fffe03f */
[----:B------:R-:W-:Y:S01]  /*b0e0*/  UMOV UR26, 0x80 ;  /* 0x00000080001a7882 */ /* 0x000fe20000000000 */
[----:B------:R2:W-:Y:S05]  /*b0f0*/  UTMALDG.4D [UR32], [UR6], desc[UR16] ;  /* 0x00001020060075b4 */ /* 0x0005ea0008019000 */
[----:B------:R2:W-:Y:S02]  /*b100*/  UTMALDG.4D [UR24], [UR6], desc[UR16] ;  /* 0x00001018060075b4 */ /* 0x0005e40008019000 */
[----:B------:R2:W-:Y:S02]  /*b110*/  UTMALDG.4D [UR8], [UR6], desc[UR16] ;  /* 0x00001008060075b4 */ /* 0x0005e40008019000 */
[----:B--2---:R-:W-:Y:S05]  /*b120*/  @P1 BRA `(.L_x_668) ;  /* 0x0000000800581947 */ /* 0x004fea0003800000 */
[----:B------:R-:W1:Y:S01]  /*b130*/  LDC.64 R12, c[0x0][0x730] ;  /* 0x0001cc00ff0c7b82 */ /* 0x000e620000000a00 */
[----:B------:R-:W-:Y:S01]  /*b140*/  ULDC.64 UR8, c[0x0][0x738] ;  /* 0x0001ce0000087ab9 */ /* 0x000fe20000000a00 */
[----:B------:R-:W-:Y:S01]  /*b150*/  LOP3.LUT R16, R18, 0x1f, RZ, 0xc0, !PT ;  /* 0x0000001f12107812 */ /* 0x000fe200078ec0ff */
[----:B------:R-:W-:Y:S02]  /*b160*/  UIMAD UR6, UR47, UR8, URZ ;  /* 0x000000082f0672a4 */ /* 0x000fe4000f8e023f */
[----:B------:R-:W-:Y:S02]  /*b170*/  UIMAD.WIDE.U32 UR4, UR21, UR8, UR38 ;  /* 0x00000008150472a5 */ /* 0x000fe4000f8e0026 */
[----:B------:R-:W-:Y:S01]  /*b180*/  UIMAD UR6, UR21, UR9, UR6 ;  /* 0x00000009150672a4 */ /* 0x000fe2000f8e0206 */
[----:B------:R-:W2:Y:S03]  /*b190*/  LDC.64 R14, c[0x0][0x728] ;  /* 0x0001ca00ff0e7b82 */ /* 0x000ea60000000a00 */
        /* <DEDUP_REMOVED lines=9> */
[----:B-1----:R-:W-:-:S04]  /*b230*/  IMAD.WIDE.U32 R2, R12, UR20, R2 ;  /* 0x000000140c027c25 */ /* 0x002fc8000f8e0002 */
        /* <DEDUP_REMOVED lines=8> */
[----:B--2---:R-:W-:Y:S01]  /*b2c0*/  LEA R14, P1, R2, R14, 0x2 ;  /* 0x0000000e020e7211 */ /* 0x004fe200078210ff */
        /* <DEDUP_REMOVED lines=8> */
.L_x_673:
[----:B------:R-:W-:-:S04]  /*b350*/  SHF.L.U32 R5, R13, 0x1f, RZ ;  /* 0x0000001f0d057819 */ /* 0x000fc800000006ff */
[----:B------:R-:W1:Y:S02]  /*b360*/  SYNCS.PHASECHK.TRANS64.TRYWAIT P1, [R6+URZ+0x31838], R5 ;  /* 0x03183805060075a7 */ /* 0x000e64000802017f */
[----:B-1----:R-:W-:Y:S05]  /*b370*/  @!P1 BRA `(.L_x_669) ;  /* 0x0000000c00d89947 */ /* 0x002fea0003800000 */
.L_x_682:
[----:B------:R-:W-:Y:S05]  /*b380*/  @P0 BRA `(.L_x_670) ;  /* 0x0000000000140947 */ /* 0x000fea0003800000 */
[----:B------:R-:W-:Y:S01]  /*b390*/  ISETP.NE.AND P1, PT, R16, RZ, PT ;  /* 0x000000ff1000720c */ /* 0x000fe20003f25270 */
[----:B-1----:R-:W-:-:S04]  /*b3a0*/  IMAD.MOV.U32 R5, RZ, RZ, 0x8100 ;  /* 0x00008100ff057424 */ /* 0x002fc800078e00ff */
[----:B------:R2:W-:Y:S08]  /*b3b0*/  SYNCS.ARRIVE.TRANS64 RZ, [R6+URZ+0x31830], R5 ;  /* 0x0318300506ff79a7 */ /* 0x0005f0000800003f */
[----:B------:R-:W-:Y:S05]  /*b3c0*/  @!P1 BRA `(.L_x_670) ;  /* 0x0000000000049947 */ /* 0x000fea0003800000 */
[----:B------:R-:W-:Y:S01]  /*b3d0*/  BPT.TRAP 0x1 ;  /* 0x000000040000795c */ /* 0x000fe20000300000 */
.L_x_670:
        /* <DEDUP_REMOVED lines=47> */
.L_x_684:
[----:B------:R-:W-:Y:S01]  /*b6d0*/  LOP3.LUT R13, R13, 0x1, RZ, 0x3c, !PT ;  /* 0x000000010d0d7812 */ /* 0x000fe200078e3cff */
[----:B------:R-:W-:Y:S06]  /*b6e0*/  @P2 BRA `(.L_x_672) ;  /* 0x0000000000142947 */ /* 0x000fec0003800000 */
[----:B------:R-:W-:Y:S01]  /*b6f0*/  ISETP.NE.AND P1, PT, R16, RZ, PT ;  /* 0x000000ff1000720c */ /* 0x000fe20003f25270 */
[----:B-1----:R-:W-:-:S04]  /*b700*/  IMAD.MOV.U32 R2, RZ, RZ, 0x8100 ;  /* 0x00008100ff027424 */ /* 0x002fc800078e00ff */
[----:B------:R2:W-:Y:S08]  /*b710*/  SYNCS.ARRIVE.TRANS64 RZ, [R20+URZ+0x31810], R2 ;  /* 0x0318100214ff79a7 */ /* 0x0005f0000800003f */
[----:B------:R-:W-:Y:S05]  /*b720*/  @!P1 BRA `(.L_x_672) ;  /* 0x0000000000049947 */ /* 0x000fea0003800000 */
[----:B------:R-:W-:Y:S01]  /*b730*/  BPT.TRAP 0x1 ;  /* 0x000000040000795c */ /* 0x000fe20000300000 */
.L_x_672:
[--C-:B-12---:R-:W-:Y:S01]  /*b740*/  IMAD R2, R12, 0x8000, R6.reuse ;  /* 0x000080000c027824 */ /* 0x106fe200078e0206 */
        /* <DEDUP_REMOVED lines=50> */
[----:B-1----:R-:W-:Y:S05]  /*ba70*/  @!P1 BRA `(.L_x_673) ;  /* 0xfffffff800349947 */ /* 0x002fea000383ffff */
[----:B------:R-:W-:-:S07]  /*ba80*/  VIADD R12, R12, 0x1 ;  /* 0x000000010c0c7836 */ /* 0x000fce0000000000 */
.L_x_668:
[----:B------:R-:W-:Y:S01]  /*ba90*/  SHF.L.U32 R16, R13, 0x1f, RZ ;  /* 0x0000001f0d107819 */ /* 0x000fe200000006ff */
[----:B------:R-:W1:Y:S01]  /*baa0*/  LDC.64 R10, c[0x0][0x730] ;  /* 0x0001cc00ff0a7b82 */ /* 0x000e620000000a00 */
[----:B------:R-:W-:Y:S02]  /*bab0*/  IMAD.U32 R14, RZ, RZ, UR38 ;  /* 0x00000026ff0e7e24 */ /* 0x000fe4000f8e00ff */
[----:B------:R-:W-:Y:S02]  /*bac0*/  IMAD.U32 R2, RZ, RZ, UR38 ;  /* 0x00000026ff027e24 */ /* 0x000fe4000f8e00ff */
[----:B------:R-:W-:Y:S02]  /*bad0*/  IMAD.MOV.U32 R2, RZ, RZ, R14 ;  /* 0x000000ffff027224 */ /* 0x000fe400078e000e */
[----:B------:R-:W-:Y:S01]  /*bae0*/  IMAD.U32 R3, RZ, RZ, UR39 ;  /* 0x00000027ff037e24 */ /* 0x000fe2000f8e00ff */
[----:B------:R-:W2:Y:S01]  /*baf0*/  SYNCS.PHASECHK.TRANS64.TRYWAIT P1, [R6+URZ+0x31838], R16 ;  /* 0x03183810060075a7 */ /* 0x000ea2000802017f */
[----:B------:R-:W-:Y:S01]  /*bb00*/  IMAD.U32 R15, RZ, RZ, UR39 ;  /* 0x00000027ff0f7e24 */ /* 0x000fe2000f8e00ff */
[----:B------:R-:W3:Y:S01]  /*bb10*/  LDC.64 R8, c[0x0][0x738] ;  /* 0x0001ce00ff087b82 */ /* 0x000ee20000000a00 */
[----:B-1----:R-:W-:-:S02]  /*bb20*/  IMAD R14, R21, R10, RZ ;  /* 0x0000000a150e7224 */ /* 0x002fc400078e02ff */
[----:B------:R-:W-:-:S04]  /*bb30*/  IMAD.WIDE.U32 R2, R10, UR20, R2 ;  /* 0x000000140a027c25 */ /* 0x000fc8000f8e0002 */
[----:B------:R-:W-:-:S04]  /*bb40*/  IMAD R11, R11, UR20, R14 ;  /* 0x000000140b0b7c24 */ /* 0x000fc8000f8e020e */
[----:B------:R-:W-:Y:S02]  /*bb50*/  IMAD.IADD R3, R11, 0x1, R3 ;  /* 0x000000010b037824 */ /* 0x000fe400078e0203 */
[C---:B---3--:R-:W-:Y:S02]  /*bb60*/  IMAD R10, R8.reuse, UR47, RZ ;  /* 0x0000002f080a7c24 */ /* 0x048fe4000f8e02ff */
[----:B------:R-:W-:-:S04]  /*bb70*/  IMAD.WIDE.U32 R2, R8, UR21, R2 ;  /* 0x0000001508027c25 */ /* 0x000fc8000f8e0002 */
[----:B------:R-:W-:Y:S01]  /*bb80*/  IMAD R9, R9, UR21, R10 ;  /* 0x0000001509097c24 */ /* 0x000fe2000f8e020a */
[----:B--2---:R-:W-:Y:S06]  /*bb90*/  @!P1 BRA `(.L_x_674) ;  /* 0x0000000400fc9947 */ /* 0x004fec0003800000 */
.L_x_685:
[----:B------:R-:W-:Y:S01]  /*bba0*/  IMAD.IADD R8, R9, 0x1, R3 ;  /* 0x0000000109087824 */ /* 0x000fe200078e0203 */
[----:B------:R-:W-:Y:S06]  /*bbb0*/  @P0 BRA `(.L_x_675) ;  /* 0x0000000000140947 */ /* 0x000fec0003800000 */
[----:B------:R-:W-:Y:S01]  /*bbc0*/  LOP3.LUT P0, RZ, R18, 0x1f, RZ, 0xc0, !PT ;  /* 0x0000001f12ff7812 */ /* 0x000fe2000780c0ff */
[----:B------:R-:W-:-:S04]  /*bbd0*/  IMAD.MOV.U32 R9, RZ, RZ, 0x8100 ;  /* 0x00008100ff097424 */ /* 0x000fc800078e00ff */
[----:B------:R2:W-:Y:S08]  /*bbe0*/  SYNCS.ARRIVE.TRANS64 RZ, [R6+URZ+0x31830], R9 ;  /* 0x0318300906ff79a7 */ /* 0x0005f0000800003f */
[----:B------:R-:W-:Y:S05]  /*bbf0*/  @!P0 BRA `(.L_x_675) ;  /* 0x0000000000048947 */ /* 0x000fea0003800000 */
[----:B------:R-:W-:Y:S01]  /*bc00*/  BPT.TRAP 0x1 ;  /* 0x000000040000795c */ /* 0x000fe20000300000 */
.L_x_675:
        /* <DEDUP_REMOVED lines=52> */
[----:B----4-:R-:W-:Y:S01]  /*bf50*/  NOP ;  /* 0x0000000000007918 */ /* 0x010fe20000000000 */
.L_x_661:
[----:B------:R-:W-:Y:S05]  /*bf60*/  WARPSYNC.ALL ;  /* 0x0000000000007948 */ /* 0x000fea0003800000 */
[----:B------:R-:W-:-:S13]  /*bf70*/  ELECT P0, URZ, PT ;  /* 0x00000000003f782f */ /* 0x000fda0003800000 */
[----:B------:R-:W-:Y:S05]  /*bf80*/  @!P0 BRA `(.L_x_627) ;  /* 0x00000000007c8947 */ /* 0x000fea0003800000 */
[----:B------:R-:W4:Y:S02]  /*bf90*/  LDL R0, [R1] ;  /* 0x0000000001007983 */ /* 0x000f240000100800 */
[----:B----4-:R-:W-:-:S13]  /*bfa0*/  R2UR UR4, R0 ;  /* 0x00000000000472ca */ /* 0x010fda00000e0000 */
[----:B------:R-:W-:-:S06]  /*bfb0*/  ULOP3.LUT UR4, UR4, 0x2, URZ, 0xfc, !UPT ;  /* 0x0000000204047892 */ /* 0x000fcc000f8efc3f */
[----:B------:R-:W-:-:S05]  /*bfc0*/  IMAD.U32 R0, RZ, RZ, UR4 ;  /* 0x00000004ff007e24 */ /* 0x000fca000f8e00ff */
[----:B------:R-:W-:-:S13]  /*bfd0*/  ISETP.NE.AND P1, PT, R0, 0x3, PT ;  /* 0x000000030000780c */ /* 0x000fda0003f25270 */
[----:B------:R-:W-:Y:S05]  /*bfe0*/  @!P1 BRA `(.L_x_676) ;  /* 0x0000000000049947 */ /* 0x000fea0003800000 */
[----:B---3--:R-:W-:Y:S01]  /*bff0*/  BPT.TRAP 0x1 ;  /* 0x000000040000795c */ /* 0x008fe20000300000 */
.L_x_676:
        /* <DEDUP_REMOVED lines=8> */
.L_x_686:
        /* <DEDUP_REMOVED lines=9> */
.L_x_687:
[----:B------:R-:W-:Y:S05]  /*c110*/  @!P1 BRA `(.L_x_679) ;  /* 0x0000000000049947 */ /* 0x000fea0003800000 */
[----:B---3--:R-:W-:Y:S01]  /*c120*/  BPT.TRAP 0x1 ;  /* 0x000000040000795c */ /* 0x008fe20000300000 */
.L_x_679:
[----:B------:R-:W-:-:S07]  /*c130*/  SHF.L.U32 R13, R13, 0x1f, RZ ;  /* 0x0000001f0d0d7819 */ /* 0x000fce00000006ff */
.L_x_680:
[----:B------:R1:W1:Y:S02]  /*c140*/  SYNCS.PHASECHK.TRANS64.TRYWAIT P0, [R2+URZ+0x31838], R13 ;  /* 0x0318380d020075a7 */ /* 0x000264000800017f */
[----:B-1----:R-:W-:Y:S05]  /*c150*/  @!P0 NANOSLEEP.SYNCS 0x989680 ;  /* 0x009896800000895d */ /* 0x002fea0003900000 */
[----:B------:R-:W1:Y:S02]  /*c160*/  @!P0 SYNCS.PHASECHK.TRANS64 P0, [R2+URZ+0x31838], R13 ;  /* 0x0318380d020085a7 */ /* 0x000e64000800007f */
[----:B-1----:R-:W-:Y:S05]  /*c170*/  @!P0 BRA `(.L_x_680) ;  /* 0xfffffffc00f08947 */ /* 0x002fea000383ffff */
.L_x_627:
[----:B---3--:R-:W-:Y:S05]  /*c180*/  BSYNC B0 ;  /* 0x0000000000007941 */ /* 0x008fea0003800000 */
.L_x_621:
[----:B------:R-:W-:Y:S05]  /*c190*/  EXIT ;  /* 0x000000000000794d */ /* 0x000fea0003800000 */
.L_x_634:
[----:B-1----:R1:W2:Y:S02]  /*c1a0*/  SYNCS.PHASECHK.TRANS64.TRYWAIT P0, [R17+URZ+0x31800], R14 ;  /* 0x0318000e110075a7 */ /* 0x0022a4000800017f */
[----:B--2---:R-:W-:Y:S05]  /*c1b0*/  @!P0 NANOSLEEP.SYNCS 0x989680 ;  /* 0x009896800000895d */ /* 0x004fea0003900000 */
[----:B------:R-:W2:Y:S02]  /*c1c0*/  @!P0 SYNCS.PHASECHK.TRANS64 P0, [R17+URZ+0x31800], R14 ;  /* 0x0318000e110085a7 */ /* 0x000ea4000800007f */
[----:B--2---:R-:W-:Y:S05]  /*c1d0*/  @!P0 BRA `(.L_x_634) ;  /* 0xfffffffc00f08947 */ /* 0x004fea000383ffff */
[----:B------:R-:W-:Y:S05]  /*c1e0*/  BRA `(.L_x_633) ;  /* 0xffffff5000187947 */ /* 0x000fea000383ffff */
.L_x_638:
[----:B--2---:R2:W3:Y:S02]  /*c1f0*/  SYNCS.PHASECHK.TRANS64.TRYWAIT P0, [R16+URZ+0x31810], R9 ;  /* 0x03181009100075a7 */ /* 0x0044e4000800017f */
[----:B---3--:R-:W-:Y:S05]  /*c200*/  @!P0 NANOSLEEP.SYNCS 0x989680 ;  /* 0x009896800000895d */ /* 0x008fea0003900000 */
[----:B------:R-:W3:Y:S02]  /*c210*/  @!P0 SYNCS.PHASECHK.TRANS64 P0, [R16+URZ+0x31810], R9 ;  /* 0x03181009100085a7 */ /* 0x000ee4000800007f */
[----:B---3--:R-:W-:Y:S05]  /*c220*/  @!P0 BRA `(.L_x_638) ;  /* 0xfffffffc00f08947 */ /* 0x008fea000383ffff */
[----:B------:R-:W-:Y:S05]  /*c230*/  BRA `(.L_x_637) ;  /* 0xffffff5800a87947 */ /* 0x000fea000383ffff */
.L_x_642:
[----:B----4-:R4:W1:Y:S02]  /*c240*/  SYNCS.PHASECHK.TRANS64.TRYWAIT P0, [R17+URZ+0x31830], R10 ;  /* 0x0318300a110075a7 */ /* 0x010864000800017f */
[----:B-1----:R-:W-:Y:S05]  /*c250*/  @!P0 NANOSLEEP.SYNCS 0x989680 ;  /* 0x009896800000895d */ /* 0x002fea0003900000 */
[----:B------:R-:W1:Y:S02]  /*c260*/  @!P0 SYNCS.PHASECHK.TRANS64 P0, [R17+URZ+0x31830], R10 ;  /* 0x0318300a110085a7 */ /* 0x000e64000800007f */
[----:B-1----:R-:W-:Y:S05]  /*c270*/  @!P0 BRA `(.L_x_642) ;  /* 0xfffffffc00f08947 */ /* 0x002fea000383ffff */
[----:B------:R-:W-:Y:S05]  /*c280*/  BRA `(.L_x_641) ;  /* 0xffffff7400b47947 */ /* 0x000fea000383ffff */
.L_x_666:
[----:B-1----:R1:W2:Y:S02]  /*c290*/  SYNCS.PHASECHK.TRANS64.TRYWAIT P1, [R6+URZ+0x31820], R3 ;  /* 0x03182003060075a7 */ /* 0x0022a4000802017f */
[----:B--2---:R-:W-:Y:S05]  /*c2a0*/  @!P1 NANOSLEEP.SYNCS 0x989680 ;  /* 0x009896800000995d */ /* 0x004fea0003900000 */
[----:B------:R-:W2:Y:S02]  /*c2b0*/  @!P1 SYNCS.PHASECHK.TRANS64 P1, [R6+URZ+0x31820], R3 ;  /* 0x03182003060095a7 */ /* 0x000ea4000802007f */
[----:B--2---:R-:W-:Y:S05]  /*c2c0*/  @!P1 BRA `(.L_x_666) ;  /* 0xfffffffc00f09947 */ /* 0x004fea000383ffff */
[----:B------:R-:W-:Y:S05]  /*c2d0*/  BRA `(.L_x_681) ;  /* 0xffffffe400987947 */ /* 0x000fea000383ffff */
.L_x_669:
[----:B-1----:R1:W2:Y:S02]  /*c2e0*/  SYNCS.PHASECHK.TRANS64.TRYWAIT P1, [R6+URZ+0x31838], R5 ;  /* 0x03183805060075a7 */ /* 0x0022a4000802017f */
[----:B--2---:R-:W-:Y:S05]  /*c2f0*/  @!P1 NANOSLEEP.SYNCS 0x989680 ;  /* 0x009896800000995d */ /* 0x004fea0003900000 */
[----:B------:R-:W2:Y:S02]  /*c300*/  @!P1 SYNCS.PHASECHK.TRANS64 P1, [R6+URZ+0x31838], R5 ;  /* 0x03183805060095a7 */ /* 0x000ea4000802007f */
[----:B--2---:R-:W-:Y:S05]  /*c310*/  @!P1 BRA `(.L_x_669) ;  /* 0xfffffffc00f09947 */ /* 0x004fea000383ffff */
[----:B------:R-:W-:Y:S05]  /*c320*/  BRA `(.L_x_682) ;  /* 0xfffffff000147947 */ /* 0x000fea000383ffff */
.L_x_671:
[----:B------:R-:W-:-:S07]  /*c330*/  SHF.L.U32 R2, R4, 0x1f, RZ ;  /* 0x0000001f04027819 */ /* 0x000fce00000006ff */
.L_x_683:
[----:B-1----:R1:W2:Y:S02]  /*c340*/  SYNCS.PHASECHK.TRANS64.TRYWAIT P1, [R20+URZ+0x31820], R2 ;  /* 0x03182002140075a7 */ /* 0x0022a4000802017f */
[----:B--2---:R-:W-:Y:S05]  /*c350*/  @!P1 NANOSLEEP.SYNCS 0x989680 ;  /* 0x009896800000995d */ /* 0x004fea0003900000 */
[----:B------:R-:W2:Y:S02]  /*c360*/  @!P1 SYNCS.PHASECHK.TRANS64 P1, [R20+URZ+0x31820], R2 ;  /* 0x03182002140095a7 */ /* 0x000ea4000802007f */
[----:B--2---:R-:W-:Y:S05]  /*c370*/  @!P1 BRA `(.L_x_683) ;  /* 0xfffffffc00f09947 */ /* 0x004fea000383ffff */
[----:B------:R-:W-:Y:S05]  /*c380*/  BRA `(.L_x_684) ;  /* 0xfffffff000d07947 */ /* 0x000fea000383ffff */
.L_x_674:
[----:B-1----:R1:W2:Y:S02]  /*c390*/  SYNCS.PHASECHK.TRANS64.TRYWAIT P1, [R6+URZ+0x31838], R16 ;  /* 0x03183810060075a7 */ /* 0x0022a4000802017f */
[----:B--2---:R-:W-:Y:S05]  /*c3a0*/  @!P1 NANOSLEEP.SYNCS 0x989680 ;  /* 0x009896800000995d */ /* 0x004fea0003900000 */
[----:B------:R-:W2:Y:S02]  /*c3b0*/  @!P1 SYNCS.PHASECHK.TRANS64 P1, [R6+URZ+0x31838], R16 ;  /* 0x03183810060095a7 */ /* 0x000ea4000802007f */
[----:B--2---:R-:W-:Y:S05]  /*c3c0*/  @!P1 BRA `(.L_x_674) ;  /* 0xfffffffc00f09947 */ /* 0x004fea000383ffff */
[----:B------:R-:W-:Y:S05]  /*c3d0*/  BRA `(.L_x_685) ;  /* 0xfffffff400f07947 */ /* 0x000fea000383ffff */
.L_x_677:
[----:B----4-:R4:W1:Y:S02]  /*c3e0*/  SYNCS.PHASECHK.TRANS64.TRYWAIT P0, [R5+URZ], R0 ;  /* 0x00000000050075a7 */ /* 0x010864000800017f */
[----:B-1----:R-:W-:Y:S05]  /*c3f0*/  @!P0 NANOSLEEP.SYNCS 0x989680 ;  /* 0x009896800000895d */ /* 0x002fea0003900000 */
[----:B------:R-:W1:Y:S02]  /*c400*/  @!P0 SYNCS.PHASECHK.TRANS64 P0, [R5+URZ], R0 ;  /* 0x00000000050085a7 */ /* 0x000e64000800007f */
[----:B-1----:R-:W-:Y:S05]  /*c410*/  @!P0 BRA `(.L_x_677) ;  /* 0xfffffffc00f08947 */ /* 0x002fea000383ffff */
[----:B------:R-:W-:Y:S05]  /*c420*/  BRA `(.L_x_686) ;  /* 0xfffffffc00147947 */ /* 0x000fea000383ffff */
.L_x_678:
[----:B----4-:R4:W1:Y:S02]  /*c430*/  SYNCS.PHASECHK.TRANS64.TRYWAIT P0, [R3+URZ], R0 ;  /* 0x00000000030075a7 */ /* 0x010864000800017f */
[----:B-1----:R-:W-:Y:S05]  /*c440*/  @!P0 NANOSLEEP.SYNCS 0x989680 ;  /* 0x009896800000895d */ /* 0x002fea0003900000 */
[----:B------:R-:W1:Y:S02]  /*c450*/  @!P0 SYNCS.PHASECHK.TRANS64 P0, [R3+URZ], R0 ;  /* 0x00000000030085a7 */ /* 0x000e64000800007f */
[----:B-1----:R-:W-:Y:S05]  /*c460*/  @!P0 BRA `(.L_x_678) ;  /* 0xfffffffc00f08947 */ /* 0x002fea000383ffff */
[----:B------:R-:W-:Y:S05]  /*c470*/  BRA `(.L_x_687) ;  /* 0xfffffffc00247947 */ /* 0x000fea000383ffff */
.L_x_688:
        /* <DEDUP_REMOVED lines=16> */
.L_x_2204:


//--------------------- .text._ZN7cutlass13device_kernelIN5flash11enable_sm90INS1_16FlashAttnBwdSm90INS1_25CollectiveMainloopBwdSm90ILi2ELi1ELi1EN4cute5tupleIJNS5_1CILi1EEES8_S8_EEENS6_IJNS7_ILi64EEENS7_ILi80EEENS7_ILi256EEEEEENS_10bfloat16_tEfNS_4arch4Sm90ELb1ELb0ELb1ELb0ELb0ELb0ELb1ELb1ELi2ELi1ELi1ELi1ELb0EEENS1_21CollectiveEpilogueBwdISD_SE_SG_Li256ELb0ELb1ELi2EEENS1_25SingleTileBwdLPTSchedulerILb0ELi80ELb0EEEEEEEEEvNT_6ParamsE --------------------------
	.section	.text._ZN7cutlass13device_kernelIN5flash11enable_sm90INS1_16FlashAttnBwdSm90INS1_25CollectiveMainloopBwdSm90ILi2ELi1ELi1EN4cute5tupleIJNS5_1CILi1EEES8_S8_EEENS6_IJNS7_ILi64EEENS7_ILi80EEENS7_ILi256EEEEEENS_10bfloat16_tEfNS_4arch4Sm90ELb1ELb0ELb1ELb0ELb0ELb0ELb1ELb1ELi2ELi1ELi1ELi1ELb0EEENS1_21CollectiveEpilogueBwdISD_SE_SG_Li256ELb0ELb1ELi2EEENS1_25SingleTileBwdLPTSchedulerILb0ELi80ELb0EEEEEEEEEvNT_6ParamsE,"ax",@progbits
	.align	128
.text._ZN7cutlass13device_kernelIN5flash11enable_sm90INS1_16FlashAttnBwdSm90INS1_25CollectiveMainloopBwdSm90ILi2ELi1ELi1EN4cute5tupleIJNS5_1CILi1EEES8_S8_EEENS6_IJNS7_ILi64EEENS7_ILi80EEENS7_ILi256EEEEEENS_10bfloat16_tEfNS_4arch4Sm90ELb1ELb0ELb1ELb0ELb0ELb0ELb1ELb1ELi2ELi1ELi1ELi1ELb0EEENS1_21CollectiveEpilogueBwdISD_SE_SG_Li256ELb0ELb1ELi2EEENS1_25SingleTileBwdLPTSchedulerILb0ELi80ELb0EEEEEEEEEvNT_6ParamsE:
        .type           _ZN7cutlass13device_kernelIN5flash11enable_sm90INS1_16FlashAttnBwdSm90INS1_25CollectiveMainloopBwdSm90ILi2ELi1ELi1EN4cute5tupleIJNS5_1CILi1EEES8_S8_EEENS6_IJNS7_ILi64EEENS7_ILi80EEENS7_ILi256EEEEEENS_10bfloat16_tEfNS_4arch4Sm90ELb1ELb0ELb1ELb0ELb0ELb0ELb1ELb1ELi2ELi1ELi1ELi1ELb0EEENS1_21CollectiveEpilogueBwdISD_SE_SG_Li256ELb0ELb1ELi2EEENS1_25SingleTileBwdLPTSchedulerILb0ELi80ELb0EEEEEEEEEvNT_6ParamsE,@function
        .size           _ZN7cutlass13device_kernelIN5flash11enable_sm90INS1_16FlashAttnBwdSm90INS1_25CollectiveMainloopBwdSm90ILi2ELi1ELi1EN4cute5tupleIJNS5_1CILi1EEES8_S8_EEENS6_IJNS7_ILi64EEENS7_ILi80EEENS7_ILi256EEEEEENS_10bfloat16_tEfNS_4arch4Sm90ELb1ELb0ELb1ELb0ELb0ELb0ELb1ELb1ELi2ELi1ELi1ELi1ELb0EEENS1_21CollectiveEpilogueBwdISD_SE_SG_Li256ELb0ELb1ELi2EEENS1_25SingleTileBwdLPTSchedulerILb0ELi80ELb0EEEEEEEEEvNT_6ParamsE,(.L_x_2205 - _ZN7cutlass13device_kernelIN5flash11enable_sm90INS1_16FlashAttnBwdSm90INS1_25CollectiveMainloopBwdSm90ILi2ELi1ELi1EN4cute5tupleIJNS5_1CILi1EEES8_S8_EEENS6_IJNS7_ILi64EEENS7_ILi80EEENS7_ILi256EEEEEENS_10bfloat16_tEfNS_4arch4Sm90ELb1ELb0ELb1ELb0ELb0ELb0ELb1ELb1ELi2ELi1ELi1ELi1ELb0EEENS1_21CollectiveEpilogueBwdISD_SE_SG_Li256ELb0ELb1ELi2EEENS1_25SingleTileBwdLPTSchedulerILb0ELi80ELb0EEEEEEEEEvNT_6ParamsE)
        .other          _ZN7cutlass13device_kernelIN5flash11enable_sm90INS1_16FlashAttnBwdSm90INS1_25CollectiveMainloopBwdSm90ILi2ELi1ELi1EN4cute5tupleIJNS5_1CILi1EEES8_S8_EEENS6_IJNS7_ILi64EEENS7_ILi80EEENS7_ILi256EEEEEENS_10bfloat16_tEfNS_4arch4Sm90ELb1ELb0ELb1ELb0ELb0ELb0ELb1ELb1ELi2ELi1ELi1ELi1ELb0EEENS1_21CollectiveEpilogueBwdISD_SE_SG_Li256ELb0ELb1ELi2EEENS1_25SingleTileBwdLPTSchedulerILb0ELi80ELb0EEEEEEEEEvNT_6ParamsE,@"STO_CUDA_ENTRY STV_DEFAULT"
_ZN7cutlass13device_kernelIN5flash11enable_sm90INS1_16FlashAttnBwdSm90INS1_25CollectiveMainloopBwdSm90ILi2ELi1ELi1EN4cute5tupleIJNS5_1CILi1EEES8_S8_EEENS6_IJNS7_ILi64EEENS7_ILi80EEENS7_ILi256EEEEEENS_10bfloat16_tEfNS_4arch4Sm90ELb1ELb0ELb1ELb0ELb0ELb0ELb1ELb1ELi2ELi1ELi1ELi1ELb0EEENS1_21CollectiveEpilogueBwdISD_SE_SG_Li256ELb0ELb1ELi2EEENS1_25SingleTileBwdLPTSchedulerILb0ELi80ELb0EEEEEEEEEvNT_6ParamsE:
        /* <DEDUP_REMOVED lines=29> */
.L_x_690:
[----:B------:R-:W-:Y:S05]  /*01d0*/  BSYNC B0 ;  /* 0x0000000000007941 */ /* 0x000fea0003800000 */
.L_x_689:
        /* <DEDUP_REMOVED lines=34> */
.L_x_691:
        /* <DEDUP_REMOVED lines=20> */
.L_x_692:
[----:B-1----:R-:W-:Y:S01]  /*0540*/  ISETP.NE.AND P0, PT, R0, RZ, PT ;  /* 0x000000ff0000720c */ /* 0x002fe20003f05270 */
[----:B------:R-:W-:Y:S01]  /*0550*/  IMAD.MOV.U32 R0, RZ, RZ, 0x1 ;  /* 0x00000001ff007424 */ /* 0x000fe200078e00ff */
[----:B------:R-:W-:Y:S01]  /*0560*/  NOP ;  /* 0x0000000000007918 */ /* 0x000fe20000000000 */
[----:B------:R-:W-:-:S03]  /*0570*/  LOP3.LUT R21, R4, 0x7f, RZ, 0xc0, !PT ;  /* 0x0000007f04157812 */ /* 0x000fc600078ec0ff */
[----:B------:R-:W-:Y:S01]  /*0580*/  SEL R0, R0, 0x2, !P0 ;  /* 0x0000000200007807 */ /* 0x000fe20004000000 */
[----:B--23--:R-:W-:Y:S06]  /*0590*/  BAR.SYNC.DEFER_BLOCKING 0x0 ;  /* 0x0000000000007b1d */ /* 0x00cfec0000010000 */
[----:B------:R-:W-:Y:S05]  /*05a0*/  @!P0 BRA `(.L_x_693) ;  /* 0x000000d000488947 */ /* 0x000fea0003800000 */
.L_x_694:
[----:B------:R-:W-:-:S08]  /*05b0*/  NOP ;  /* 0x0000000000007918 */ /* 0x000fd00000000000 */
[----:B------:R-:W1:Y:S02]  /*05c0*/  USETMAXREG.TRY_ALLOC.CTAPOOL UP0, 0xf0 ;  /* 0x000000f0000079c8 */ /* 0x000e640008000600 */
[----:B-1----:R-:W-:-:S13]  /*05d0*/  PLOP3.LUT P0, PT, PT, PT, UP0, 0x80, 0x0 ;  /* 0x000000000000781c */ /* 0x002fda0003f0f008 */
[----:B------:R-:W-:Y:S05]  /*05e0*/  @!P0 BRA `(.L_x_694) ;  /* 0xfffffffc00f08947 */ /* 0x000fea000383ffff */
[----:B------:R-:W1:Y:S01]  /*05f0*/  S2UR UR7, SR_CTAID.X ;  /* 0x00000000000779c3 */ /* 0x000e620000002500 */
[----:B------:R-:W-:Y:S02]  /*0600*/  ULDC UR8, c[0x0][0xb50] ;  /* 0x0002d40000087ab9 */ /* 0x000fe40000000800 */
[----:B------:R-:W-:-:S05]  /*0610*/  UISETP.NE.AND UP0, UPT, UR8, 0x1, UPT ;  /* 0x000000010800788c */ /* 0x000fca000bf05270 */
[----:B------:R-:W2:Y:S06]  /*0620*/  LDC R2, c[0x0][0xb68] ;  /* 0x0002da00ff027b82 */ /* 0x000eac0000000800 */
[----:B------:R-:W-:Y:S01]  /*0630*/  @UP0 ULDC UR4, c[0x0][0xb54] ;  /* 0x0002d50000040ab9 */ /* 0x000fe20000000800 */
[----:B------:R-:W-:Y:S01]  /*0640*/  @UP0 ULDC UR9, c[0x0][0xb58] ;  /* 0x0002d60000090ab9 */ /* 0x000fe20000000800 */
[----:B-1----:R-:W-:Y:S02]  /*0650*/  UIMAD.WIDE.U32 UR4, UR7, UR4, URZ ;  /* 0x00000004070472a5 */ /* 0x002fe4000f8e003f */
[----:B------:R-:W-:-:S02]  /*0660*/  UMOV UR6, UR7 ;  /* 0x0000000700067c82 */ /* 0x000fc40008000000 */
[----:B------:R-:W-:-:S04]  /*0670*/  @UP0 USHF.R.U32.HI UR6, URZ, UR9, UR5 ;  /* 0x000000093f060299 */ /* 0x000fc80008011605 */
[----:B------:R-:W-:Y:S02]  /*0680*/  UIADD3 UR4, -UR6, URZ, URZ ;  /* 0x0000003f06047290 */ /* 0x000fe4000fffe13f */
[----:B--2---:R-:W-:Y:S02]  /*0690*/  ISETP.LE.AND P0, PT, R2, UR6, PT ;  /* 0x0000000602007c0c */ /* 0x004fe4000bf03270 */
[----:B------:R-:W-:-:S11]  /*06a0*/  UIMAD UR10, UR8, UR4, UR7 ;  /* 0x00000004080a72a4 */ /* 0x000fd6000f8e0207 */
[----:B------:R-:W-:Y:S05]  /*06b0*/  @!P0 BRA `(.L_x_695) ;  /* 0x0000000000208947 */ /* 0x000fea0003800000 */
[----:B------:R-:W-:Y:S01]  /*06c0*/  ULDC UR7, c[0x0][0xb5c] ;  /* 0x0002d70000077ab9 */ /* 0x000fe20000000800 */
[----:B------:R-:W-:Y:S01]  /*06d0*/  UMOV UR45, UR10 ;  /* 0x0000000a002d7c82 */ /* 0x000fe20008000000 */
[----:B------:R-:W-:-:S11]  /*06e0*/  UISETP.NE.AND UP0, UPT, UR7, 0x1, UPT ;  /* 0x000000010700788c */ /* 0x000fd6000bf05270 */
[----:B------:R-:W-:Y:S02]  /*06f0*/  @UP0 ULDC.64 UR8, c[0x0][0xb60] ;  /* 0x0002d80000080ab9 */ /* 0x000fe40000000a00 */
[----:B------:R-:W-:-:S04]  /*0700*/  UIMAD.WIDE.U32 UR4, UR10, UR8, URZ ;  /* 0x000000080a0472a5 */ /* 0x000fc8000f8e003f */
[----:B------:R-:W-:-:S04]  /*0710*/  @UP0 USHF.R.U32.HI UR45, URZ, UR9, UR5 ;  /* 0x000000093f2d0299 */ /* 0x000fc80008011605 */
[----:B------:R-:W-:Y:S01]  /*0720*/  UIMAD UR4, UR45, UR7, URZ ;  /* 0x000000072d0472a4 */ /* 0x000fe2000f8e023f */
[----:B------:R-:W-:Y:S11]  /*0730*/  BRA `(.L_x_696) ;  /* 0x00000000001c7947 */ /* 0x000ff60003800000 */
.L_x_695:
[----:B------:R-:W-:Y:S01]  /*0740*/  ULDC UR7, c[0x0][0xb44] ;  /* 0x0002d10000077ab9 */ /* 0x000fe20000000800 */
[----:B------:R-:W-:Y:S01]  /*0750*/  UMOV UR45, UR10 ;  /* 0x0000000a002d7c82 */ /* 0x000fe20008000000 */
[----:B------:R-:W-:-:S11]  /*0760*/  UISETP.NE.AND UP0, UPT, UR7, 0x1, UPT ;  /* 0x000000010700788c */ /* 0x000fd6000bf05270 */
[----:B------:R-:W-:Y:S02]  /*0770*/  @UP0 ULDC.64 UR8, c[0x0][0xb48] ;  /* 0x0002d20000080ab9 */ /* 0x000fe40000000a00 */
[----:B------:R-:W-:-:S04]  /*0780*/  UIMAD.WIDE.U32 UR4, UR10, UR8, URZ ;  /* 0x000000080a0472a5 */ /* 0x000fc8000f8e003f */
[----:B------:R-:W-:-:S04]  /*0790*/  @UP0 USHF.R.U32.HI UR45, URZ, UR9, UR5 ;  /* 0x000000093f2d0299 */ /* 0x000fc80008011605 */
[----:B------:R-:W-:-:S12]  /*07a0*/  UIMAD UR4, UR45, UR7, URZ ;  /* 0x000000072d0472a4 */ /* 0x000fd8000f8e023f */
.L_x_696:
[----:B------:R-:W-:Y:S01]  /*07b0*/  ULDC UR43, c[0x0][0xb38] ;  /* 0x0002ce00002b7ab9 */ /* 0x000fe20000000800 */
[----:B------:R-:W-:Y:S02]  /*07c0*/  UIADD3 UR4, UR10, -UR4, URZ ;  /* 0x800000040a047290 */ /* 0x000fe4000fffe03f */
[----:B------:R-:W-:Y:S01]  /*07d0*/  UISETP.NE.AND UP0, UPT, UR43, 0x1, UPT ;  /* 0x000000012b00788c */ /* 0x000fe2000bf05270 */
[----:B------:R-:W-:Y:S02]  /*07e0*/  ULDC UR5, c[0x0][0xb44] ;  /* 0x0002d10000057ab9 */ /* 0x000fe40000000800 */
[----:B------:R-:W-:-:S08]  /*07f0*/  UIMAD UR6, UR6, UR5, UR4 ;  /* 0x00000005060672a4 */ /* 0x000fd0000f8e0204 */
[----:B------:R-:W-:Y:S01]  /*0800*/  @UP0 ULDC UR4, c[0x0][0xb3c] ;  /* 0x0002cf0000040ab9 */ /* 0x000fe20000000800 */
[----:B------:R-:W-:Y:S01]  /*0810*/  @UP0 ULDC UR7, c[0x0][0xb40] ;  /* 0x0002d00000070ab9 */ /* 0x000fe20000000800 */
[----:B------:R-:W-:Y:S02]  /*0820*/  UIMAD.WIDE.U32 UR4, UR6, UR4, URZ ;  /* 0x00000004060472a5 */ /* 0x000fe4000f8e003f */
[----:B------:R-:W-:Y:S02]  /*0830*/  UMOV UR44, UR6 ;  /* 0x00000006002c7c82 */ /* 0x000fe40008000000 */
[----:B------:R-:W-:-:S04]  /*0840*/  @UP0 USHF.R.U32.HI UR44, URZ, UR7, UR5 ;  /* 0x000000073f2c0299 */ /* 0x000fc80008011605 */
[----:B------:R-:W-:Y:S02]  /*0850*/  UIADD3 UR4, -UR44, URZ, URZ ;  /* 0x0000003f2c047290 */ /* 0x000fe4000fffe13f */
[----:B------:R-:W-:Y:S02]  /*0860*/  ISETP.LE.AND P0, PT, RZ, UR44, PT ;  /* 0x0000002cff007c0c */ /* 0x000fe4000bf03270 */
[----:B------:R-:W-:-:S11]  /*0870*/  UIMAD UR43, UR43, UR4, UR6 ;  /* 0x000000042b2b72a4 */ /* 0x000fd6000f8e0206 */
[----:B------:R-:W-:Y:S05]  /*0880*/  @!P0 EXIT ;  /* 0x000000000000894d */ /* 0x000fea0003800000 */
[----:B------:R-:W-:Y:S01]  /*0890*/  ULDC UR8, c[0x0][0x280] ;  /* 0x0000a00000087ab9 */ /* 0x000fe20000000800 */
[----:B------:R-:W-:Y:S01]  /*08a0*/  ULDC UR9, c[0x0][0x290] ;  /* 0x0000a40000097ab9 */ /* 0x000fe20000000800 */
[----:B------:R-:W-:Y:S01]  /*08b0*/  UIMAD UR4, UR45, 0x50, UR8 ;  /* 0x000000502d0478a4 */ /* 0x000fe2000f8e0208 */
[----:B------:R-:W-:Y:S01]  /*08c0*/  PLOP3.LUT P0, PT, PT, PT, PT, 0x80, 0x0 ;  /* 0x000000000000781c */ /* 0x000fe20003f0f070 */
[----:B------:R-:W-:Y:S01]  /*08d0*/  ULDC UR6, c[0x0][0x74c] ;  /* 0x0001d30000067ab9 */ /* 0x000fe20000000800 */
[----:B------:R-:W-:Y:S01]  /*08e0*/  ULDC.64 UR46, c[0x0][0x208] ;  /* 0x00008200002e7ab9 */ /* 0x000fe20000000a00 */
[----:B------:R-:W-:Y:S01]  /*08f0*/  UIADD3 UR6, -UR6, UR4, -UR9 ;  /* 0x0000000406067290 */ /* 0x000fe2000fffe909 */
[----:B------:R-:W-:Y:S01]  /*0900*/  CS2R R134, SRZ ;  /* 0x0000000000867805 */ /* 0x000fe2000001ff00 */
[----:B------:R-:W-:Y:S01]  /*0910*/  UIADD3 UR4, UR8, 0x3f, URZ ;  /* 0x0000003f08047890 */ /* 0x000fe2000fffe03f */
[----:B------:R-:W-:Y:S01]  /*0920*/  CS2R R132, SRZ ;  /* 0x0000000000847805 */ /* 0x000fe2000001ff00 */
[----:B------:R-:W-:Y:S01]  /*0930*/  USHF.R.S32.HI UR7, URZ, 0x1f, UR6 ;  /* 0x0000001f3f077899 */ /* 0x000fe20008011406 */
[----:B------:R-:W-:Y:S01]  /*0940*/  CS2R R130, SRZ ;  /* 0x0000000000827805 */ /* 0x000fe2000001ff00 */
[----:B------:R-:W-:Y:S01]  /*0950*/  USHF.R.S32.HI UR5, URZ, 0x1f, UR4 ;  /* 0x0000001f3f057899 */ /* 0x000fe20008011404 */
[----:B------:R-:W-:Y:S01]  /*0960*/  CS2R R128, SRZ ;  /* 0x0000000000807805 */ /* 0x000fe2000001ff00 */
[----:B------:R-:W-:Y:S01]  /*0970*/  ULEA.HI UR7, UR7, UR6, URZ, 0x6 ;  /* 0x0000000607077291 */ /* 0x000fe2000f8f303f */
[----:B------:R-:W-:Y:S01]  /*0980*/  CS2R R94, SRZ ;  /* 0x00000000005e7805 */ /* 0x000fe2000001ff00 */
[----:B------:R-:W-:Y:S01]  /*0990*/  ULEA.HI UR5, UR5, UR4, URZ, 0x6 ;  /* 0x0000000405057291 */ /* 0x000fe2000f8f303f */
[----:B------:R-:W-:Y:S01]  /*09a0*/  CS2R R92, SRZ ;  /* 0x00000000005c7805 */ /* 0x000fe2000001ff00 */
[----:B------:R-:W-:Y:S01]  /*09b0*/  USHF.R.S32.HI UR7, URZ, 0x6, UR7 ;  /* 0x000000063f077899 */ /* 0x000fe20008011407 */
[----:B------:R-:W-:Y:S01]  /*09c0*/  CS2R R90, SRZ ;  /* 0x00000000005a7805 */ /* 0x000fe2000001ff00 */
[----:B------:R-:W-:Y:S01]  /*09d0*/  USHF.R.S32.HI UR40, URZ, 0x6, UR5 ;  /* 0x000000063f287899 */ /* 0x000fe20008011405 */
[----:B------:R-:W-:-:S02]  /*09e0*/  CS2R R88, SRZ ;  /* 0x0000000000587805 */ /* 0x000fc4000001ff00 */
[----:B------:R-:W-:Y:S02]  /*09f0*/  CS2R R126, SRZ ;  /* 0x00000000007e7805 */ /* 0x000fe4000001ff00 */
[----:B------:R-:W-:Y:S02]  /*0a00*/  CS2R R124, SRZ ;  /* 0x00000000007c7805 */ /* 0x000fe4000001ff00 */
[----:B------:R-:W-:Y:S02]  /*0a10*/  VIMNMX R4, RZ, UR7, !PT ;  /* 0x00000007ff047c48 */ /* 0x000fe4000ffe0100 */
[----:B------:R-:W-:Y:S02]  /*0a20*/  CS2R R122, SRZ ;  /* 0x00000000007a7805 */ /* 0x000fe4000001ff00 */
[----:B------:R-:W-:Y:S02]  /*0a30*/  CS2R R120, SRZ ;  /* 0x0000000000787805 */ /* 0x000fe4000001ff00 */
[----:B------:R-:W-:-:S02]  /*0a40*/  CS2R R86, SRZ ;  /* 0x0000000000567805 */ /* 0x000fc4000001ff00 */
[----:B------:R-:W-:Y:S02]  /*0a50*/  ISETP.LT.AND P1, PT, R4, UR40, PT ;  /* 0x0000002804007c0c */ /* 0x000fe4000bf21270 */
        /* <DEDUP_REMOVED lines=67> */
[----:B------:R-:W-:Y:S06]  /*0e90*/  @!P1 BRA `(.L_x_697) ;  /* 0x0000009c00bc9947 */ /* 0x000fec0003800000 */
[----:B------:R-:W1:Y:S01]  /*0ea0*/  S2R R2, SR_CgaCtaId ;  /* 0x0000000000027919 */ /* 0x000e620000008800 */
[----:B------:R-:W-:Y:S01]  /*0eb0*/  MOV R17, 0x400 ;  /* 0x0000040000117802 */ /* 0x000fe20000000f00 */
[----:B------:R-:W2:Y:S01]  /*0ec0*/  LDC.64 R20, c[0x0][0x2d8] ;  /* 0x0000b600ff147b82 */ /* 0x000ea20000000a00 */
[----:B------:R-:W-:Y:S01]  /*0ed0*/  SHF.L.U32 R10, RZ, 0x1f, RZ ;  /* 0x0000001fff0a7819 */ /* 0x000fe200000006ff */
[----:B------:R-:W3:Y:S01]  /*0ee0*/  S2R R3, SR_TID.X ;  /* 0x0000000000037919 */ /* 0x000ee20000002100 */
[----:B-1----:R-:W-:-:S04]  /*0ef0*/  LEA R17, R2, R17, 0x18 ;  /* 0x0000001102117211 */ /* 0x002fc800078ec0ff */
[----:B------:R-:W1:Y:S01]  /*0f00*/  SYNCS.PHASECHK.TRANS64.TRYWAIT P0, [R17+URZ+0x31800], R10 ;  /* 0x0318000a110075a7 */ /* 0x000e62000800017f */
[----:B---3--:R-:W-:-:S05]  /*0f10*/  VIADD R2, R3, 0xffffff80 ;  /* 0xffffff8003027836 */ /* 0x008fca0000000000 */
[----:B------:R-:W-:-:S04]  /*0f20*/  SHF.R.S32.HI R3, RZ, 0x1f, R2 ;  /* 0x0000001fff037819 */ /* 0x000fc80000011402 */
[CC--:B------:R-:W-:Y:S02]  /*0f30*/  LEA.HI R5, R3.reuse, R2.reuse, RZ, 0x7 ;  /* 0x0000000203057211 */ /* 0x0c0fe400078f38ff */
[-C--:B------:R-:W-:Y:S02]  /*0f40*/  LEA.HI R7, R3, R2.reuse, RZ, 0x4 ;  /* 0x0000000203077211 */ /* 0x080fe400078f20ff */
[----:B------:R-:W-:Y:S02]  /*0f50*/  SHF.R.S32.HI R6, RZ, 0x7, R5 ;  /* 0x00000007ff067819 */ /* 0x000fe40000011405 */
[----:B------:R-:W-:Y:S02]  /*0f60*/  LOP3.LUT R5, R5, 0xffffff80, RZ, 0xc0, !PT ;  /* 0xffffff8005057812 */ /* 0x000fe400078ec0ff */
[----:B------:R-:W-:Y:S01]  /*0f70*/  LOP3.LUT R7, R7, 0xffffff0, RZ, 0xc0, !PT ;  /* 0x0ffffff007077812 */ /* 0x000fe200078ec0ff */
[----:B------:R3:W4:Y:S01]  /*0f80*/  SHFL.IDX PT, R13, R6, RZ, 0x1f ;  /* 0x00001fff060d7589 */ /* 0x00072200000e0000 */
[----:B------:R-:W-:Y:S01]  /*0f90*/  LEA.HI R3, R3, R2, RZ, 0x5 ;  /* 0x0000000203037211 */ /* 0x000fe200078f28ff */
[----:B------:R-:W-:Y:S01]  /*0fa0*/  IMAD.IADD R5, R2, 0x1, -R5 ;  /* 0x0000000102057824 */ /* 0x000fe200078e0a05 */
[----:B------:R-:W-:Y:S01]  /*0fb0*/  LEA.HI R8, R6, R6, RZ, 0x1 ;  /* 0x0000000606087211 */ /* 0x000fe200078f08ff */
[----:B------:R-:W-:Y:S01]  /*0fc0*/  IMAD.IADD R7, R2, 0x1, -R7 ;  /* 0x0000000102077824 */ /* 0x000fe200078e0a07 */
[----:B------:R-:W-:-:S02]  /*0fd0*/  SHF.R.S32.HI R11, RZ, 0x5, R3 ;  /* 0x00000005ff0b7819 */ /* 0x000fc40000011403 */
[----:B------:R-:W-:Y:S01]  /*0fe0*/  SHF.R.S32.HI R2, RZ, 0x1f, R3 ;  /* 0x0000001fff027819 */ /* 0x000fe20000011403 */
[----:B-123--:R-:W-:Y:S06]  /*0ff0*/  @P0 BRA `(.L_x_698) ;  /* 0x0000000000080947 */ /* 0x00efec0003800000 */
[----:B------:R-:W1:Y:S02]  /*1000*/  SYNCS.PHASECHK.TRANS64.TRYWAIT P0, [R17+URZ+0x31800], R10 ;  /* 0x0318000a110075a7 */ /* 0x000e64000800017f */
[----:B-1----:R-:W-:Y:S05]  /*1010*/  @!P0 BRA `(.L_x_699) ;  /* 0x000000e000e08947 */ /* 0x002fea0003800000 */
.L_x_698:
[----:B------:R-:W-:Y:S01]  /*1020*/  LOP3.LUT R9, R8, 0x1ffffffe, RZ, 0xc0, !PT ;  /* 0x1ffffffe08097812 */ /* 0x000fe200078ec0ff */
[----:B------:R-:W2:Y:S01]  /*1030*/  LDC.64 R22, c[0x0][0x2e0] ;  /* 0x0000b800ff167b82 */ /* 0x000ea20000000a00 */
[----:B------:R-:W-:Y:S01]  /*1040*/  SHF.R.S32.HI R8, RZ, 0x1f, R5 ;  /* 0x0000001fff087819 */ /* 0x000fe20000011405 */
[----:B------:R-:W-:Y:S01]  /*1050*/  IMAD R19, R6, 0x40, R7 ;  /* 0x0000004006137824 */ /* 0x000fe200078e0207 */
[----:B------:R-:W-:Y:S01]  /*1060*/  LEA.HI R3, R2, R11, RZ, 0x2 ;  /* 0x0000000b02037211 */ /* 0x000fe200078f10ff */
[C---:B------:R-:W-:Y:S01]  /*1070*/  IMAD.IADD R15, R6.reuse, 0x1, -R9 ;  /* 0x00000001060f7824 */ /* 0x040fe200078e0a09 */
[----:B----4-:R-:W-:Y:S01]  /*1080*/  LEA.HI R2, R13, R13, RZ, 0x1 ;  /* 0x0000000d0d027211 */ /* 0x010fe200078f08ff */
[----:B------:R-:W-:Y:S01]  /*1090*/  IMAD R9, R6, 0x800, R5 ;  /* 0x0000080006097824 */ /* 0x000fe200078e0205 */
[----:B------:R-:W-:Y:S01]  /*10a0*/  LEA.HI R7, R8, R5, RZ, 0x2 ;  /* 0x0000000508077211 */ /* 0x000fe200078f10ff */
[----:B------:R-:W-:Y:S01]  /*10b0*/  USHF.R.S32.HI UR4, URZ, 0x1f, UR43 ;  /* 0x0000001f3f047899 */ /* 0x000fe2000801142b */
[----:B------:R-:W-:Y:S01]  /*10c0*/  LOP3.LUT R6, R2, 0xfffffffe, RZ, 0xc0, !PT ;  /* 0xfffffffe02067812 */ /* 0x000fe200078ec0ff */
[----:B------:R-:W-:Y:S01]  /*10d0*/  IMAD.SHL.U32 R2, R9, 0x4, RZ ;  /* 0x0000000409027824 */ /* 0x000fe200078e00ff */
[--C-:B------:R-:W-:Y:S01]  /*10e0*/  SHF.R.S32.HI R9, RZ, 0x2, R7.reuse ;  /* 0x00000002ff097819 */ /* 0x100fe20000011407 */
[----:B------:R-:W-:Y:S01]  /*10f0*/  IMAD.MOV.U32 R232, RZ, RZ, RZ ;  /* 0x000000ffffe87224 */ /* 0x000fe200078e00ff */
[----:B-1----:R-:W-:Y:S01]  /*1100*/  SHF.R.S32.HI R10, RZ, 0x1f, R7 ;  /* 0x0000001fff0a7819 */ /* 0x002fe20000011407 */
[----:B------:R-:W-:Y:S01]  /*1110*/  IMAD.IADD R13, R13, 0x1, -R6 ;  /* 0x000000010d0d7824 */ /* 0x000fe200078e0a06 */
[----:B------:R-:W-:Y:S01]  /*1120*/  LOP3.LUT R12, R3, 0xfffffc, RZ, 0xc0, !PT ;  /* 0x00fffffc030c7812 */ /* 0x000fe200078ec0ff */
[----:B------:R-:W-:Y:S01]  /*1130*/  IMAD R6, R20, UR4, RZ ;  /* 0x0000000414067c24 */ /* 0x000fe2000f8e02ff */
[----:B------:R-:W-:Y:S01]  /*1140*/  LEA.HI R10, R10, R9, RZ, 0x3 ;  /* 0x000000090a0a7211 */ /* 0x000fe200078f18ff */
[----:B------:R-:W-:Y:S01]  /*1150*/  USHF.R.S32.HI UR4, URZ, 0x1f, UR44 ;  /* 0x0000001f3f047899 */ /* 0x000fe2000801142c */
[----:B------:R-:W-:Y:S01]  /*1160*/  SHF.R.S32.HI R3, RZ, 0x1f, R2 ;  /* 0x0000001fff037819 */ /* 0x000fe20000011402 */
[----:B------:R-:W-:Y:S01]  /*1170*/  IMAD.IADD R12, R11, 0x1, -R12 ;  /* 0x000000010b0c7824 */ /* 0x000fe200078e0a0c */
[----:B------:R-:W-:Y:S01]  /*1180*/  LOP3.LUT R10, R10, 0xfffffff8, RZ, 0xc0, !PT ;  /* 0xfffffff80a0a7812 */ /* 0x000fe200078ec0ff */
[----:B------:R-:W-:Y:S01]  /*1190*/  IMAD R11, R21, UR43, R6 ;  /* 0x0000002b150b7c24 */ /* 0x000fe2000f8e0206 */
[----:B------:R-:W-:Y:S01]  /*11a0*/  LOP3.LUT R6, R7, 0x7ffffffc, RZ, 0xc0, !PT ;  /* 0x7ffffffc07067812 */ /* 0x000fe200078ec0ff */
[----:B------:R-:W-:Y:S01]  /*11b0*/  IMAD.WIDE.U32 R2, R20, UR43, R2 ;  /* 0x0000002b14027c25 */ /* 0x000fe2000f8e0002 */
[----:B------:R-:W-:-:S02]  /*11c0*/  LEA.HI R8, R8, R5, RZ, 0x5 ;  /* 0x0000000508087211 */ /* 0x000fc400078f28ff */
[----:B------:R-:W-:Y:S02]  /*11d0*/  CS2R R134, SRZ ;  /* 0x0000000000867805 */ /* 0x000fe4000001ff00 */
[----:B------:R-:W-:Y:S01]  /*11e0*/  LOP3.LUT R235, R0, 0x1, RZ, 0xfc, !PT ;  /* 0x0000000100eb7812 */ /* 0x000fe200078efcff */
[----:B------:R-:W-:Y:S01]  /*11f0*/  IMAD.IADD R231, R9, 0x1, -R10 ;  /* 0x0000000109e77824 */ /* 0x000fe200078e0a0a */
[----:B------:R-:W-:Y:S01]  /*1200*/  SHF.R.S32.HI R8, RZ, 0x5, R8 ;  /* 0x00000005ff087819 */ /* 0x000fe20000011408 */
[----:B------:R-:W-:Y:S01]  /*1210*/  IMAD.IADD R3, R3, 0x1, R11 ;  /* 0x0000000103037824 */ /* 0x000fe200078e020b */
[----:B------:R-:W-:Y:S01]  /*1220*/  CS2R R132, SRZ ;  /* 0x0000000000847805 */ /* 0x000fe2000001ff00 */
[C---:B--2---:R-:W-:Y:S01]  /*1230*/  IMAD R10, R22.reuse, UR4, RZ ;  /* 0x00000004160a7c24 */ /* 0x044fe2000f8e02ff */
[----:B------:R-:W-:Y:S01]  /*1240*/  UIMAD UR4, UR45, -0x50, UR9 ;  /* 0xffffffb02d0478a4 */ /* 0x000fe2000f8e0209 */
[----:B------:R-:W-:Y:S01]  /*1250*/  IMAD.WIDE.U32 R24, R22, UR44, R2 ;  /* 0x0000002c16187c25 */ /* 0x000fe2000f8e0002 */
[----:B------:R-:W-:-:S02]  /*1260*/  CS2R R130, SRZ ;  /* 0x0000000000827805 */ /* 0x000fc4000001ff00 */
[----:B------:R-:W-:Y:S01]  /*1270*/  CS2R R128, SRZ ;  /* 0x0000000000807805 */ /* 0x000fe2000001ff00 */
[----:B------:R-:W-:Y:S01]  /*1280*/  UIADD3 UR5, UR4, 0x1, -UR8 ;  /* 0x0000000104057890 */ /* 0x000fe2000fffe808 */
[----:B------:R-:W-:Y:S01]  /*1290*/  IMAD R10, R23, UR44, R10 ;  /* 0x0000002c170a7c24 */ /* 0x000fe2000f8e020a */
[----:B------:R1:W-:Y:S01]  /*12a0*/  STL.64 [R1], R24 ;  /* 0x0000001801007387 */ /* 0x0003e20000100a00 */
[----:B------:R-:W-:Y:S01]  /*12b0*/  IMAD.MOV.U32 R3, RZ, RZ, R4 ;  /* 0x000000ffff037224 */ /* 0x000fe200078e0004 */
[----:B------:R-:W-:Y:S01]  /*12c0*/  CS2R R126, SRZ ;  /* 0x00000000007e7805 */ /* 0x000fe2000001ff00 */
[----:B------:R-:W-:Y:S01]  /*12d0*/  IMAD.IADD R4, R25, 0x1, R10 ;  /* 0x0000000119047824 */ /* 0x000fe200078e020a */
[----:B------:R-:W-:Y:S01]  /*12e0*/  CS2R R124, SRZ ;  /* 0x00000000007c7805 */ /* 0x000fe2000001ff00 */
[----:B------:R-:W-:Y:S01]  /*12f0*/  IMAD.IADD R6, R5, 0x1, -R6 ;  /* 0x0000000105067824 */ /* 0x000fe200078e0a06 */
[----:B------:R-:W-:Y:S01]  /*1300*/  CS2R R122, SRZ ;  /* 0x00000000007a7805 */ /* 0x000fe2000001ff00 */
[----:B------:R-:W-:Y:S01]  /*1310*/  IMAD R12, R12, 0x10, R19 ;  /* 0x000000100c0c7824 */ /* 0x000fe200078e0213 */
[----:B------:R1:W-:Y:S01]  /*1320*/  STL [R1+0x8], R4 ;  /* 0x0000080401007387 */ /* 0x0003e20000100800 */
[----:B------:R-:W-:Y:S01]  /*1330*/  IMAD R6, R15, 0x4, R6 ;  /* 0x000000040f067824 */ /* 0x000fe200078e0206 */
[----:B------:R-:W-:Y:S01]  /*1340*/  CS2R R120, SRZ ;  /* 0x0000000000787805 */ /* 0x000fe2000001ff00 */
[----:B------:R-:W-:Y:S01]  /*1350*/  IMAD.SHL.U32 R0, R12, 0x8, RZ ;  /* 0x000000080c007824 */ /* 0x000fe200078e00ff */
[----:B------:R-:W-:Y:S01]  /*1360*/  CS2R R118, SRZ ;  /* 0x0000000000767805 */ /* 0x000fe2000001ff00 */
[----:B------:R-:W-:Y:S01]  /*1370*/  IMAD.SHL.U32 R233, R6, 0x2, RZ ;  /* 0x0000000206e97824 */ /* 0x000fe200078e00ff */
[----:B------:R-:W-:Y:S01]  /*1380*/  CS2R R116, SRZ ;  /* 0x0000000000747805 */ /* 0x000fe2000001ff00 */
[----:B------:R-:W-:Y:S01]  /*1390*/  IMAD R231, R8, 0x10, R231 ;  /* 0x0000001008e77824 */ /* 0x000fe200078e02e7 */
[----:B------:R-:W-:Y:S01]  /*13a0*/  CS2R R114, SRZ ;  /* 0x0000000000727805 */ /* 0x000fe2000001ff00 */
[----:B------:R-:W-:Y:S01]  /*13b0*/  IMAD.MOV.U32 R2, RZ, RZ, RZ ;  /* 0x000000ffff027224 */ /* 0x000fe200078e00ff */
[----:B------:R-:W-:Y:S01]  /*13c0*/  IADD3 R234, -R233, UR4, RZ ;  /* 0x00000004e9ea7c10 */ /* 0x000fe2000fffe1ff */
        /* <DEDUP_REMOVED lines=70> */
[----:B------:R-:W-:Y:S01]  /*1830*/  IMAD R0, R0, 0x2, R17 ;  /* 0x0000000200007824 */ /* 0x000fe200078e0211 */
[----:B-1----:R-:W-:-:S07]  /*1840*/  IADD3 R233, -R233, UR5, RZ ;  /* 0x00000005e9e97c10 */ /* 0x002fce000fffe1ff */
.L_x_710:
[----:B------:R-:W-:-:S13]  /*1850*/  ISETP.NE.AND P0, PT, R235, 0x3, PT ;  /* 0x00000003eb00780c */ /* 0x000fda0003f05270 */
[----:B-1----:R-:W-:Y:S05]  /*1860*/  @!P0 BRA `(.L_x_700) ;  /* 0x0000000000048947 */ /* 0x002fea0003800000 */
[----:B------:R-:W-:Y:S01]  /*1870*/  BPT.TRAP 0x1 ;  /* 0x000000040000795c */ /* 0x000fe20000300000 */
.L_x_700:
[----:B------:R-:W-:Y:S01]  /*1880*/  IMAD R16, R2, 0x8, R17 ;  /* 0x0000000802107824 */ /* 0x000fe200078e0211 */
[----:B------:R-:W-:-:S04]  /*1890*/  SHF.L.U32 R7, R232, 0x1f, RZ ;  /* 0x0000001fe8077819 */ /* 0x000fc800000006ff */
[----:B------:R1:W2:Y:S01]  /*18a0*/  SYNCS.PHASECHK.TRANS64.TRYWAIT P1, [R16+URZ+0x31810], R7 ;  /* 0x03181007100075a7 */ /* 0x0002a2000802017f */
[----:B------:R-:W-:Y:S05]  /*18b0*/  @!P0 BRA `(.L_x_701) ;  /* 0x0000000000048947 */ /* 0x000fea0003800000 */
[----:B------:R-:W-:Y:S01]  /*18c0*/  BPT.TRAP 0x1 ;  /* 0x000000040000795c */ /* 0x000fe20000300000 */
.L_x_701:
        /* <DEDUP_REMOVED lines=12> */
.L_x_702:
        /* <DEDUP_REMOVED lines=566> */
[----:B------:R-:W-:-:S04]  /*3cf0*/  IMAD R4, R2, 0x40, R231 ;  /* 0x0000004002047824 */ /* 0x000fc800078e02e7 */
[----:B------:R-:W-:Y:S01]  /*3d00*/  IMAD R6, R4, 0x4, R17 ;  /* 0x0000000404067824 */ /* 0x000fe200078e0211 */
        /* <DEDUP_REMOVED lines=28> */
.L_x_704:
[----:B-1----:R-:W-:-:S04]  /*3ed0*/  SHF.L.U32 R6, R230, 0x1f, RZ ;  /* 0x0000001fe6067819 */ /* 0x002fc800000006ff */
[----:B------:R1:W4:Y:S01]  /*3ee0*/  SYNCS.PHASECHK.TRANS64.TRYWAIT P1, [R17+URZ+0x31830], R6 ;  /* 0x03183006110075a7 */ /* 0x000322000802017f */
[----:B------:R-:W-:Y:S05]  /*3ef0*/  @!P0 BRA `(.L_x_705) ;  /* 0x0000000000048947 */ /* 0x000fea0003800000 */
[----:B------:R-:W-:Y:S01]  /*3f00*/  BPT.TRAP 0x1 ;  /* 0x000000040000795c */ /* 0x000fe20000300000 */
.L_x_705:
[----:B----4-:R-:W-:Y:S05]  /*3f10*/  @P1 BRA `(.L_x_706) ;  /* 0x0000000000081947 */ /* 0x010fea0003800000 */
[----:B------:R-:W4:Y:S02]  /*3f20*/  SYNCS.PHASECHK.TRANS64.TRYWAIT P1, [R17+URZ+0x31830], R6 ;  /* 0x03183006110075a7 */ /* 0x000f24000802017f */
[----:B----4-:R-:W-:Y:S05]  /*3f30*/  @!P1 BRA `(.L_x_707) ;  /* 0x000000b400409947 */ /* 0x010fea0003800000 */
.L_x_706:
[----:B------:R-:W-:Y:S01]  /*3f40*/  VIADD R12, R12, 0xa000 ;  /* 0x0000a0000c0c7836 */ /* 0x000fe20000000000 */
[----:B------:R-:W-:Y:S01]  /*3f50*/  WARPGROUP.ARRIVE ;  /* 0x00000000000079c5 */ /* 0x000fe20000000000 */
[----:B------:R-:W-:Y:S01]  /*3f60*/  VIADD R14, R17, 0x24100 ;  /* 0x00024100110e7836 */ /* 0x000fe20000000000 */
[----:B------:R-:W-:Y:S01]  /*3f70*/  UMOV UR9, 0x40000040 ;  /* 0x4000004000097882 */ /* 0x000fe20000000000 */
[----:B------:R-:W-:Y:S01]  /*3f80*/  UMOV UR11, 0x40000000 ;  /* 0x40000000000b7882 */ /* 0x000fe20000000000 */
[----:B------:R-:W-:Y:S01]  /*3f90*/  SHF.R.U32.HI R12, RZ, 0x4, R12 ;  /* 0x00000004ff0c7819 */ /* 0x000fe2000001160c */
[----:B------:R-:W-:Y:S01]  /*3fa0*/  ULDC UR5, c[0x0][0x75c] ;  /* 0x0001d70000057ab9 */ /* 0x000fe20000000800 */
[----:B------:R-:W-:Y:S01]  /*3fb0*/  SHF.R.U32.HI R14, RZ, 0x4, R14 ;  /* 0x00000004ff0e7819 */ /* 0x000fe2000001160e */
[----:B------:R-:W-:Y:S01]  /*3fc0*/  FMUL.FTZ R10, R24, UR5 ;  /* 0x00000005180a7c20 */ /* 0x000fe20008410000 */
[----:B------:R-:W-:Y:S01]  /*3fd0*/  LOP3.LUT R15, R12, 0x3fff, RZ, 0xc0, !PT ;  /* 0x00003fff0c0f7812 */ /* 0x000fe200078ec0ff */
[----:B------:R-:W-:Y:S01]  /*3fe0*/  FMUL.FTZ R236, R25, UR5 ;  /* 0x0000000519ec7c20 */ /* 0x000fe20008410000 */
[----:B------:R-:W-:Y:S01]  /*3ff0*/  LOP3.LUT R22, R14, 0x3fff, RZ, 0xc0, !PT ;  /* 0x00003fff0e167812 */ /* 0x000fe200078ec0ff */
[----:B------:R-:W-:Y:S01]  /*4000*/  FMUL.FTZ R11, R28, UR5 ;  /* 0x000000051c0b7c20 */ /* 0x000fe20008410000 */
[----:B------:R-:W-:Y:S01]  /*4010*/  LOP3.LUT R15, R15, 0x10000, RZ, 0xfc, !PT ;  /* 0x000100000f0f7812 */ /* 0x000fe200078efcff */
[----:B------:R-:W-:Y:S01]  /*4020*/  FMUL.FTZ R237, R29, UR5 ;  /* 0x000000051ded7c20 */ /* 0x000fe20008410000 */
[----:B------:R-:W-:Y:S01]  /*4030*/  LOP3.LUT R22, R22, 0x10000, RZ, 0xfc, !PT ;  /* 0x0001000016167812 */ /* 0x000fe200078efcff */
[----:B------:R-:W1:Y:S01]  /*4040*/  MUFU.TANH R10, R10 ;  /* 0x0000000a000a7308 */ /* 0x000e620000002400 */
[----:B------:R-:W-:Y:S01]  /*4050*/  R2UR UR10, R15 ;  /* 0x000000000f0a72ca */ /* 0x000fe200000e0000 */
[----:B------:R-:W-:Y:S01]  /*4060*/  IMAD R28, R3, 0x40, R231 ;  /* 0x00000040031c7824 */ /* 0x000fe200078e02e7 */
[----:B------:R-:W-:Y:S01]  /*4070*/  R2UR UR8, R22 ;  /* 0x00000000160872ca */ /* 0x000fe200000e0000 */
[C---:B------:R-:W-:Y:S01]  /*4080*/  VIADD R24, R15.reuse, 0x100 ;  /* 0x000001000f187836 */ /* 0x040fe20000000000 */
[----:B------:R-:W-:Y:S01]  /*4090*/  UMOV UR19, 0x40000000 ;  /* 0x4000000000137882 */ /* 0x000fe20000000000 */
[C---:B------:R-:W-:Y:S01]  /*40a0*/  VIADD R25, R15.reuse, 0x180 ;  /* 0x000001800f197836 */ /* 0x040fe20000000000 */
[----:B------:R-:W-:Y:S01]  /*40b0*/  VIADDMNMX R23, R28, R233, R234, PT ;  /* 0x000000e91c177246 */ /* 0x000fe200038001ea */
[----:B------:R-:W4:Y:S01]  /*40c0*/  MUFU.TANH R236, R236 ;  /* 0x000000ec00ec7308 */ /* 0x000f220000002400 */
[----:B------:R-:W-:Y:S01]  /*40d0*/  R2UR UR13, R24 ;  /* 0x00000000180d72ca */ /* 0x000fe200000e0000 */
[----:B------:R-:W-:Y:S01]  /*40e0*/  VIADD R24, R15, 0x2 ;  /* 0x000000020f187836 */ /* 0x000fe20000000000 */
[C---:B------:R-:W-:Y:S01]  /*40f0*/  ISETP.GT.AND P6, PT, R23.reuse, RZ, PT ;  /* 0x000000ff1700720c */ /* 0x040fe20003fc4270 */
[----:B------:R-:W-:Y:S01]  /*4100*/  UMOV UR17, 0x40000040 ;  /* 0x4000004000117882 */ /* 0x000fe20000000000 */
[----:B------:R-:W-:Y:S01]  /*4110*/  ISETP.GT.AND P1, PT, R23, 0x1, PT ;  /* 0x000000011700780c */ /* 0x000fe20003f24270 */
[----:B------:R-:W-:Y:S01]  /*4120*/  VIADD R29, R15, 0x82 ;  /* 0x000000820f1d7836 */ /* 0x000fe20000000000 */
[C---:B------:R-:W-:Y:S01]  /*4130*/  ISETP.GT.AND P2, PT, R23.reuse, 0x10, PT ;  /* 0x000000101700780c */ /* 0x040fe20003f44270 */
[----:B------:R-:W-:Y:S01]  /*4140*/  HGMMA.64x8x16.F32.BF16 R44, gdesc[UR8], RZ, !UPT, gsb0 ;  /* 0x00000000082c79f0 */ /* 0x000fe2000c0018ff */
[----:B------:R-:W2:Y:S01]  /*4150*/  MUFU.TANH R11, R11 ;  /* 0x0000000b000b7308 */ /* 0x000ea20000002400 */
[C---:B------:R-:W-:Y:S01]  /*4160*/  ISETP.GT.AND P3, PT, R23.reuse, 0x11, PT ;  /* 0x000000111700780c */ /* 0x040fe20003f64270 */
[----:B------:R-:W-:Y:S01]  /*4170*/  UMOV UR11, 0x40000000 ;  /* 0x40000000000b7882 */ /* 0x000fe20000000000 */
[----:B-1----:R-:W-:Y:S01]  /*4180*/  FSEL R14, R10, -INF , P6 ;  /* 0xff8000000a0e7808 */ /* 0x002fe20003000000 */
[----:B------:R-:W-:Y:S01]  /*4190*/  FMUL.FTZ R26, R26, UR5 ;  /* 0x000000051a1a7c20 */ /* 0x000fe20008410000 */
[C---:B------:R-:W-:Y:S01]  /*41a0*/  ISETP.GT.AND P4, PT, R23.reuse, 0x20, PT ;  /* 0x000000201700780c */ /* 0x040fe20003f84270 */
[----:B------:R-:W-:Y:S01]  /*41b0*/  STL [R1+0x14], R97 ;  /* 0x0000146101007387 */ /* 0x000fe20000100800 */
[C---:B------:R-:W-:Y:S01]  /*41c0*/  ISETP.GT.AND P5, PT, R23.reuse, 0x21, PT ;  /* 0x000000211700780c */ /* 0x040fe20003fa4270 */
[----:B------:R-:W1:Y:S01]  /*41d0*/  MUFU.TANH R237, R237 ;  /* 0x000000ed00ed7308 */ /* 0x000e620000002400 */
[----:B----4-:R-:W-:Y:S01]  /*41e0*/  FSEL R12, R236, -INF , P1 ;  /* 0xff800000ec0c7808 */ /* 0x010fe20000800000 */
[----:B------:R-:W-:Y:S01]  /*41f0*/  STL [R1+0x10], R96 ;  /* 0x0000106001007387 */ /* 0x000fe20000100800 */
[C---:B------:R-:W-:Y:S01]  /*4200*/  ISETP.GT.AND P6, PT, R23.reuse, 0x30, PT ;  /* 0x000000301700780c */ /* 0x040fe20003fc4270 */
[----:B------:R-:W-:Y:S01]  /*4210*/  FMUL.FTZ R32, R32, UR5 ;  /* 0x0000000520207c20 */ /* 0x000fe20008410000 */
[----:B------:R-:W-:Y:S01]  /*4220*/  ISETP.GT.AND P1, PT, R23, 0x31, PT ;  /* 0x000000311700780c */ /* 0x000fe20003f24270 */
[----:B------:R4:W-:Y:S01]  /*4230*/  STL [R1+0xc], R16 ;  /* 0x00000c1001007387 */ /* 0x0009e20000100800 */
[----:B------:R-:W-:Y:S01]  /*4240*/  R2UR UR14, R25 ;  /* 0x00000000190e72ca */ /* 0x000fe200000e0000 */
[----:B------:R-:W-:Y:S01]  /*4250*/  VIADD R25, R22, 0x2 ;  /* 0x0000000216197836 */ /* 0x000fe20000000000 */
[----:B--2---:R-:W-:Y:S01]  /*4260*/  FSEL R19, R11, -INF , P2 ;  /* 0xff8000000b137808 */ /* 0x004fe20001000000 */
[----:B------:R-:W-:Y:S01]  /*4270*/  FMUL.FTZ R33, R33, UR5 ;  /* 0x0000000521217c20 */ /* 0x000fe20008410000 */
[----:B------:R-:W-:Y:S01]  /*4280*/  ISETP.GT.AND P2, PT, R23, 0x40, PT ;  /* 0x000000401700780c */ /* 0x000fe20003f44270 */
[----:B------:R-:W-:Y:S01]  /*4290*/  FMUL.FTZ R36, R36, UR5 ;  /* 0x0000000524247c20 */ /* 0x000fe20008410000 */
[----:B------:R-:W-:Y:S01]  /*42a0*/  R2UR UR18, R24 ;  /* 0x00000000181272ca */ /* 0x000fe200000e0000 */
[----:B------:R-:W-:Y:S01]  /*42b0*/  VIADD R24, R15, 0x182 ;  /* 0x000001820f187836 */ /* 0x000fe20000000000 */
[----:B------:R-:W-:Y:S01]  /*42c0*/  R2UR UR16, R25 ;  /* 0x00000000191072ca */ /* 0x000fe200000e0000 */
[----:B------:R-:W-:Y:S01]  /*42d0*/  VIADD R25, R15, 0x202 ;  /* 0x000002020f197836 */ /* 0x000fe20000000000 */
[----:B-1----:R-:W-:Y:S01]  /*42e0*/  FSEL R18, R237, -INF , P3 ;  /* 0xff800000ed127808 */ /* 0x002fe20001800000 */
[----:B----4-:R1:W-:Y:S01]  /*42f0*/  MUFU.TANH R16, R26 ;  /* 0x0000001a00107308 */ /* 0x0103e20000002400 */
[----:B------:R-:W-:Y:S01]  /*4300*/  ISETP.GT.AND P3, PT, R23, 0x41, PT ;  /* 0x000000411700780c */ /* 0x000fe20003f64270 */
[----:B------:R-:W-:Y:S01]  /*4310*/  VIADD R23, R15, 0x80 ;  /* 0x000000800f177836 */ /* 0x000fe20000000000 */
[----:B------:R-:W-:Y:S01]  /*4320*/  R2UR UR30, R29 ;  /* 0x000000001d1e72ca */ /* 0x000fe200000e0000 */
[C---:B------:R-:W-:Y:S01]  /*4330*/  VIADD R29, R15.reuse, 0x4 ;  /* 0x000000040f1d7836 */ /* 0x040fe20000000000 */
[----:B------:R-:W-:Y:S01]  /*4340*/  R2UR UR7, R24 ;  /* 0x00000000180772ca */ /* 0x000fe200000e0000 */
[----:B------:R-:W-:Y:S01]  /*4350*/  VIADD R24, R15, 0x84 ;  /* 0x000000840f187836 */ /* 0x000fe20000000000 */
[----:B------:R-:W-:Y:S01]  /*4360*/  R2UR UR4, R23 ;  /* 0x00000000170472ca */ /* 0x000fe200000e0000 */
[----:B------:R-:W-:Y:S01]  /*4370*/  VIADD R23, R15, 0x200 ;  /* 0x000002000f177836 */ /* 0x000fe20000000000 */
[----:B------:R-:W-:Y:S01]  /*4380*/  R2UR UR6, R25 ;  /* 0x00000000190672ca */ /* 0x000fe200000e0000 */
[----:B------:R-:W-:Y:S01]  /*4390*/  VIADD R25, R15, 0x104 ;  /* 0x000001040f197836 */ /* 0x000fe20000000000 */
[----:B------:R-:W-:Y:S01]  /*43a0*/  R2UR UR29, R29 ;  /* 0x000000001d1d72ca */ /* 0x000fe200000e0000 */
        /* <DEDUP_REMOVED lines=8> */
[----:B------:R-:W-:Y:S01]  /*4430*/  UMOV UR10, UR4 ;  /* 0x00000004000a7c82 */ /* 0x000fe20008000000 */
[----:B------:R-:W-:-:S02]  /*4440*/  WARPGROUP.DEPBAR.LE gsb0, 0x0 ;  /* 0x00008000000079c5 */ /* 0x000fc40000010000 */
[----:B------:R-:W-:Y:S01]  /*4450*/  WARPGROUP.ARRIVE ;  /* 0x00000000000079c5 */ /* 0x000fe20000000000 */
[----:B------:R-:W-:Y:S01]  /*4460*/  VIADD R23, R22, 0x4 ;  /* 0x0000000416177836 */ /* 0x000fe20000000000 */
[----:B------:R-:W-:Y:S01]  /*4470*/  R2UR UR24, R29 ;  /* 0x000000001d1872ca */ /* 0x000fe200000e0000 */
[----:B------:R-:W-:Y:S01]  /*4480*/  VIADD R29, R15, 0x86 ;  /* 0x000000860f1d7836 */ /* 0x000fe20000000000 */
[----:B------:R-:W-:Y:S01]  /*4490*/  R2UR UR23, R24 ;  /* 0x00000000181772ca */ /* 0x000fe200000e0000 */
[C---:B------:R-:W-:Y:S01]  /*44a0*/  VIADD R24, R22.reuse, 0x406 ;  /* 0x0000040616187836 */ /* 0x040fe20000000000 */
[----:B------:R-:W-:Y:S01]  /*44b0*/  HGMMA.64x8x16.F32.BF16 R48, gdesc[UR8], RZ, !UPT, gsb0 ;  /* 0x00000000083079f0 */ /* 0x000fe2000c0018ff */
[----:B------:R-:W-:Y:S01]  /*44c0*/  UMOV UR10, UR13 ;  /* 0x0000000d000a7c82 */ /* 0x000fe20008000000 */
[----:B------:R-:W-:Y:S01]  /*44d0*/  UMOV UR11, 0x40000000 ;  /* 0x40000000000b7882 */ /* 0x000fe20000000000 */
[----:B------:R-:W-:Y:S01]  /*44e0*/  R2UR UR12, R23 ;  /* 0x00000000170c72ca */ /* 0x000fe200000e0000 */
[----:B------:R-:W-:Y:S01]  /*44f0*/  VIADD R23, R15, 0x204 ;  /* 0x000002040f177836 */ /* 0x000fe20000000000 */
[----:B------:R-:W-:Y:S01]  /*4500*/  R2UR UR22, R25 ;  /* 0x00000000191672ca */ /* 0x000fe200000e0000 */
[----:B-1----:R-:W-:Y:S01]  /*4510*/  VIADD R26, R22, 0x602 ;  /* 0x00000602161a7836 */ /* 0x002fe20000000000 */
[----:B------:R-:W-:Y:S01]  /*4520*/  R2UR UR27, R29 ;  /* 0x000000001d1b72ca */ /* 0x000fe200000e0000 */
[----:B------:R-:W-:Y:S01]  /*4530*/  FMUL.FTZ R25, R40, UR5 ;  /* 0x0000000528197c20 */ /* 0x000fe20008410000 */
[----:B------:R-:W-:Y:S01]  /*4540*/  R2UR UR21, R23 ;  /* 0x00000000171572ca */ /* 0x000fe200000e0000 */
[----:B------:R-:W-:Y:S01]  /*4550*/  VIADD R23, R15, 0x106 ;  /* 0x000001060f177836 */ /* 0x000fe20000000000 */
[----:B------:R-:W-:Y:S01]  /*4560*/  IADD3 R225, R233, 0x8, R28 ;  /* 0x00000008e9e17810 */ /* 0x000fe20007ffe01c */
[----:B------:R-:W-:Y:S01]  /*4570*/  FMUL.FTZ R28, R31, UR5 ;  /* 0x000000051f1c7c20 */ /* 0x000fe20008410000 */
[----:B------:R1:W2:Y:S01]  /*4580*/  MUFU.TANH R97, R32 ;  /* 0x0000002000617308 */ /* 0x0002a20000002400 */
[----:B------:R-:W-:Y:S01]  /*4590*/  FMUL.FTZ R41, R41, UR5 ;  /* 0x0000000529297c20 */ /* 0x000fe20008410000 */
[----:B------:R-:W-:Y:S01]  /*45a0*/  R2UR UR26, R23 ;  /* 0x00000000171a72ca */ /* 0x000fe200000e0000 */
[----:B------:R-:W-:Y:S01]  /*45b0*/  VIADD R23, R15, 0x186 ;  /* 0x000001860f177836 */ /* 0x000fe20000000000 */
[----:B------:R-:W-:Y:S01]  /*45c0*/  VIMNMX R225, R234, R225, PT ;  /* 0x000000e1eae17248 */ /* 0x000fe20003fe0100 */
[----:B------:R-:W-:-:S02]  /*45d0*/  VIADD R226, R22, 0x606 ;  /* 0x0000060616e27836 */ /* 0x000fc40000000000 */
[----:B------:R-:W-:Y:S01]  /*45e0*/  FMUL.FTZ R39, R39, UR5 ;  /* 0x0000000527277c20 */ /* 0x000fe20008410000 */
[----:B------:R-:W-:Y:S01]  /*45f0*/  FMUL.FTZ R34, R34, UR5 ;  /* 0x0000000522227c20 */ /* 0x000fe20008410000 */
[----:B------:R-:W-:Y:S01]  /*4600*/  R2UR UR20, R23 ;  /* 0x00000000171472ca */ /* 0x000fe200000e0000 */
[----:B------:R-:W-:Y:S01]  /*4610*/  VIADD R23, R15, 0x206 ;  /* 0x000002060f177836 */ /* 0x000fe20000000000 */
[----:B------:R2:W4:Y:S01]  /*4620*/  MUFU.TANH R96, R36 ;  /* 0x0000002400607308 */ /* 0x0005220000002400 */
[----:B-1----:R-:W-:Y:S01]  /*4630*/  FMUL.FTZ R32, R27, UR5 ;  /* 0x000000051b207c20 */ /* 0x002fe20008410000 */
[----:B------:R-:W-:Y:S01]  /*4640*/  FMUL.FTZ R35, R35, UR5 ;  /* 0x0000000523237c20 */ /* 0x000fe20008410000 */
[----:B------:R-:W-:Y:S01]  /*4650*/  FMUL.FTZ R38, R38, UR5 ;  /* 0x0000000526267c20 */ /* 0x000fe20008410000 */
[----:B------:R-:W-:Y:S01]  /*4660*/  FMUL.FTZ R43, R43, UR5 ;  /* 0x000000052b2b7c20 */ /* 0x000fe20008410000 */
[----:B------:R-:W-:Y:S02]  /*4670*/  IMAD R228, R231, 0x4, R17 ;  /* 0x00000004e7e47824 */ /* 0x000fe400078e0211 */
[----:B------:R-:W-:Y:S01]  /*4680*/  FFMA.FTZ R11, -R11, R11, 1 ;  /* 0x3f8000000b0b7423 */ /* 0x000fe2000001010b */
[----:B------:R-:W-:Y:S01]  /*4690*/  FFMA.FTZ R10, -R10, R10, 1 ;  /* 0x3f8000000a0a7423 */ /* 0x000fe2000001010a */
[----:B------:R-:W-:Y:S01]  /*46a0*/  MUFU.TANH R25, R25 ;  /* 0x0000001900197308 */ /* 0x000fe20000002400 */
[----:B--2---:R-:W-:Y:S01]  /*46b0*/  FSEL R36, R97, -INF , P4 ;  /* 0xff80000061247808 */ /* 0x004fe20002000000 */
[----:B------:R-:W-:Y:S01]  /*46c0*/  FFMA.FTZ R236, -R236, R236, 1 ;  /* 0x3f800000ecec7423 */ /* 0x000fe200000101ec */
[----:B------:R-:W-:Y:S01]  /*46d0*/  ISETP.GT.AND P4, PT, R225, RZ, PT ;  /* 0x000000ffe100720c */ /* 0x000fe20003f84270 */
[----:B------:R-:W-:Y:S01]  /*46e0*/  FFMA.FTZ R237, -R237, R237, 1 ;  /* 0x3f800000eded7423 */ /* 0x000fe200000101ed */
[----:B------:R-:W-:-:S02]  /*46f0*/  MOV R7, UR45 ;  /* 0x0000002d00077c02 */ /* 0x000fc40008000f00 */
[----:B------:R-:W-:Y:S01]  /*4700*/  MOV R6, UR44 ;  /* 0x0000002c00067c02 */ /* 0x000fe20008000f00 */
[----:B------:R-:W1:Y:S01]  /*4710*/  MUFU.TANH R27, R41 ;  /* 0x00000029001b7308 */ /* 0x000e620000002400 */
[----:B----4-:R-:W-:Y:S02]  /*4720*/  FSEL R29, R96, -INF , P6 ;  /* 0xff800000601d7808 */ /* 0x010fe40003000000 */
[----:B------:R-:W-:Y:S02]  /*4730*/  ISETP.GT.AND P6, PT, R225, 0x10, PT ;  /* 0x00000010e100780c */ /* 0x000fe40003fc4270 */
[----:B------:R-:W-:Y:S02]  /*4740*/  MOV R21, UR43 ;  /* 0x0000002b00157c02 */ /* 0x000fe40008000f00 */
[----:B------:R-:W-:Y:S01]  /*4750*/  MOV R20, UR40 ;  /* 0x0000002800147c02 */ /* 0x000fe20008000f00 */
[----:B------:R-:W-:Y:S01]  /*4760*/  MUFU.TANH R28, R28 ;  /* 0x0000001c001c7308 */ /* 0x000fe20000002400 */
[----:B------:R-:W-:-:S02]  /*4770*/  WARPGROUP.DEPBAR.LE gsb0, 0x0 ;  /* 0x00008000000079c5 */ /* 0x000fc40000010000 */
[----:B------:R-:W-:Y:S01]  /*4780*/  WARPGROUP.ARRIVE ;  /* 0x00000000000079c5 */ /* 0x000fe20000000000 */
[----:B------:R-:W-:Y:S02]  /*4790*/  MOV R8, UR46 ;  /* 0x0000002e00087c02 */ /* 0x000fe40008000f00 */
[----:B------:R-:W-:Y:S02]  /*47a0*/  MOV R9, UR47 ;  /* 0x0000002f00097c02 */ /* 0x000fe40008000f00 */
[----:B------:R-:W-:Y:S01]  /*47b0*/  MUFU.TANH R34, R34 ;  /* 0x0000002200227308 */ /* 0x000fe20000002400 */
[----:B------:R-:W-:Y:S01]  /*47c0*/  HGMMA.64x8x16.F32.BF16 R52, gdesc[UR8], RZ, !UPT, gsb0 ;  /* 0x00000000083479f0 */ /* 0x000fe2000c0018ff */
[----:B------:R-:W-:Y:S01]  /*47d0*/  UMOV UR10, UR14 ;  /* 0x0000000e000a7c82 */ /* 0x000fe20008000000 */
[----:B------:R-:W-:Y:S01]  /*47e0*/  UMOV UR11, 0x40000000 ;  /* 0x40000000000b7882 */ /* 0x000fe20000000000 */
[----:B-1----:R-:W-:Y:S02]  /*47f0*/  FSEL R41, R27, -INF , P3 ;  /* 0xff8000001b297808 */ /* 0x002fe40001800000 */
[----:B------:R-:W-:-:S02]  /*4800*/  ISETP.GT.AND P3, PT, R225, 0x21, PT ;  /* 0x00000021e100780c */ /* 0x000fc40003f64270 */
[----:B------:R-:W-:Y:S08]  /*4810*/  MUFU.TANH R35, R35 ;  /* 0x0000002300237308 */ /* 0x000ff00000002400 */
[----:B------:R-:W-:Y:S08]  /*4820*/  MUFU.TANH R38, R38 ;  /* 0x0000002600267308 */ /* 0x000ff00000002400 */
[----:B------:R-:W-:Y:S01]  /*4830*/  MUFU.TANH R43, R43 ;  /* 0x0000002b002b7308 */ /* 0x000fe20000002400 */
[----:B------:R-:W-:-:S02]  /*4840*/  WARPGROUP.DEPBAR.LE gsb0, 0x0 ;  /* 0x00008000000079c5 */ /* 0x000fc40000010000 */
        /* <DEDUP_REMOVED lines=16> */
[----:B------:R-:W-:Y:S01]  /*4950*/  UMOV UR9, UR17 ;  /* 0x0000001100097c82 */ /* 0x000fe20008000000 */
        /* <DEDUP_REMOVED lines=11> */
[----:B------:R-:W-:Y:S01]  /*4a10*/  UMOV UR9, UR17 ;  /* 0x0000001100097c82 */ /* 0x000fe20008000000 */
        /* <DEDUP_REMOVED lines=9> */
[----:B------:R-:W-:Y:S01]  /*4ab0*/  UMOV UR9, UR17 ;  /* 0x0000001100097c82 */ /* 0x000fe20008000000 */
[----:B------:R-:W-:Y:S01]  /*4ac0*/  R2UR UR7, R23 ;  /* 0x00000000170772ca */ /* 0x000fe200000e0000 */
[----:B------:R-:W-:-:S05]  /*4ad0*/  VIADD R23, R15, 0x400 ;  /* 0x000004000f177836 */ /* 0x000fca0000000000 */
[----:B------:R-:W-:Y:S01]  /*4ae0*/  R2UR UR6, R23 ;  /* 0x00000000170672ca */ /* 0x000fe200000e0000 */
[----:B------:R-:W-:Y:S01]  /*4af0*/  VIADD R23, R15, 0x480 ;  /* 0x000004800f177836 */ /* 0x000fe20000000000 */
[----:B------:R-:W-:Y:S02]  /*4b00*/  WARPGROUP.DEPBAR.LE gsb0, 0x0 ;  /* 0x00008000000079c5 */ /* 0x000fe40000010000 */
[----:B------:R-:W-:-:S06]  /*4b10*/  WARPGROUP.ARRIVE ;  /* 0x00000000000079c5 */ /* 0x000fcc0000000000 */
[----:B------:R-:W-:Y:S03]  /*4b20*/  HGMMA.64x8x16.F32.BF16 R216, gdesc[UR8], R216, gsb0 ;  /* 0x0000000008d879f0 */ /* 0x000fe600080018d8 */
        /* <DEDUP_REMOVED lines=9> */
[----:B------:R-:W-:-:S04]  /*4bc0*/  UMOV UR29, 0x40000040 ;  /* 0x40000040001d7882 */ /* 0x000fc80000000000 */
        /* <DEDUP_REMOVED lines=42> */
[----:B------:R-:W-:Y:S01]  /*4e70*/  FMUL.FTZ R24, R37, UR5 ;  /* 0x0000000525187c20 */ /* 0x000fe20008410000 */
[----:B------:R-:W-:Y:S02]  /*4e80*/  FMUL.FTZ R37, R30, UR5 ;  /* 0x000000051e257c20 */ /* 0x000fe40008410000 */
[----:B------:R-:W-:-:S02]  /*4e90*/  R2UR UR25, R23 ;  /* 0x00000000171972ca */ /* 0x000fc400000e0000 */
[----:B------:R1:W2:Y:S08]  /*4ea0*/  MUFU.TANH R23, R33 ;  /* 0x0000002100177308 */ /* 0x0002b00000002400 */
[----:B------:R-:W4:Y:S01]  /*4eb0*/  MUFU.TANH R24, R24 ;  /* 0x0000001800187308 */ /* 0x000f220000002400 */
[----:B-1----:R-:W-:Y:S02]  /*4ec0*/  FSEL R33, R25, -INF , P2 ;  /* 0xff80000019217808 */ /* 0x002fe40001000000 */
[----:B------:R-:W-:-:S05]  /*4ed0*/  ISETP.GT.AND P2, PT, R225, 0x20, PT ;  /* 0x00000020e100780c */ /* 0x000fca0003f44270 */
[----:B------:R-:W1:Y:S01]  /*4ee0*/  MUFU.TANH R37, R37 ;  /* 0x0000002500257308 */ /* 0x000e620000002400 */
[----:B--2---:R-:W-:Y:S02]  /*4ef0*/  FSEL R31, R23, -INF , P5 ;  /* 0xff800000171f7808 */ /* 0x004fe40002800000 */
[C---:B------:R-:W-:Y:S02]  /*4f00*/  ISETP.GT.AND P5, PT, R225.reuse, 0x1, PT ;  /* 0x00000001e100780c */ /* 0x040fe40003fa4270 */
[----:B----4-:R-:W-:Y:S02]  /*4f10*/  FSEL R30, R24, -INF , P1 ;  /* 0xff800000181e7808 */ /* 0x010fe40000800000 */
[----:B------:R-:W-:Y:S02]  /*4f20*/  ISETP.GT.AND P1, PT, R225, 0x11, PT ;  /* 0x00000011e100780c */ /* 0x000fe40003f24270 */
[----:B-1----:R-:W-:Y:S01]  /*4f30*/  FSEL R224, R37, -INF , P6 ;  /* 0xff80000025e07808 */ /* 0x002fe20003000000 */
[----:B------:R-:W-:-:S02]  /*4f40*/  WARPGROUP.DEPBAR.LE gsb0, 0x0 ;  /* 0x00008000000079c5 */ /* 0x000fc40000010000 */
[----:B------:R-:W-:Y:S01]  /*4f50*/  WARPGROUP.ARRIVE ;  /* 0x00000000000079c5 */ /* 0x000fe20000000000 */
[----:B------:R-:W-:-:S05]  /*4f60*/  ISETP.GT.AND P6, PT, R225, 0x40, PT ;  /* 0x00000040e100780c */ /* 0x000fca0003fc4270 */
        /* <DEDUP_REMOVED lines=21> */
[----:B------:R-:W-:Y:S02]  /*50c0*/  FSEL R22, R28, -INF , P1 ;  /* 0xff8000001c167808 */ /* 0x000fe40000800000 */
[----:B------:R-:W-:-:S04]  /*50d0*/  ISETP.GT.AND P1, PT, R225, 0x41, PT ;  /* 0x00000041e100780c */ /* 0x000fc80003f24270 */
[----:B------:R-:W-:Y:S01]  /*50e0*/  FSEL R229, R43, -INF , P1 ;  /* 0xff8000002be57808 */ /* 0x000fe20000800000 */
        /* <DEDUP_REMOVED lines=8> */
[----:B------:R1:W2:Y:S02]  /*5170*/  MUFU.TANH R26, R32 ;  /* 0x00000020001a7308 */ /* 0x0002a40000002400 */
[----:B-1----:R-:W-:Y:S02]  /*5180*/  FSEL R32, R16, -INF , P4 ;  /* 0xff80000010207808 */ /* 0x002fe40002000000 */
[----:B------:R-:W-:-:S02]  /*5190*/  ISETP.GT.AND P4, PT, R225, 0x30, PT ;  /* 0x00000030e100780c */ /* 0x000fc40003f84270 */
[----:B--2---:R-:W-:Y:S02]  /*51a0*/  FSEL R40, R26, -INF , P5 ;  /* 0xff8000001a287808 */ /* 0x004fe40002800000 */
[----:B------:R-:W-:Y:S01]  /*51b0*/  ISETP.GT.AND P5, PT, R225, 0x31, PT ;  /* 0x00000031e100780c */ /* 0x000fe20003fa4270 */
[----:B------:R-:W-:Y:S01]  /*51c0*/  VIADD R225, R15, 0x302 ;  /* 0x000003020fe17836 */ /* 0x000fe20000000000 */
[----:B------:R-:W-:Y:S02]  /*51d0*/  WARPGROUP.DEPBAR.LE gsb0, 0x0 ;  /* 0x00008000000079c5 */ /* 0x000fe40000010000 */
[----:B------:R-:W-:-:S06]  /*51e0*/  WARPGROUP.ARRIVE ;  /* 0x00000000000079c5 */ /* 0x000fcc0000000000 */
[----:B------:R-:W-:Y:S01]  /*51f0*/  HGMMA.64x8x16.F32.BF16 R44, gdesc[UR16], R44, gsb0 ;  /* 0x00000000102c79f0 */ /* 0x000fe2000800182c */
[----:B------:R-:W-:Y:S01]  /*5200*/  UMOV UR18, UR4 ;  /* 0x0000000400127c82 */ /* 0x000fe20008000000 */
[----:B------:R-:W-:Y:S01]  /*5210*/  UMOV UR19, 0x40000000 ;  /* 0x4000000000137882 */ /* 0x000fe20000000000 */
[----:B------:R-:W-:Y:S02]  /*5220*/  R2UR UR4, R226 ;  /* 0x00000000e20472ca */ /* 0x000fe400000e0000 */
[----:B------:R-:W-:-:S11]  /*5230*/  FSEL R226, R34, -INF , P2 ;  /* 0xff80000022e27808 */ /* 0x000fd60001000000 */
        /* <DEDUP_REMOVED lines=98> */
[----:B------:R-:W-:Y:S01]  /*5860*/  R2UR UR12, R225 ;  /* 0x00000000e10c72ca */ /* 0x000fe200000e0000 */
[----:B------:R-:W-:Y:S01]  /*5870*/  VIADD R225, R15, 0x500 ;  /* 0x000005000fe17836 */ /* 0x000fe20000000000 */
[----:B------:R-:W-:Y:S02]  /*5880*/  WARPGROUP.DEPBAR.LE gsb0, 0x0 ;  /* 0x00008000000079c5 */ /* 0x000fe40000010000 */
[----:B------:R-:W-:-:S06]  /*5890*/  WARPGROUP.ARRIVE ;  /* 0x00000000000079c5 */ /* 0x000fcc0000000000 */
[----:B------:R-:W-:Y:S01]  /*58a0*/  HGMMA.64x8x16.F32.BF16 R220, gdesc[UR16], R220, gsb0 ;  /* 0x0000000010dc79f0 */ /* 0x000fe200080018dc */
        /* <DEDUP_REMOVED lines=215> */
[----:B------:R-:W-:Y:S01]  /*6620*/  R2UR UR16, R225 ;  /* 0x00000000e11072ca */ /* 0x000fe200000e0000 */
[----:B------:R-:W-:Y:S01]  /*6630*/  VIADD R225, R15, 0x984 ;  /* 0x000009840fe17836 */ /* 0x000fe20000000000 */
[----:B------:R-:W-:Y:S02]  /*6640*/  ULDC UR19, c[0x0][0x744] ;  /* 0x0001d10000137ab9 */ /* 0x000fe40000000800 */
[--C-:B------:R-:W-:Y:S01]  /*6650*/  FFMA.FTZ R14, R14, UR19, -R5.reuse ;  /* 0x000000130e0e7c23 */ /* 0x100fe20008010805 */
[--C-:B------:R-:W-:Y:S01]  /*6660*/  FFMA.FTZ R12, R12, UR19, -R5.reuse ;  /* 0x000000130c0c7c23 */ /* 0x100fe20008010805 */
[----:B------:R-:W-:Y:S01]  /*6670*/  R2UR UR17, R225 ;  /* 0x00000000e11172ca */ /* 0x000fe200000e0000 */
[----:B------:R-:W-:Y:S02]  /*6680*/  VIADD R225, R15, 0x786 ;  /* 0x000007860fe17836 */ /* 0x000fe40000000000 */
[--C-:B------:R-:W-:Y:S01]  /*6690*/  FFMA.FTZ R19, R19, UR19, -R5.reuse ;  /* 0x0000001313137c23 */ /* 0x100fe20008010805 */
[--C-:B------:R-:W-:Y:S01]  /*66a0*/  FFMA.FTZ R18, R18, UR19, -R5.reuse ;  /* 0x0000001312127c23 */ /* 0x100fe20008010805 */
[--C-:B------:R-:W-:Y:S01]  /*66b0*/  FFMA.FTZ R36, R36, UR19, -R5.reuse ;  /* 0x0000001324247c23 */ /* 0x100fe20008010805 */
[----:B------:R-:W-:Y:S01]  /*66c0*/  FFMA.FTZ R31, R31, UR19, -R5 ;  /* 0x000000131f1f7c23 */ /* 0x000fe20008010805 */
[----:B------:R-:W-:Y:S01]  /*66d0*/  R2UR UR30, R225 ;  /* 0x00000000e11e72ca */ /* 0x000fe200000e0000 */
[----:B------:R-:W-:-:S02]  /*66e0*/  VIADD R225, R15, 0x806 ;  /* 0x000008060fe17836 */ /* 0x000fc40000000000 */
[--C-:B------:R-:W-:Y:S01]  /*66f0*/  FFMA.FTZ R29, R29, UR19, -R5.reuse ;  /* 0x000000131d1d7c23 */ /* 0x100fe20008010805 */
[--C-:B------:R-:W-:Y:S01]  /*6700*/  FFMA.FTZ R30, R30, UR19, -R5.reuse ;  /* 0x000000131e1e7c23 */ /* 0x100fe20008010805 */
[--C-:B------:R-:W-:Y:S01]  /*6710*/  FFMA.FTZ R33, R33, UR19, -R5.reuse ;  /* 0x0000001321217c23 */ /* 0x100fe20008010805 */
[----:B------:R-:W-:Y:S01]  /*6720*/  FFMA.FTZ R41, R41, UR19, -R5 ;  /* 0x0000001329297c23 */ /* 0x000fe20008010805 */
[----:B------:R-:W-:Y:S01]  /*6730*/  R2UR UR26, R225 ;  /* 0x00000000e11a72ca */ /* 0x000fe200000e0000 */
[----:B------:R-:W-:Y:S02]  /*6740*/  VIADD R225, R15, 0x886 ;  /* 0x000008860fe17836 */ /* 0x000fe40000000000 */
[--C-:B---3--:R-:W-:Y:S01]  /*6750*/  FFMA.FTZ R227, R22, UR19, -R4.reuse ;  /* 0x0000001316e37c23 */ /* 0x108fe20008010804 */
[----:B------:R-:W-:Y:S01]  /*6760*/  FSEL R22, R35, -INF , P3 ;  /* 0xff80000023167808 */ /* 0x000fe20001800000 */
[--C-:B------:R-:W-:Y:S01]  /*6770*/  FFMA.FTZ R32, R32, UR19, -R4.reuse ;  /* 0x0000001320207c23 */ /* 0x100fe20008010804 */
[----:B------:R-:W-:Y:S01]  /*6780*/  FSEL R5, R38, -INF , P4 ;  /* 0xff80000026057808 */ /* 0x000fe20002000000 */
[----:B------:R-:W-:Y:S01]  /*6790*/  FFMA.FTZ R40, R40, UR19, -R4 ;  /* 0x0000001328287c23 */ /* 0x000fe20008010804 */
[----:B------:R-:W-:Y:S01]  /*67a0*/  R2UR UR24, R225 ;  /* 0x00000000e11872ca */ /* 0x000fe200000e0000 */
[----:B------:R-:W-:-:S02]  /*67b0*/  VIADD R225, R15, 0x906 ;  /* 0x000009060fe17836 */ /* 0x000fc40000000000 */
[--C-:B------:R-:W-:Y:S01]  /*67c0*/  FFMA.FTZ R224, R224, UR19, -R4.reuse ;  /* 0x00000013e0e07c23 */ /* 0x100fe20008010804 */
[----:B------:R-:W-:Y:S02]  /*67d0*/  VIADD R15, R15, 0x986 ;  /* 0x000009860f0f7836 */ /* 0x000fe40000000000 */
[--C-:B------:R-:W-:Y:S01]  /*67e0*/  FFMA.FTZ R226, R226, UR19, -R4.reuse ;  /* 0x00000013e2e27c23 */ /* 0x100fe20008010804 */
[--C-:B------:R-:W-:Y:S01]  /*67f0*/  FFMA.FTZ R22, R22, UR19, -R4.reuse ;  /* 0x0000001316167c23 */ /* 0x100fe20008010804 */
[----:B------:R-:W-:Y:S01]  /*6800*/  R2UR UR18, R225 ;  /* 0x00000000e11272ca */ /* 0x000fe200000e0000 */
[--C-:B------:R-:W-:Y:S01]  /*6810*/  FFMA.FTZ R5, R5, UR19, -R4.reuse ;  /* 0x0000001305057c23 */ /* 0x100fe20008010804 */
[----:B------:R-:W-:Y:S01]  /*6820*/  FFMA.FTZ R229, R229, UR19, -R4 ;  /* 0x00000013e5e57c23 */ /* 0x000fe20008010804 */
[----:B------:R-:W-:Y:S08]  /*6830*/  MUFU.EX2 R31, R31 ;  /* 0x0000001f001f7308 */ /* 0x000ff00000000800 */
[----:B------:R-:W-:Y:S01]  /*6840*/  MUFU.EX2 R30, R30 ;  /* 0x0000001e001e7308 */ /* 0x000fe20000000800 */
[----:B------:R-:W-:-:S02]  /*6850*/  WARPGROUP.DEPBAR.LE gsb0, 0x0 ;  /* 0x00008000000079c5 */ /* 0x000fc40000010000 */
[----:B------:R-:W-:-:S05]  /*6860*/  WARPGROUP.ARRIVE ;  /* 0x00000000000079c5 */ /* 0x000fca0000000000 */
[----:B------:R-:W-:Y:S01]  /*6870*/  MUFU.EX2 R41, R41 ;  /* 0x0000002900297308 */ /* 0x000fe20000000800 */
[----:B------:R-:W-:Y:S01]  /*6880*/  HGMMA.64x8x16.F32.BF16 R216, gdesc[UR8], R216, gsb0 ;  /* 0x0000000008d879f0 */ /* 0x000fe200080018d8 */
[----:B------:R-:W-:Y:S01]  /*6890*/  UMOV UR10, UR21 ;  /* 0x00000015000a7c82 */ /* 0x000fe20008000000 */
[----:B------:R-:W-:Y:S01]  /*68a0*/  UMOV UR11, 0x40000000 ;  /* 0x40000000000b7882 */ /* 0x000fe20000000000 */
[----:B------:R-:W-:Y:S01]  /*68b0*/  FFMA.FTZ R23, -R23, R23, 1 ;  /* 0x3f80000017177423 */ /* 0x000fe20000010117 */
[----:B------:R-:W-:Y:S01]  /*68c0*/  FFMA.FTZ R24, -R24, R24, 1 ;  /* 0x3f80000018187423 */ /* 0x000fe20000010118 */
[----:B------:R-:W-:Y:S02]  /*68d0*/  FFMA.FTZ R27, -R27, R27, 1 ;  /* 0x3f8000001b1b7423 */ /* 0x000fe4000001011b */
[----:B------:R-:W-:Y:S01]  /*68e0*/  MUFU.EX2 R14, R14 ;  /* 0x0000000e000e7308 */ /* 0x000fe20000000800 */
[----:B------:R-:W-:-:S07]  /*68f0*/  FFMA.FTZ R28, -R28, R28, 1 ;  /* 0x3f8000001c1c7423 */ /* 0x000fce000001011c */
[----:B------:R-:W-:Y:S01]  /*6900*/  MUFU.EX2 R12, R12 ;  /* 0x0000000c000c7308 */ /* 0x000fe20000000800 */
[----:B------:R-:W-:-:S07]  /*6910*/  FFMA.FTZ R34, -R34, R34, 1 ;  /* 0x3f80000022227423 */ /* 0x000fce0000010122 */
[----:B------:R-:W-:Y:S08]  /*6920*/  MUFU.EX2 R18, R18 ;  /* 0x0000001200127308 */ /* 0x000ff00000000800 */
[----:B------:R-:W-:Y:S01]  /*6930*/  MUFU.EX2 R19, R19 ;  /* 0x0000001300137308 */ /* 0x000fe20000000800 */
[----:B------:R-:W-:-:S07]  /*6940*/  FFMA.FTZ R26, -R26, R26, 1 ;  /* 0x3f8000001a1a7423 */ /* 0x000fce000001011a */
[----:B------:R-:W-:Y:S08]  /*6950*/  MUFU.EX2 R36, R36 ;  /* 0x0000002400247308 */ /* 0x000ff00000000800 */
[----:B------:R-:W-:Y:S01]  /*6960*/  MUFU.EX2 R29, R29 ;  /* 0x0000001d001d7308 */ /* 0x000fe20000000800 */
[----:B------:R-:W-:Y:S02]  /*6970*/  WARPGROUP.DEPBAR.LE gsb0, 0x0 ;  /* 0x00008000000079c5 */ /* 0x000fe40000010000 */
[----:B------:R-:W-:-:S05]  /*6980*/  WARPGROUP.ARRIVE ;  /* 0x00000000000079c5 */ /* 0x000fca0000000000 */
[----:B------:R-:W-:Y:S01]  /*6990*/  MUFU.EX2 R33, R33 ;  /* 0x0000002100217308 */ /* 0x000fe20000000800 */
[----:B------:R-:W-:Y:S01]  /*69a0*/  HGMMA.64x8x16.F32.BF16 R220, gdesc[UR8], R220, gsb0 ;  /* 0x0000000008dc79f0 */ /* 0x000fe200080018dc */
[----:B------:R-:W-:Y:S01]  /*69b0*/  UMOV UR10, UR7 ;  /* 0x00000007000a7c82 */ /* 0x000fe20008000000 */
[----:B------:R-:W-:Y:S01]  /*69c0*/  UMOV UR11, 0x40000000 ;  /* 0x40000000000b7882 */ /* 0x000fe20000000000 */
[----:B------:R-:W-:Y:S01]  /*69d0*/  UMOV UR8, UR15 ;  /* 0x0000000f00087c82 */ /* 0x000fe20008000000 */
[----:B------:R-:W-:Y:S01]  /*69e0*/  UMOV UR9, 0x40000040 ;  /* 0x4000004000097882 */ /* 0x000fe20000000000 */
        /* <DEDUP_REMOVED lines=9> */
[----:B------:R-:W-:Y:S02]  /*6a80*/  WARPGROUP.DEPBAR.LE gsb0, 0x0 ;  /* 0x00008000000079c5 */ /* 0x000fe40000010000 */
[----:B------:R-:W-:-:S06]  /*6a90*/  WARPGROUP.ARRIVE ;  /* 0x00000000000079c5 */ /* 0x000fcc0000000000 */
[----:B------:R-:W-:Y:S01]  /*6aa0*/  HGMMA.64x8x16.F32.BF16 R48, gdesc[UR8], R48, gsb0 ;  /* 0x00000000083079f0 */ /* 0x000fe20008001830 */
[----:B------:R-:W-:Y:S01]  /*6ab0*/  UMOV UR10, UR25 ;  /* 0x00000019000a7c82 */ /* 0x000fe20008000000 */
[----:B------:R-:W-:Y:S01]  /*6ac0*/  UMOV UR11, 0x40000000 ;  /* 0x40000000000b7882 */ /* 0x000fe20000000000 */
[----:B------:R-:W-:Y:S02]  /*6ad0*/  R2UR UR25, R15 ;  /* 0x000000000f1972ca */ /* 0x000fe400000e0000 */
[----:B------:R1:W2:Y:S02]  /*6ae0*/  MUFU.TANH R15, R39 ;  /* 0x00000027000f7308 */ /* 0x0002a40000002400 */
[----:B-1----:R-:W-:-:S06]  /*6af0*/  FMUL.FTZ R39, R42, UR5 ;  /* 0x000000052a277c20 */ /* 0x002fcc0008410000 */
[----:B------:R-:W1:Y:S01]  /*6b00*/  MUFU.TANH R39, R39 ;  /* 0x0000002700277308 */ /* 0x000e620000002400 */
[----:B--2---:R-:W-:-:S05]  /*6b10*/  FSEL R42, R15, -INF , P5 ;  /* 0xff8000000f2a7808 */ /* 0x004fca0002800000 */
[----:B------:R-:W-:Y:S01]  /*6b20*/  FFMA.FTZ R42, R42, UR19, -R4 ;  /* 0x000000132a2a7c23 */ /* 0x000fe20008010804 */
[----:B-1----:R-:W-:-:S05]  /*6b30*/  FSEL R225, R39, -INF , P6 ;  /* 0xff80000027e17808 */ /* 0x002fca0003000000 */
[----:B------:R-:W-:Y:S01]  /*6b40*/  FFMA.FTZ R225, R225, UR19, -R4 ;  /* 0x00000013e1e17c23 */ /* 0x000fe20008010804 */
        /* <DEDUP_REMOVED lines=24> */
[----:B------:R-:W-:Y:S01]  /*6cd0*/  UMOV UR21, UR9 ;  /* 0x0000000900157c82 */ /* 0x000fe20008000000 */
[----:B------:R-:W-:-:S02]  /*6ce0*/  WARPGROUP.DEPBAR.LE gsb0, 0x0 ;  /* 0x00008000000079c5 */ /* 0x000fc40000010000 */
[----:B------:R-:W-:-:S06]  /*6cf0*/  WARPGROUP.ARRIVE ;  /* 0x00000000000079c5 */ /* 0x000fcc0000000000 */
[----:B------:R-:W-:Y:S01]  /*6d00*/  HGMMA.64x8x16.F32.BF16 R44, gdesc[UR8], R44, gsb0 ;  /* 0x00000000082c79f0 */ /* 0x000fe2000800182c */
[----:B------:R-:W-:Y:S01]  /*6d10*/  UMOV UR10, UR12 ;  /* 0x0000000c000a7c82 */ /* 0x000fe20008000000 */
[----:B------:R-:W-:Y:S01]  /*6d20*/  UMOV UR11, 0x40000000 ;  /* 0x40000000000b7882 */ /* 0x000fe20000000000 */
[----:B------:R-:W-:Y:S01]  /*6d30*/  UMOV UR12, UR8 ;  /* 0x00000008000c7c82 */ /* 0x000fe20008000000 */
[----:B------:R-:W-:Y:S02]  /*6d40*/  WARPGROUP.DEPBAR.LE gsb0, 0x0 ;  /* 0x00008000000079c5 */ /* 0x000fe40000010000 */
[----:B------:R-:W-:-:S06]  /*6d50*/  WARPGROUP.ARRIVE ;  /* 0x00000000000079c5 */ /* 0x000fcc0000000000 */
[----:B------:R-:W-:Y:S03]  /*6d60*/  HGMMA.64x8x16.F32.BF16 R48, gdesc[UR8], R48, gsb0 ;  /* 0x00000000083079f0 */ /* 0x000fe60008001830 */
        /* <DEDUP_REMOVED lines=20> */
[----:B------:R-:W-:Y:S08]  /*6eb0*/  MUFU.EX2 R32, R32 ;  /* 0x0000002000207308 */ /* 0x000ff00000000800 */
[----:B------:R-:W-:Y:S08]  /*6ec0*/  MUFU.EX2 R224, R224 ;  /* 0x000000e000e07308 */ /* 0x000ff00000000800 */
[----:B------:R-:W2:Y:S01]  /*6ed0*/  MUFU.EX2 R227, R227 ;  /* 0x000000e300e37308 */ /* 0x000ea20000000800 */
[--C-:B-1----:R-:W-:Y:S01]  /*6ee0*/  FADD.FTZ R44, R44, -R4.reuse ;  /* 0x800000042c2c7221 */ /* 0x102fe20000010000 */
[----:B------:R-:W-:-:S06]  /*6ef0*/  FADD.FTZ R45, R45, -R4 ;  /* 0x800000042d2d7221 */ /* 0x000fcc0000010000 */
[----:B------:R-:W1:Y:S01]  /*6f00*/  MUFU.EX2 R22, R22 ;  /* 0x0000001600167308 */ /* 0x000e620000000800 */
[----:B------:R-:W-:Y:S01]  /*6f10*/  FFMA.FTZ R35, -R35, R35, 1 ;  /* 0x3f80000023237423 */ /* 0x000fe20000010123 */
[----:B------:R-:W-:Y:S01]  /*6f20*/  FMUL.FTZ R44, R14, R44 ;  /* 0x0000002c0e2c7220 */ /* 0x000fe20000410000 */
[----:B------:R-:W-:-:S05]  /*6f30*/  FMUL.FTZ R45, R12, R45 ;  /* 0x0000002d0c2d7220 */ /* 0x000fca0000410000 */
[----:B------:R-:W3:Y:S01]  /*6f40*/  MUFU.EX2 R40, R40 ;  /* 0x0000002800287308 */ /* 0x000ee20000000800 */
[----:B------:R-:W-:Y:S01]  /*6f50*/  FFMA.FTZ R43, -R43, R43, 1 ;  /* 0x3f8000002b2b7423 */ /* 0x000fe2000001012b */
[----:B------:R-:W-:Y:S01]  /*6f60*/  FMUL.FTZ R10, R10, R44 ;  /* 0x0000002c0a0a7220 */ /* 0x000fe20000410000 */
[----:B------:R-:W-:-:S05]  /*6f70*/  FFMA.FTZ R44, -R97, R97, 1 ;  /* 0x3f800000612c7423 */ /* 0x000fca0000010161 */
[----:B------:R-:W4:Y:S01]  /*6f80*/  MUFU.EX2 R226, R226 ;  /* 0x000000e200e27308 */ /* 0x000f220000000800 */
[----:B------:R-:W-:Y:S02]  /*6f90*/  WARPGROUP.DEPBAR.LE gsb0, 0x0 ;  /* 0x00008000000079c5 */ /* 0x000fe40000010000 */
[----:B------:R-:W-:Y:S01]  /*6fa0*/  WARPGROUP.ARRIVE ;  /* 0x00000000000079c5 */ /* 0x000fe20000000000 */
[--C-:B------:R-:W-:Y:S01]  /*6fb0*/  FADD.FTZ R48, R48, -R4.reuse ;  /* 0x8000000430307221 */ /* 0x100fe20000010000 */
[----:B------:R-:W-:Y:S01]  /*6fc0*/  FADD.FTZ R49, R49, -R4 ;  /* 0x8000000431317221 */ /* 0x000fe20000010000 */
[----:B------:R-:W-:Y:S01]  /*6fd0*/  FFMA.FTZ R15, -R15, R15, 1 ;  /* 0x3f8000000f0f7423 */ /* 0x000fe2000001010f */
[----:B------:R-:W-:Y:S01]  /*6fe0*/  FMUL.FTZ R236, R236, R45 ;  /* 0x0000002decec7220 */ /* 0x000fe20000410000 */
[----:B------:R-:W4:Y:S01]  /*6ff0*/  MUFU.EX2 R225, R225 ;  /* 0x000000e100e17308 */ /* 0x000f220000000800 */
[----:B------:R-:W-:Y:S01]  /*7000*/  HGMMA.64x8x16.F32.BF16 R52, gdesc[UR28], R52, gsb0 ;  /* 0x000000001c3479f0 */ /* 0x000fe20008001834 */
[----:B------:R-:W-:Y:S01]  /*7010*/  UMOV UR30, UR25 ;  /* 0x00000019001e7c82 */ /* 0x000fe20008000000 */
[----:B------:R-:W-:Y:S01]  /*7020*/  UMOV UR31, 0x40000000 ;  /* 0x40000000001f7882 */ /* 0x000fe20000000000 */
[----:B------:R-:W-:Y:S01]  /*7030*/  FMUL.FTZ R49, R18, R49 ;  /* 0x0000003112317220 */ /* 0x000fe20000410000 */
[----:B------:R-:W-:Y:S01]  /*7040*/  FMUL.FTZ R48, R19, R48 ;  /* 0x0000003013307220 */ /* 0x000fe20000410000 */
[----:B------:R-:W-:Y:S01]  /*7050*/  FFMA.FTZ R25, -R25, R25, 1 ;  /* 0x3f80000019197423 */ /* 0x000fe20000010119 */
[----:B------:R-:W-:Y:S01]  /*7060*/  FFMA.FTZ R38, -R38, R38, 1 ;  /* 0x3f80000026267423 */ /* 0x000fe20000010126 */
[----:B------:R-:W-:Y:S01]  /*7070*/  UMOV UR57, 0x40000040 ;  /* 0x4000004000397882 */ /* 0x000fe20000000000 */
        /* <DEDUP_REMOVED lines=11> */
[----:B------:R1:W5:Y:S01]  /*7130*/  LDL.LU R97, [R1+0x14] ;  /* 0x0000140001617983 */ /* 0x0003620000300800 */
[----:B------:R-:W-:-:S02]  /*7140*/  WARPGROUP.DEPBAR.LE gsb0, 0x0 ;  /* 0x00008000000079c5 */ /* 0x000fc40000010000 */
[----:B------:R-:W-:Y:S01]  /*7150*/  WARPGROUP.ARRIVE ;  /* 0x00000000000079c5 */ /* 0x000fe20000000000 */
[----:B------:R-:W-:Y:S01]  /*7160*/  F2FP.BF16.F32.PACK_AB R18, R18, R19 ;  /* 0x000000131212723e */ /* 0x000fe200000010ff */
[----:B------:R-:W-:Y:S01]  /*7170*/  FMUL.FTZ R11, R11, R48 ;  /* 0x000000300b0b7220 */ /* 0x000fe20000410000 */
[----:B------:R-:W-:Y:S01]  /*7180*/  FFMA.FTZ R45, -R96, R96, 1 ;  /* 0x3f800000602d7423 */ /* 0x000fe20000010160 */
[----:B------:R-:W-:Y:S02]  /*7190*/  FMUL.FTZ R49, R237, R49 ;  /* 0x00000031ed317220 */ /* 0x000fe40000410000 */
[----:B------:R-:W-:Y:S01]  /*71a0*/  HGMMA.64x8x16.F32.BF16 R216, gdesc[UR16], R216, gsb0 ;  /* 0x0000000010d879f0 */ /* 0x000fe200080018d8 */
[--C-:B------:R-:W-:Y:S01]  /*71b0*/  FADD.FTZ R53, R53, -R4.reuse ;  /* 0x8000000435357221 */ /* 0x100fe20000010000 */
[----:B------:R-:W-:Y:S01]  /*71c0*/  FADD.FTZ R52, R52, -R4 ;  /* 0x8000000434347221 */ /* 0x000fe20000010000 */
[----:B--2---:R-:W-:Y:S01]  /*71d0*/  F2FP.BF16.F32.PACK_AB R19, R227, R224 ;  /* 0x000000e0e313723e */ /* 0x004fe200000010ff */
[----:B------:R-:W-:Y:S01]  /*71e0*/  VIADD R48, R17, 0x24100 ;  /* 0x0002410011307836 */ /* 0x000fe20000000000 */
[----:B------:R-:W-:Y:S01]  /*71f0*/  F2FP.BF16.F32.PACK_AB R10, R236, R10 ;  /* 0x0000000aec0a723e */ /* 0x000fe200000010ff */
[----:B------:R-:W-:Y:S01]  /*7200*/  UMOV UR33, UR57 ;  /* 0x0000003900217c82 */ /* 0x000fe20008000000 */
[----:B------:R-:W-:Y:S01]  /*7210*/  UMOV UR9, UR57 ;  /* 0x0000003900097c82 */ /* 0x000fe20008000000 */
[----:B------:R-:W-:Y:S01]  /*7220*/  UMOV UR13, UR57 ;  /* 0x00000039000d7c82 */ /* 0x000fe20008000000 */
[----:B------:R-:W-:Y:S01]  /*7230*/  UMOV UR47, UR35 ;  /* 0x00000023002f7c82 */ /* 0x000fe20008000000 */
[----:B------:R2:W5:Y:S01]  /*7240*/  LDL.LU R96, [R1+0x10] ;  /* 0x0000100001607983 */ /* 0x0005620000300800 */
[----:B------:R-:W-:-:S02]  /*7250*/  WARPGROUP.DEPBAR.LE gsb0, 0x0 ;  /* 0x00008000000079c5 */ /* 0x000fc40000010000 */
[----:B------:R-:W-:-:S06]  /*7260*/  WARPGROUP.ARRIVE ;  /* 0x00000000000079c5 */ /* 0x000fcc0000000000 */
[----:B------:R-:W-:Y:S01]  /*7270*/  HGMMA.64x8x16.F32.BF16 R220, gdesc[UR28], R220, gsb0 ;  /* 0x000000001cdc79f0 */ /* 0x000fe200080018dc */
[----:B------:R-:W-:Y:S01]  /*7280*/  FMUL.FTZ R53, R31, R53 ;  /* 0x000000351f357220 */ /* 0x000fe20000410000 */
[--C-:B------:R-:W-:Y:S01]  /*7290*/  FADD.FTZ R217, R217, -R4.reuse ;  /* 0x80000004d9d97221 */ /* 0x100fe20000010000 */
[--C-:B------:R-:W-:Y:S02]  /*72a0*/  FADD.FTZ R216, R216, -R4.reuse ;  /* 0x80000004d8d87221 */ /* 0x100fe40000010000 */
[----:B------:R-:W-:Y:S01]  /*72b0*/  FMUL.FTZ R23, R23, R53 ;  /* 0x0000003517177220 */ /* 0x000fe20000410000 */
[----:B------:R-:W-:Y:S01]  /*72c0*/  FMUL.FTZ R217, R30, R217 ;  /* 0x000000d91ed97220 */ /* 0x000fe20000410000 */
[----:B------:R-:W-:Y:S02]  /*72d0*/  WARPGROUP.DEPBAR.LE gsb0, 0x0 ;  /* 0x00008000000079c5 */ /* 0x000fe40000010000 */
[----:B------:R-:W3:Y:S01]  /*72e0*/  LDS R228, [R228+0x2c320] ;  /* 0x02c32000e4e47984 */ /* 0x000ee20000000800 */
[--C-:B------:R-:W-:Y:S01]  /*72f0*/  FADD.FTZ R220, R220, -R4.reuse ;  /* 0x80000004dcdc7221 */ /* 0x100fe20000010000 */
[----:B------:R-:W-:Y:S01]  /*7300*/  FADD.FTZ R4, R221, -R4 ;  /* 0x80000004dd047221 */ /* 0x000fe20000010000 */
[----:B------:R-:W-:-:S03]  /*7310*/  FMUL.FTZ R24, R24, R217 ;  /* 0x000000d918187220 */ /* 0x000fc60000410000 */
[----:B------:R-:W-:-:S04]  /*7320*/  FMUL.FTZ R4, R41, R4 ;  /* 0x0000000429047220 */ /* 0x000fc80000410000 */
[----:B------:R-:W-:Y:S01]  /*7330*/  FMUL.FTZ R27, R27, R4 ;  /* 0x000000041b1b7220 */ /* 0x000fe20000410000 */
[--C-:B---3--:R-:W-:Y:S01]  /*7340*/  FADD.FTZ R53, R46, -R228.reuse ;  /* 0x800000e42e357221 */ /* 0x108fe20000010000 */
[----:B------:R-:W-:Y:S01]  /*7350*/  FFMA.FTZ R46, -R16, R16, 1 ;  /* 0x3f800000102e7423 */ /* 0x000fe20000010110 */
[--C-:B------:R-:W-:Y:S01]  /*7360*/  FADD.FTZ R217, R50, -R228.reuse ;  /* 0x800000e432d97221 */ /* 0x100fe20000010000 */
[--C-:B------:R-:W-:Y:S01]  /*7370*/  FADD.FTZ R55, R55, -R228.reuse ;  /* 0x800000e437377221 */ /* 0x100fe20000010000 */
[----:B------:R-:W-:Y:S01]  /*7380*/  FMUL.FTZ R53, R32, R53 ;  /* 0x0000003520357220 */ /* 0x000fe20000410000 */
[--C-:B------:R-:W-:Y:S01]  /*7390*/  FADD.FTZ R222, R222, -R228.reuse ;  /* 0x800000e4dede7221 */ /* 0x100fe20000010000 */
[----:B------:R-:W-:Y:S01]  /*73a0*/  FMUL.FTZ R4, R224, R217 ;  /* 0x000000d9e0047220 */ /* 0x000fe20000410000 */
[----:B------:R-:W-:Y:S01]  /*73b0*/  FMUL.FTZ R52, R36, R52 ;  /* 0x0000003424347220 */ /* 0x000fe20000410000 */
[----:B------:R-:W-:Y:S01]  /*73c0*/  FMUL.FTZ R46, R46, R53 ;  /* 0x000000352e2e7220 */ /* 0x000fe20000410000 */
[--C-:B------:R-:W-:Y:S01]  /*73d0*/  FADD.FTZ R53, R47, -R228.reuse ;  /* 0x800000e42f357221 */ /* 0x100fe20000010000 */
[----:B------:R-:W-:Y:S01]  /*73e0*/  FFMA.FTZ R47, -R37, R37, 1 ;  /* 0x3f800000252f7423 */ /* 0x000fe20000010125 */
[----:B------:R-:W-:Y:S01]  /*73f0*/  F2FP.BF16.F32.PACK_AB R30, R30, R29 ;  /* 0x0000001d1e1e723e */ /* 0x000fe200000010ff */
[--C-:B------:R-:W-:Y:S01]  /*7400*/  FADD.FTZ R223, R223, -R228.reuse ;  /* 0x800000e4dfdf7221 */ /* 0x100fe20000010000 */
[----:B------:R-:W-:Y:S01]  /*7410*/  FMUL.FTZ R216, R29, R216 ;  /* 0x000000d81dd87220 */ /* 0x000fe20000410000 */
[----:B------:R-:W-:Y:S01]  /*7420*/  FMUL.FTZ R47, R47, R4 ;  /* 0x000000042f2f7220 */ /* 0x000fe20000410000 */
[----:B------:R-:W-:Y:S01]  /*7430*/  FADD.FTZ R4, R51, -R228 ;  /* 0x800000e433047221 */ /* 0x000fe20000010000 */
[----:B------:R-:W-:Y:S01]  /*7440*/  FMUL.FTZ R220, R33, R220 ;  /* 0x000000dc21dc7220 */ /* 0x000fe20000410000 */
[----:B------:R-:W-:Y:S01]  /*7450*/  UMOV UR29, 0x40000040 ;  /* 0x40000040001d7882 */ /* 0x000fe20000000000 */
[----:B------:R-:W-:Y:S01]  /*7460*/  UMOV UR31, 0x40 ;  /* 0x00000040001f7882 */ /* 0x000fe20000000000 */
[----:B------:R-:W-:Y:S01]  /*7470*/  FMUL.FTZ R37, R227, R4 ;  /* 0x00000004e3257220 */ /* 0x000fe20000410000 */
[----:B------:R-:W-:Y:S01]  /*7480*/  UMOV UR17, UR21 ;  /* 0x0000001500117c82 */ /* 0x000fe20008000000 */
[----:B------:R-:W-:Y:S01]  /*7490*/  UMOV UR19, 0x40 ;  /* 0x0000004000137882 */ /* 0x000fe20000000000 */
[----:B------:R2:W5:Y:S01]  /*74a0*/  LDL.LU R16, [R1+0xc] ;  /* 0x00000c0001107983 */ /* 0x0005620000300800 */
[----:B------:R-:W-:Y:S01]  /*74b0*/  FMUL.FTZ R28, R28, R37 ;  /* 0x000000251c1c7220 */ /* 0x000fe20000410000 */
[----:B------:R-:W-:-:S02]  /*74c0*/  VIADD R37, R17, 0x2c500 ;  /* 0x0002c50011257836 */ /* 0x000fc40000000000 */
[----:B-1----:R-:W-:-:S03]  /*74d0*/  FMUL.FTZ R4, R22, R55 ;  /* 0x0000003716047220 */ /* 0x002fc60000410000 */
[----:B------:R-:W-:Y:S01]  /*74e0*/  SHF.R.U32.HI R37, RZ, 0x4, R37 ;  /* 0x00000004ff257819 */ /* 0x000fe20000011625 */
[----:B------:R-:W-:-:S03]  /*74f0*/  FMUL.FTZ R35, R35, R4 ;  /* 0x0000000423237220 */ /* 0x000fc60000410000 */
[----:B------:R-:W-:Y:S02]  /*7500*/  LOP3.LUT R37, R37, 0x3fff, RZ, 0xc0, !PT ;  /* 0x00003fff25257812 */ /* 0x000fe400078ec0ff */
[----:B------:R-:W-:Y:S02]  /*7510*/  F2FP.BF16.F32.PACK_AB R4, R12, R14 ;  /* 0x0000000e0c04723e */ /* 0x000fe400000010ff */
[----:B------:R-:W-:Y:S01]  /*7520*/  LOP3.LUT R12, R37, 0x80000, RZ, 0xfc, !PT ;  /* 0x00080000250c7812 */ /* 0x000fe200078efcff */
[----:B------:R1:W3:Y:S01]  /*7530*/  MUFU.EX2 R14, R5 ;  /* 0x00000005000e7308 */ /* 0x0002e20000000800 */
[----:B------:R-:W-:Y:S01]  /*7540*/  FADD.FTZ R51, R54, -R228 ;  /* 0x800000e436337221 */ /* 0x000fe20000010000 */
[----:B-1----:R-:W-:Y:S02]  /*7550*/  F2FP.BF16.F32.PACK_AB R5, R40, R32 ;  /* 0x000000202805723e */ /* 0x002fe400000010ff */
[----:B------:R-:W-:Y:S01]  /*7560*/  VIADD R32, R12, 0x80 ;  /* 0x000000800c207836 */ /* 0x000fe20000000000 */
[----:B------:R-:W-:Y:S04]  /*7570*/  BAR.SYNC.DEFER_BLOCKING 0x9, 0x100 ;  /* 0x0244000000007b1d */ /* 0x000fe80000010000 */
[----:B------:R-:W-:Y:S01]  /*7580*/  R2UR UR4, R32 ;  /* 0x00000000200472ca */ /* 0x000fe200000e0000 */
[----:B------:R-:W-:-:S02]  /*7590*/  VIADD R32, R12, 0x100 ;  /* 0x000001000c207836 */ /* 0x000fc40000000000 */
[----:B----4-:R-:W-:-:S03]  /*75a0*/  FMUL.FTZ R51, R226, R51 ;  /* 0x00000033e2337220 */ /* 0x010fc60000410000 */
[----:B------:R-:W-:Y:S01]  /*75b0*/  R2UR UR5, R32 ;  /* 0x00000000200572ca */ /* 0x000fe200000e0000 */
[----:B------:R-:W-:Y:S02]  /*75c0*/  VIADD R32, R12, 0x200 ;  /* 0x000002000c207836 */ /* 0x000fe40000000000 */
[----:B------:R-:W-:Y:S01]  /*75d0*/  FMUL.FTZ R34, R34, R51 ;  /* 0x0000003322227220 */ /* 0x000fe20000410000 */
[----:B------:R-:W-:Y:S01]  /*75e0*/  VIADD R37, R12, 0x180 ;  /* 0x000001800c257836 */ /* 0x000fe20000000000 */
[----:B------:R-:W1:Y:S01]  /*75f0*/  MUFU.EX2 R51, R42 ;  /* 0x0000002a00337308 */ /* 0x000e620000000800 */
[----:B------:R-:W-:Y:S01]  /*7600*/  R2UR UR7, R32 ;  /* 0x00000000200772ca */ /* 0x000fe200000e0000 */
[----:B------:R-:W-:Y:S02]  /*7610*/  FMUL.FTZ R53, R40, R53 ;  /* 0x0000003528357220 */ /* 0x000fe40000410000 */
[----:B------:R-:W-:-:S04]  /*7620*/  R2UR UR6, R37 ;  /* 0x00000000250672ca */ /* 0x000fc800000e0000 */
[----:B------:R-:W4:Y:S01]  /*7630*/  MUFU.EX2 R32, R229 ;  /* 0x000000e500207308 */ /* 0x000f220000000800 */
[----:B------:R-:W-:Y:S01]  /*7640*/  FADD.FTZ R37, R218, -R228 ;  /* 0x800000e4da257221 */ /* 0x000fe20000010000 */
[----:B------:R-:W-:Y:S01]  /*7650*/  FMUL.FTZ R26, R26, R53 ;  /* 0x000000351a1a7220 */ /* 0x000fe20000410000 */
[----:B------:R-:W-:Y:S02]  /*7660*/  FMUL.FTZ R222, R225, R222 ;  /* 0x000000dee1de7220 */ /* 0x000fe40000410000 */
[----:B---3--:R-:W-:Y:S01]  /*7670*/  FMUL.FTZ R53, R14, R37 ;  /* 0x000000250e357220 */ /* 0x008fe20000410000 */
[----:B------:R-:W-:Y:S01]  /*7680*/  FFMA.FTZ R37, -R39, R39, 1 ;  /* 0x3f80000027257423 */ /* 0x000fe20000010127 */
[----:B------:R-:W-:Y:S01]  /*7690*/  F2FP.BF16.F32.PACK_AB R36, R31, R36 ;  /* 0x000000241f24723e */ /* 0x000fe200000010ff */
[----:B------:R3:W-:Y:S02]  /*76a0*/  STSM.16.M88.2 [R0+0x2c500], R4 ;  /* 0x02c5000400007844 */ /* 0x0007e40000000100 */
[----:B------:R-:W-:Y:S01]  /*76b0*/  FMUL.FTZ R222, R37, R222 ;  /* 0x000000de25de7220 */ /* 0x000fe20000410000 */
[----:B------:R-:W-:-:S02]  /*76c0*/  F2FP.BF16.F32.PACK_AB R37, R22, R226 ;  /* 0x000000e21625723e */ /* 0x000fc400000010ff */
[----:B-1----:R-:W-:Y:S01]  /*76d0*/  F2FP.BF16.F32.PACK_AB R31, R51, R14 ;  /* 0x0000000e331f723e */ /* 0x002fe200000010ff */
[----:B------:R-:W-:Y:S01]  /*76e0*/  STSM.16.M88.2 [R0+0x2cd00], R18 ;  /* 0x02cd001200007844 */ /* 0x000fe20000000100 */
[----:B---3--:R-:W-:Y:S02]  /*76f0*/  F2FP.BF16.F32.PACK_AB R4, R41, R33 ;  /* 0x000000212904723e */ /* 0x008fe400000010ff */
[C---:B----4-:R-:W-:Y:S01]  /*7700*/  F2FP.BF16.F32.PACK_AB R5, R32.reuse, R225 ;  /* 0x000000e12005723e */ /* 0x050fe200000010ff */
[----:B------:R-:W-:Y:S04]  /*7710*/  STSM.16.M88.2 [R0+0x2d500], R36 ;  /* 0x02d5002400007844 */ /* 0x000fe80000000100 */
[----:B------:R-:W-:Y:S04]  /*7720*/  STSM.16.M88.2 [R0+0x2dd00], R30 ;  /* 0x02dd001e00007844 */ /* 0x000fe80000000100 */
[----:B------:R1:W-:Y:S01]  /*7730*/  STSM.16.M88.2 [R0+0x2e500], R4 ;  /* 0x02e5000400007844 */ /* 0x0003e20000000100 */
[----:B------:R-:W-:Y:S01]  /*7740*/  @!PT LDS RZ, [RZ] ;  /* 0x00000000fffff984 */ /* 0x000fe20000000800 */
[----:B------:R-:W-:Y:S01]  /*7750*/  @!PT LDS RZ, [RZ] ;  /* 0x00000000fffff984 */ /* 0x000fe20000000800 */
[----:B------:R-:W-:Y:S01]  /*7760*/  @!PT LDS RZ, [RZ] ;  /* 0x00000000fffff984 */ /* 0x000fe20000000800 */
[----:B------:R-:W-:Y:S01]  /*7770*/  @!PT LDS RZ, [RZ] ;  /* 0x00000000fffff984 */ /* 0x000fe20000000800 */
[----:B------:R3:W-:Y:S06]  /*7780*/  MEMBAR.ALL.CTA ;  /* 0x0000000000007992 */ /* 0x0007ec0000008000 */
[----:B---3--:R-:W3:Y:S01]  /*7790*/  FENCE.VIEW.ASYNC.S ;  /* 0x00000000000073c6 */ /* 0x008ee20000000000 */
[----:B------:R-:W-:Y:S01]  /*77a0*/  FMUL.FTZ R22, R32, R223 ;  /* 0x000000df20167220 */ /* 0x000fe20000410000 */
[----:B------:R-:W-:Y:S01]  /*77b0*/  FADD.FTZ R40, R219, -R228 ;  /* 0x800000e4db287221 */ /* 0x000fe20000010000 */
[----:B------:R-:W-:Y:S01]  /*77c0*/  FMUL.FTZ R44, R44, R52 ;  /* 0x000000342c2c7220 */ /* 0x000fe20000410000 */
[----:B------:R-:W-:Y:S01]  /*77d0*/  FMUL.FTZ R45, R45, R216 ;  /* 0x000000d82d2d7220 */ /* 0x000fe20000410000 */
[----:B------:R-:W-:Y:S01]  /*77e0*/  FMUL.FTZ R43, R43, R22 ;  /* 0x000000162b2b7220 */ /* 0x000fe20000410000 */
[----:B------:R-:W-:Y:S01]  /*77f0*/  FMUL.FTZ R40, R51, R40 ;  /* 0x0000002833287220 */ /* 0x000fe20000410000 */
[----:B------:R-:W-:-:S02]  /*7800*/  IMAD R22, R13, 0x2000, R48 ;  /* 0x000020000d167824 */ /* 0x000fc400078e0230 */
[----:B------:R-:W-:Y:S01]  /*7810*/  FMUL.FTZ R25, R25, R220 ;  /* 0x000000dc19197220 */ /* 0x000fe20000410000 */
[----:B------:R-:W-:Y:S01]  /*7820*/  FMUL.FTZ R38, R38, R53 ;  /* 0x0000003526267220 */ /* 0x000fe20000410000 */
[----:B------:R-:W-:Y:S01]  /*7830*/  FMUL.FTZ R39, R15, R40 ;  /* 0x000000280f277220 */ /* 0x000fe20000410000 */
[----:B------:R-:W-:Y:S02]  /*7840*/  F2FP.BF16.F32.PACK_AB R14, R49, R11 ;  /* 0x0000000b310e723e */ /* 0x000fe400000010ff */
[C---:B------:R-:W-:Y:S01]  /*7850*/  R2UR UR58, R12.reuse ;  /* 0x000000000c3a72ca */ /* 0x040fe200000e0000 */
[----:B------:R-:W-:Y:S01]  /*7860*/  UMOV UR34, UR4 ;  /* 0x0000000400227c82 */ /* 0x000fe20008000000 */
[----:B------:R-:W-:Y:S01]  /*7870*/  SHF.R.U32.HI R15, RZ, 0x4, R22 ;  /* 0x00000004ff0f7819 */ /* 0x000fe20000011616 */
[----:B------:R-:W-:Y:S01]  /*7880*/  UMOV UR10, UR5 ;  /* 0x00000005000a7c82 */ /* 0x000fe20008000000 */
[----:B------:R-:W-:Y:S01]  /*7890*/  F2FP.BF16.F32.PACK_AB R44, R23, R44 ;  /* 0x0000002c172c723e */ /* 0x000fe200000010ff */
[----:B------:R-:W-:Y:S01]  /*78a0*/  UMOV UR14, UR6 ;  /* 0x00000006000e7c82 */ /* 0x000fe20008000000 */
[----:B------:R-:W-:Y:S01]  /*78b0*/  LOP3.LUT R23, R15, 0x3fff, RZ, 0xc0, !PT ;  /* 0x00003fff0f177812 */ /* 0x000fe200078ec0ff */
[----:B-1----:R-:W-:Y:S01]  /*78c0*/  VIADD R5, R12, 0x10 ;  /* 0x000000100c057836 */ /* 0x002fe20000000000 */
[----:B------:R-:W-:Y:S01]  /*78d0*/  F2FP.BF16.F32.PACK_AB R11, R26, R46 ;  /* 0x0000002e1a0b723e */ /* 0x000fe200000010ff */
[----:B------:R-:W-:Y:S01]  /*78e0*/  UMOV UR49, UR29 ;  /* 0x0000001d00317c82 */ /* 0x000fe20008000000 */
[----:B------:R-:W-:Y:S01]  /*78f0*/  UMOV UR37, UR29 ;  /* 0x0000001d00257c82 */ /* 0x000fe20008000000 */
[----:B---3--:R-:W-:Y:S01]  /*7900*/  BAR.SYNC.DEFER_BLOCKING 0x9, 0x100 ;  /* 0x0244000000007b1d */ /* 0x008fe20000010000 */
[----:B------:R-:W-:-:S02]  /*7910*/  F2FP.BF16.F32.PACK_AB R24, R24, R45 ;  /* 0x0000002d1818723e */ /* 0x000fc400000010ff */
[----:B------:R-:W-:Y:S02]  /*7920*/  F2FP.BF16.F32.PACK_AB R15, R28, R47 ;  /* 0x0000002f1c0f723e */ /* 0x000fe400000010ff */
[----:B------:R-:W-:Y:S02]  /*7930*/  F2FP.BF16.F32.PACK_AB R42, R27, R25 ;  /* 0x000000191b2a723e */ /* 0x000fe400000010ff */
[----:B------:R-:W-:Y:S01]  /*7940*/  F2FP.BF16.F32.PACK_AB R45, R35, R34 ;  /* 0x00000022232d723e */ /* 0x000fe200000010ff */
[----:B------:R-:W-:Y:S01]  /*7950*/  UMOV UR25, UR29 ;  /* 0x0000001d00197c82 */ /* 0x000fe20008000000 */
[----:B------:R-:W-:Y:S01]  /*7960*/  R2UR UR56, R23 ;  /* 0x00000000173872ca */ /* 0x000fe200000e0000 */
[----:B------:R-:W3:Y:S01]  /*7970*/  LDL.64 R224, [R1] ;  /* 0x0000000001e07983 */ /* 0x000ee20000100a00 */
[----:B------:R-:W-:Y:S02]  /*7980*/  F2FP.BF16.F32.PACK_AB R25, R39, R38 ;  /* 0x000000262719723e */ /* 0x000fe400000010ff */
[----:B------:R-:W-:Y:S01]  /*7990*/  F2FP.BF16.F32.PACK_AB R43, R43, R222 ;  /* 0x000000de2b2b723e */ /* 0x000fe200000010ff */
[----:B------:R-:W4:Y:S04]  /*79a0*/  LDL R223, [R1+0x8] ;  /* 0x0000080001df7983 */ /* 0x000f280000100800 */
[----:B------:R-:W-:Y:S04]  /*79b0*/  STSM.16.M88.2 [R0+0x2ed00], R10 ;  /* 0x02ed000a00007844 */ /* 0x000fe80000000100 */
[----:B------:R1:W-:Y:S04]  /*79c0*/  STSM.16.M88.2 [R0+0x2f500], R14 ;  /* 0x02f5000e00007844 */ /* 0x0003e80000000100 */
[----:B------:R-:W-:Y:S04]  /*79d0*/  STSM.16.M88.2 [R0+0x2fd00], R44 ;  /* 0x02fd002c00007844 */ /* 0x000fe80000000100 */
[----:B------:R-:W-:Y:S04]  /*79e0*/  STSM.16.M88.2 [R0+0x30500], R24 ;  /* 0x0305001800007844 */ /* 0x000fe80000000100 */
[----:B------:R2:W-:Y:S01]  /*79f0*/  STSM.16.M88.2 [R0+0x30d00], R42 ;  /* 0x030d002a00007844 */ /* 0x0005e20000000100 */
[----:B------:R-:W-:-:S06]  /*7a00*/  WARPGROUP.ARRIVE ;  /* 0x00000000000079c5 */ /* 0x000fcc0000000000 */
[----:B------:R-:W-:Y:S01]  /*7a10*/  HGMMA.64x16x16.F32.BF16 R136, gdesc[UR56].tnspA.tnspB, R136, gsb0 ;  /* 0x60200000388879f0 */ /* 0x000fe20008001888 */
[----:B------:R-:W-:Y:S02]  /*7a20*/  UMOV UR32, UR56 ;  /* 0x0000003800207c82 */ /* 0x000fe40008000000 */
[----:B------:R-:W-:Y:S02]  /*7a30*/  WARPGROUP.DEPBAR.LE gsb0, 0x0 ;  /* 0x00008000000079c5 */ /* 0x000fe40000010000 */
        /* <DEDUP_REMOVED lines=15> */
[----:B------:R-:W-:Y:S01]  /*7b30*/  UMOV UR15, 0x40 ;  /* 0x00000040000f7882 */ /* 0x000fe20000000000 */
[----:B------:R-:W-:Y:S02]  /*7b40*/  WARPGROUP.DEPBAR.LE gsb0, 0x0 ;  /* 0x00008000000079c5 */ /* 0x000fe40000010000 */
[----:B------:R-:W-:-:S06]  /*7b50*/  WARPGROUP.ARRIVE ;  /* 0x00000000000079c5 */ /* 0x000fcc0000000000 */
[----:B------:R-:W-:Y:S01]  /*7b60*/  HGMMA.64x16x16.F32.BF16 R200, gdesc[UR12].tnspA.tnspB, R200, gsb0 ;  /* 0x602000000cc879f0 */ /* 0x000fe200080018c8 */
[----:B------:R-:W-:Y:S01]  /*7b70*/  VIADD R4, R23, 0x80 ;  /* 0x0000008017047836 */ /* 0x000fe20000000000 */
[----:B------:R-:W-:-:S04]  /*7b80*/  R2UR UR54, R5 ;  /* 0x00000000053672ca */ /* 0x000fc800000e0000 */
[----:B------:R-:W-:Y:S01]  /*7b90*/  R2UR UR52, R4 ;  /* 0x00000000043472ca */ /* 0x000fe200000e0000 */
[----:B------:R-:W-:Y:S02]  /*7ba0*/  WARPGROUP.DEPBAR.LE gsb0, 0x0 ;  /* 0x00008000000079c5 */ /* 0x000fe40000010000 */
[----:B------:R-:W-:-:S10]  /*7bb0*/  WARPGROUP.ARRIVE ;  /* 0x00000000000079c5 */ /* 0x000fd40000000000 */
[----:B------:R-:W-:Y:S01]  /*7bc0*/  HGMMA.64x16x16.F32.BF16 R136, gdesc[UR52].tnspA.tnspB, R136, gsb0 ;  /* 0x60200000348879f0 */ /* 0x000fe20008001888 */
[----:B------:R-:W-:-:S05]  /*7bd0*/  VIADD R4, R12, 0x90 ;  /* 0x000000900c047836 */ /* 0x000fca0000000000 */
[----:B------:R-:W-:Y:S01]  /*7be0*/  R2UR UR4, R4 ;  /* 0x00000000040472ca */ /* 0x000fe200000e0000 */
[----:B------:R-:W-:Y:S01]  /*7bf0*/  UMOV UR44, UR14 ;  /* 0x0000000e002c7c82 */ /* 0x000fe20008000000 */
[----:B------:R-:W-:Y:S01]  /*7c00*/  UMOV UR45, UR15 ;  /* 0x0000000f002d7c82 */ /* 0x000fe20008000000 */
[----:B------:R-:W-:Y:S01]  /*7c10*/  UMOV UR12, UR52 ;  /* 0x00000034000c7c82 */ /* 0x000fe20008000000 */
        /* <DEDUP_REMOVED lines=39> */
[----:B------:R-:W-:Y:S02]  /*7e90*/  VIADD R4, R23, 0x100 ;  /* 0x0000010017047836 */ /* 0x000fe40000000000 */
[----:B------:R-:W-:-:S03]  /*7ea0*/  VIADD R5, R12, 0x20 ;  /* 0x000000200c057836 */ /* 0x000fc60000000000 */
[----:B------:R-:W-:Y:S02]  /*7eb0*/  R2UR UR28, R4 ;  /* 0x00000000041c72ca */ /* 0x000fe400000e0000 */
[----:B------:R-:W-:Y:S01]  /*7ec0*/  R2UR UR30, R5 ;  /* 0x00000000051e72ca */ /* 0x000fe200000e0000 */
[----:B------:R-:W-:Y:S02]  /*7ed0*/  WARPGROUP.DEPBAR.LE gsb0, 0x0 ;  /* 0x00008000000079c5 */ /* 0x000fe40000010000 */
[----:B------:R-:W-:-:S10]  /*7ee0*/  WARPGROUP.ARRIVE ;  /* 0x00000000000079c5 */ /* 0x000fd40000000000 */
[----:B------:R-:W-:Y:S01]  /*7ef0*/  HGMMA.64x16x16.F32.BF16 R136, gdesc[UR28].tnspA.tnspB, R136, gsb0 ;  /* 0x602000001c8879f0 */ /* 0x000fe20008001888 */
[----:B------:R-:W-:-:S05]  /*7f00*/  VIADD R4, R12, 0xa0 ;  /* 0x000000a00c047836 */ /* 0x000fca0000000000 */
[----:B------:R-:W-:Y:S01]  /*7f10*/  R2UR UR50, R4 ;  /* 0x00000000043272ca */ /* 0x000fe200000e0000 */
[----:B------:R-:W-:Y:S01]  /*7f20*/  UMOV UR48, UR28 ;  /* 0x0000001c00307c82 */ /* 0x000fe20008000000 */
[----:B------:R-:W-:Y:S02]  /*7f30*/  WARPGROUP.DEPBAR.LE gsb0, 0x0 ;  /* 0x00008000000079c5 */ /* 0x000fe40000010000 */
[----:B------:R-:W-:-:S09]  /*7f40*/  WARPGROUP.ARRIVE ;  /* 0x00000000000079c5 */ /* 0x000fd20000000000 */
[----:B------:R-:W-:Y:S01]  /*7f50*/  HGMMA.64x16x16.F32.BF16 R152, gdesc[UR48].tnspA.tnspB, R152, gsb0 ;  /* 0x60200000309879f0 */ /* 0x000fe20008001898 */
[----:B------:R-:W-:-:S05]  /*7f60*/  VIADD R5, R12, 0x120 ;  /* 0x000001200c057836 */ /* 0x000fca0000000000 */
[----:B------:R-:W-:Y:S01]  /*7f70*/  R2UR UR38, R5 ;  /* 0x00000000052672ca */ /* 0x000fe200000e0000 */
[----:B------:R-:W-:Y:S01]  /*7f80*/  UMOV UR36, UR28 ;  /* 0x0000001c00247c82 */ /* 0x000fe20008000000 */
[----:B------:R-:W-:Y:S02]  /*7f90*/  WARPGROUP.DEPBAR.LE gsb0, 0x0 ;  /* 0x00008000000079c5 */ /* 0x000fe40000010000 */
[----:B------:R-:W-:-:S09]  /*7fa0*/  WARPGROUP.ARRIVE ;  /* 0x00000000000079c5 */ /* 0x000fd20000000000 */
[----:B------:R-:W-:Y:S01]  /*7fb0*/  HGMMA.64x16x16.F32.BF16 R168, gdesc[UR36].tnspA.tnspB, R168, gsb0 ;  /* 0x6020000024a879f0 */ /* 0x000fe200080018a8 */
[----:B------:R-:W-:Y:S01]  /*7fc0*/  VIADD R4, R12, 0x1a0 ;  /* 0x000001a00c047836 */ /* 0x000fe20000000000 */
[----:B------:R-:W-:-:S04]  /*7fd0*/  UMOV UR46, UR34 ;  /* 0x00000022002e7c82 */ /* 0x000fc80008000000 */
        /* <DEDUP_REMOVED lines=10> */
[----:B------:R-:W-:Y:S02]  /*8080*/  WARPGROUP.DEPBAR.LE gsb0, 0x0 ;  /* 0x00008000000079c5 */ /* 0x000fe40000010000 */
[----:B------:R-:W-:-:S09]  /*8090*/  WARPGROUP.ARRIVE ;  /* 0x00000000000079c5 */ /* 0x000fd20000000000 */
        /* <DEDUP_REMOVED lines=8> */
[----:B-1----:R-:W-:Y:S01]  /*8120*/  VIADD R14, R12, 0xb0 ;  /* 0x000000b00c0e7836 */ /* 0x002fe20000000000 */
[----:B------:R-:W-:Y:S01]  /*8130*/  MOV R219, UR44 ;  /* 0x0000002c00db7c02 */ /* 0x000fe20008000f00 */
[----:B------:R-:W-:-:S03]  /*8140*/  UMOV UR44, UR10 ;  /* 0x0000000a002c7c82 */ /* 0x000fc60008000000 */
[----:B------:R-:W-:Y:S01]  /*8150*/  R2UR UR10, R14 ;  /* 0x000000000e0a72ca */ /* 0x000fe200000e0000 */
[----:B------:R-:W-:Y:S01]  /*8160*/  UMOV UR52, UR8 ;  /* 0x0000000800347c82 */ /* 0x000fe20008000000 */
[----:B------:R-:W-:Y:S01]  /*8170*/  MOV R218, UR45 ;  /* 0x0000002d00da7c02 */ /* 0x000fe20008000f00 */
        /* <DEDUP_REMOVED lines=16> */
[----:B------:R-:W-:Y:S01]  /*8280*/  VIADD R14, R12, 0x1b0 ;  /* 0x000001b00c0e7836 */ /* 0x000fe20000000000 */
[----:B------:R-:W-:-:S04]  /*8290*/  UMOV UR60, UR14 ;  /* 0x0000000e003c7c82 */ /* 0x000fc80008000000 */
[----:B------:R-:W-:Y:S01]  /*82a0*/  R2UR UR14, R14 ;  /* 0x000000000e0e72ca */ /* 0x000fe200000e0000 */
[----:B------:R-:W-:Y:S01]  /*82b0*/  UMOV UR61, UR15 ;  /* 0x0000000f003d7c82 */ /* 0x000fe20008000000 */
[----:B------:R-:W-:Y:S01]  /*82c0*/  UMOV UR12, UR20 ;  /* 0x00000014000c7c82 */ /* 0x000fe20008000000 */
[----:B------:R-:W-:Y:S01]  /*82d0*/  UMOV UR13, UR21 ;  /* 0x00000015000d7c82 */ /* 0x000fe20008000000 */
[----:B------:R-:W-:Y:S01]  /*82e0*/  UMOV UR15, 0x40 ;  /* 0x00000040000f7882 */ /* 0x000fe20000000000 */
[----:B------:R-:W-:Y:S01]  /*82f0*/  IMAD R4, R13, 0x2800, R17 ;  /* 0x000028000d047824 */ /* 0x000fe200078e0211 */
[----:B------:R-:W-:Y:S02]  /*8300*/  WARPGROUP.DEPBAR.LE gsb0, 0x0 ;  /* 0x00008000000079c5 */ /* 0x000fe40000010000 */
[----:B------:R-:W-:-:S06]  /*8310*/  WARPGROUP.ARRIVE ;  /* 0x00000000000079c5 */ /* 0x000fcc0000000000 */
[----:B------:R-:W-:Y:S01]  /*8320*/  HGMMA.64x16x16.F32.BF16 R184, gdesc[UR12].tnspA.tnspB, R184, gsb0 ;  /* 0x602000000cb879f0 */ /* 0x000fe200080018b8 */
[----:B------:R-:W-:Y:S01]  /*8330*/  SHF.R.U32.HI R5, RZ, 0x4, R4 ;  /* 0x00000004ff057819 */ /* 0x000fe20000011604 */
[----:B------:R-:W-:-:S03]  /*8340*/  VIADD R4, R12, 0x230 ;  /* 0x000002300c047836 */ /* 0x000fc60000000000 */
[----:B------:R-:W-:-:S04]  /*8350*/  LOP3.LUT R12, R5, 0x3fff, RZ, 0xc0, !PT ;  /* 0x00003fff050c7812 */ /* 0x000fc800078ec0ff */
[----:B------:R-:W-:Y:S02]  /*8360*/  R2UR UR16, R12 ;  /* 0x000000000c1072ca */ /* 0x000fe400000e0000 */
[----:B------:R-:W-:Y:S02]  /*8370*/  R2UR UR18, R4 ;  /* 0x00000000041272ca */ /* 0x000fe400000e0000 */
[----:B------:R-:W-:-:S09]  /*8380*/  MOV R221, UR40 ;  /* 0x0000002800dd7c02 */ /* 0x000fd20008000f00 */
[----:B------:R-:W-:Y:S01]  /*8390*/  UMOV UR40, UR16 ;  /* 0x0000001000287c82 */ /* 0x000fe20008000000 */
[----:B------:R-:W-:Y:S01]  /*83a0*/  UMOV UR16, UR20 ;  /* 0x0000001400107c82 */ /* 0x000fe20008000000 */
[----:B------:R-:W-:Y:S02]  /*83b0*/  WARPGROUP.DEPBAR.LE gsb0, 0x0 ;  /* 0x00008000000079c5 */ /* 0x000fe40000010000 */
[----:B------:R-:W-:-:S06]  /*83c0*/  WARPGROUP.ARRIVE ;  /* 0x00000000000079c5 */ /* 0x000fcc0000000000 */
[----:B------:R-:W-:Y:S01]  /*83d0*/  HGMMA.64x16x16.F32.BF16 R200, gdesc[UR16].tnspA.tnspB, R200, gsb0 ;  /* 0x6020000010c879f0 */ /* 0x000fe200080018c8 */
[----:B------:R-:W-:-:S05]  /*83e0*/  VIADD R10, R17, 0x2ed00 ;  /* 0x0002ed00110a7836 */ /* 0x000fca0000000000 */
[----:B------:R-:W-:-:S04]  /*83f0*/  SHF.R.U32.HI R10, RZ, 0x4, R10 ;  /* 0x00000004ff0a7819 */ /* 0x000fc8000001160a */
[----:B------:R-:W-:-:S04]  /*8400*/  LOP3.LUT R216, R10, 0x3fff, RZ, 0xc0, !PT ;  /* 0x00003fff0ad87812 */ /* 0x000fc800078ec0ff */
[----:B------:R-:W-:Y:S01]  /*8410*/  LOP3.LUT R217, R216, 0x400000, RZ, 0xfc, !PT ;  /* 0x00400000d8d97812 */ /* 0x000fe200078efcff */
[----:B------:R-:W-:Y:S02]  /*8420*/  WARPGROUP.DEPBAR.LE gsb0, 0x0 ;  /* 0x00008000000079c5 */ /* 0x000fe40000010000 */
[----:B------:R-:W-:Y:S01]  /*8430*/  @!PT LDS RZ, [RZ] ;  /* 0x00000000fffff984 */ /* 0x000fe20000000800 */
[----:B------:R-:W-:Y:S01]  /*8440*/  @!PT LDS RZ, [RZ] ;  /* 0x00000000fffff984 */ /* 0x000fe20000000800 */
[----:B------:R-:W-:Y:S01]  /*8450*/  @!PT LDS RZ, [RZ] ;  /* 0x00000000fffff984 */ /* 0x000fe20000000800 */
[----:B------:R-:W-:Y:S01]  /*8460*/  @!PT LDS RZ, [RZ] ;  /* 0x00000000fffff984 */ /* 0x000fe20000000800 */
[----:B------:R1:W-:Y:S06]  /*8470*/  MEMBAR.ALL.CTA ;  /* 0x0000000000007992 */ /* 0x0003ec0000008000 */
[----:B-1----:R-:W1:Y:S01]  /*8480*/  FENCE.VIEW.ASYNC.S ;  /* 0x00000000000073c6 */ /* 0x002e620000000000 */
[----:B------:R-:W-:Y:S01]  /*8490*/  R2UR UR24, R217 ;  /* 0x00000000d91872ca */ /* 0x000fe200000e0000 */
[----:B-1----:R-:W-:Y:S01]  /*84a0*/  BAR.SYNC.DEFER_BLOCKING 0x9, 0x100 ;  /* 0x0244000000007b1d */ /* 0x002fe20000010000 */
[----:B------:R-:W-:-:S02]  /*84b0*/  MOV R11, UR43 ;  /* 0x0000002b000b7c02 */ /* 0x000fc40008000f00 */
[----:B------:R-:W-:Y:S02]  /*84c0*/  MOV R222, UR42 ;  /* 0x0000002a00de7c02 */ /* 0x000fe40008000f00 */
[----:B------:R-:W-:Y:S01]  /*84d0*/  MOV R220, UR41 ;  /* 0x0000002900dc7c02 */ /* 0x000fe20008000f00 */
[----:B------:R-:W-:-:S06]  /*84e0*/  UMOV UR41, 0x40000040 ;  /* 0x4000004000297882 */ /* 0x000fcc0000000000 */
[----:B------:R-:W-:Y:S01]  /*84f0*/  UMOV UR42, UR24 ;  /* 0x00000018002a7c82 */ /* 0x000fe20008000000 */
[----:B------:R-:W-:Y:S01]  /*8500*/  UMOV UR43, 0x8 ;  /* 0x00000008002b7882 */ /* 0x000fe20000000000 */
[----:B--2---:R-:W-:-:S06]  /*8510*/  WARPGROUP.ARRIVE ;  /* 0x00000000000079c5 */ /* 0x004fcc0000000000 */
[----:B------:R-:W-:Y:S01]  /*8520*/  HGMMA.64x64x16.F32.BF16 R24, gdesc[UR40].tnspA, RZ, !UPT, gsb0 ;  /* 0x20e00000281879f0 */ /* 0x000fe2000c0018ff */
[----:B------:R-:W-:Y:S02]  /*8530*/  VIADD R4, R12, 0x80 ;  /* 0x000000800c047836 */ /* 0x000fe40000000000 */
[----:B------:R-:W-:-:S03]  /*8540*/  VIADD R5, R217, 0x80 ;  /* 0x00000080d9057836 */ /* 0x000fc60000000000 */
[----:B------:R-:W-:Y:S02]  /*8550*/  R2UR UR4, R4 ;  /* 0x00000000040472ca */ /* 0x000fe400000e0000 */
[----:B------:R-:W-:Y:S01]  /*8560*/  R2UR UR5, R5 ;  /* 0x00000000050572ca */ /* 0x000fe200000e0000 */
[----:B------:R-:W-:Y:S01]  /*8570*/  IMAD.U32 R18, RZ, RZ, UR42 ;  /* 0x0000002aff127e24 */ /* 0x000fe2000f8e00ff */
[----:B------:R-:W-:Y:S01]  /*8580*/  UMOV UR41, 0x40000040 ;  /* 0x4000004000297882 */ /* 0x000fe20000000000 */
[----:B------:R-:W-:Y:S01]  /*8590*/  IMAD.U32 R19, RZ, RZ, UR43 ;  /* 0x0000002bff137e24 */ /* 0x000fe2000f8e00ff */
[----:B------:R-:W-:-:S07]  /*85a0*/  UMOV UR43, 0x8 ;  /* 0x00000008002b7882 */ /* 0x000fce0000000000 */
[----:B------:R-:W-:Y:S02]  /*85b0*/  UMOV UR40, UR4 ;  /* 0x0000000400287c82 */ /* 0x000fe40008000000 */
[----:B------:R-:W-:Y:S01]  /*85c0*/  UMOV UR42, UR5 ;  /* 0x00000005002a7c82 */ /* 0x000fe20008000000 */
[----:B------:R-:W-:Y:S02]  /*85d0*/  WARPGROUP.DEPBAR.LE gsb0, 0x0 ;  /* 0x00008000000079c5 */ /* 0x000fe40000010000 */
[----:B------:R-:W-:-:S06]  /*85e0*/  WARPGROUP.ARRIVE ;  /* 0x00000000000079c5 */ /* 0x000fcc0000000000 */
[----:B------:R-:W-:Y:S01]  /*85f0*/  HGMMA.64x64x16.F32.BF16 R24, gdesc[UR40].tnspA, R24, gsb0 ;  /* 0x20e00000281879f0 */ /* 0x000fe20008001818 */
[----:B------:R-:W-:Y:S02]  /*8600*/  VIADD R4, R12, 0x100 ;  /* 0x000001000c047836 */ /* 0x000fe40000000000 */
[----:B------:R-:W-:-:S03]  /*8610*/  VIADD R5, R217, 0x100 ;  /* 0x00000100d9057836 */ /* 0x000fc60000000000 */
[----:B------:R-:W-:Y:S02]  /*8620*/  R2UR UR4, R4 ;  /* 0x00000000040472ca */ /* 0x000fe400000e0000 */
[----:B------:R-:W-:Y:S01]  /*8630*/  R2UR UR5, R5 ;  /* 0x00000000050572ca */ /* 0x000fe200000e0000 */
[----:B------:R-:W-:Y:S01]  /*8640*/  UMOV UR8, UR44 ;  /* 0x0000002c00087c82 */ /* 0x000fe20008000000 */
[----:B------:R-:W-:Y:S01]  /*8650*/  UMOV UR9, UR45 ;  /* 0x0000002d00097c82 */ /* 0x000fe20008000000 */
[----:B------:R-:W-:Y:S01]  /*8660*/  UMOV UR12, UR46 ;  /* 0x0000002e000c7c82 */ /* 0x000fe20008000000 */
[----:B------:R-:W-:Y:S01]  /*8670*/  UMOV UR13, UR47 ;  /* 0x0000002f000d7c82 */ /* 0x000fe20008000000 */
[----:B------:R-:W-:Y:S01]  /*8680*/  UMOV UR45, 0x40000040 ;  /* 0x40000040002d7882 */ /* 0x000fe20000000000 */
[----:B------:R-:W-:-:S05]  /*8690*/  UMOV UR47, 0x8 ;  /* 0x00000008002f7882 */ /* 0x000fca0000000000 */
[----:B------:R-:W-:Y:S02]  /*86a0*/  UMOV UR44, UR4 ;  /* 0x00000004002c7c82 */ /* 0x000fe40008000000 */
[----:B------:R-:W-:Y:S01]  /*86b0*/  UMOV UR46, UR5 ;  /* 0x00000005002e7c82 */ /* 0x000fe20008000000 */
[----:B------:R-:W-:Y:S02]  /*86c0*/  WARPGROUP.DEPBAR.LE gsb0, 0x0 ;  /* 0x00008000000079c5 */ /* 0x000fe40000010000 */
[----:B------:R-:W-:-:S06]  /*86d0*/  WARPGROUP.ARRIVE ;  /* 0x00000000000079c5 */ /* 0x000fcc0000000000 */
[----:B------:R-:W-:Y:S01]  /*86e0*/  HGMMA.64x64x16.F32.BF16 R24, gdesc[UR44].tnspA, R24, gsb0 ;  /* 0x20e000002c1879f0 */ /* 0x000fe20008001818 */
[----:B------:R-:W-:Y:S02]  /*86f0*/  VIADD R4, R12, 0x180 ;  /* 0x000001800c047836 */ /* 0x000fe40000000000 */
[----:B------:R-:W-:Y:S01]  /*8700*/  VIADD R5, R217, 0x180 ;  /* 0x00000180d9057836 */ /* 0x000fe20000000000 */
[----:B------:R-:W-:Y:S02]  /*8710*/  R2UR UR45, R218 ;  /* 0x00000000da2d72ca */ /* 0x000fe400000e0000 */
[----:B------:R-:W-:Y:S02]  /*8720*/  R2UR UR44, R219 ;  /* 0x00000000db2c72ca */ /* 0x000fe400000e0000 */
[----:B------:R-:W-:Y:S02]  /*8730*/  R2UR UR4, R4 ;  /* 0x00000000040472ca */ /* 0x000fe400000e0000 */
[----:B------:R-:W-:Y:S01]  /*8740*/  R2UR UR5, R5 ;  /* 0x00000000050572ca */ /* 0x000fe200000e0000 */
[----:B------:R-:W-:Y:S01]  /*8750*/  IMAD.U32 R15, RZ, RZ, UR43 ;  /* 0x0000002bff0f7e24 */ /* 0x000fe2000f8e00ff */
[----:B------:R-:W-:Y:S01]  /*8760*/  R2UR UR43, R11 ;  /* 0x000000000b2b72ca */ /* 0x000fe200000e0000 */
[----:B------:R-:W-:Y:S01]  /*8770*/  UMOV UR28, UR52 ;  /* 0x00000034001c7c82 */ /* 0x000fe20008000000 */
[----:B------:R-:W-:Y:S01]  /*8780*/  UMOV UR29, UR53 ;  /* 0x00000035001d7c82 */ /* 0x000fe20008000000 */
[----:B------:R-:W-:-:S02]  /*8790*/  IMAD.U32 R10, RZ, RZ, UR46 ;  /* 0x0000002eff0a7e24 */ /* 0x000fc4000f8e00ff */
[----:B------:R-:W-:Y:S01]  /*87a0*/  IMAD.U32 R11, RZ, RZ, UR47 ;  /* 0x0000002fff0b7e24 */ /* 0x000fe2000f8e00ff */
[----:B------:R-:W-:Y:S01]  /*87b0*/  UMOV UR53, UR45 ;  /* 0x0000002d00357c82 */ /* 0x000fe20008000000 */
[----:B------:R-:W-:Y:S01]  /*87c0*/  UMOV UR52, UR44 ;  /* 0x0000002c00347c82 */ /* 0x000fe20008000000 */
[----:B------:R-:W-:Y:S01]  /*87d0*/  UMOV UR45, 0x40000040 ;  /* 0x40000040002d7882 */ /* 0x000fe20000000000 */
[----:B------:R-:W-:Y:S01]  /*87e0*/  UMOV UR44, UR4 ;  /* 0x00000004002c7c82 */ /* 0x000fe20008000000 */
[----:B------:R-:W-:Y:S01]  /*87f0*/  UMOV UR47, 0x8 ;  /* 0x00000008002f7882 */ /* 0x000fe20000000000 */
[----:B------:R-:W-:Y:S01]  /*8800*/  UMOV UR46, UR5 ;  /* 0x00000005002e7c82 */ /* 0x000fe20008000000 */
[----:B------:R-:W-:Y:S02]  /*8810*/  WARPGROUP.DEPBAR.LE gsb0, 0x0 ;  /* 0x00008000000079c5 */ /* 0x000fe40000010000 */
[----:B------:R-:W-:-:S06]  /*8820*/  WARPGROUP.ARRIVE ;  /* 0x00000000000079c5 */ /* 0x000fcc0000000000 */
[----:B------:R-:W-:Y:S01]  /*8830*/  HGMMA.64x64x16.F32.BF16 R24, gdesc[UR44].tnspA, R24, gsb0 ;  /* 0x20e000002c1879f0 */ /* 0x000fe20008001818 */
[----:B------:R-:W-:Y:S01]  /*8840*/  R2UR UR44, R6 ;  /* 0x00000000062c72ca */ /* 0x000fe200000e0000 */
[----:B------:R-:W-:Y:S02]  /*8850*/  VIADD R6, R12, 0x200 ;  /* 0x000002000c067836 */ /* 0x000fe40000000000 */
[----:B------:R-:W-:Y:S01]  /*8860*/  VIADD R217, R217, 0x200 ;  /* 0x00000200d9d97836 */ /* 0x000fe20000000000 */
[----:B------:R-:W-:Y:S01]  /*8870*/  R2UR UR41, R220 ;  /* 0x00000000dc2972ca */ /* 0x000fe200000e0000 */
[----:B------:R-:W-:Y:S01]  /*8880*/  IMAD.U32 R14, RZ, RZ, UR42 ;  /* 0x0000002aff0e7e24 */ /* 0x000fe2000f8e00ff */
[----:B------:R-:W-:Y:S02]  /*8890*/  R2UR UR42, R222 ;  /* 0x00000000de2a72ca */ /* 0x000fe400000e0000 */
[----:B------:R-:W-:Y:S02]  /*88a0*/  R2UR UR40, R221 ;  /* 0x00000000dd2872ca */ /* 0x000fe400000e0000 */
[----:B------:R-:W-:-:S02]  /*88b0*/  R2UR UR4, R6 ;  /* 0x00000000060472ca */ /* 0x000fc400000e0000 */
[----:B------:R-:W-:Y:S01]  /*88c0*/  R2UR UR5, R217 ;  /* 0x00000000d90572ca */ /* 0x000fe200000e0000 */
[----:B------:R-:W-:Y:S01]  /*88d0*/  UMOV UR33, UR43 ;  /* 0x0000002b00217c82 */ /* 0x000fe20008000000 */
[----:B------:R-:W-:-:S03]  /*88e0*/  UMOV UR43, 0x8 ;  /* 0x00000008002b7882 */ /* 0x000fc60000000000 */
[----:B------:R-:W-:Y:S01]  /*88f0*/  UMOV UR37, UR41 ;  /* 0x0000002900257c82 */ /* 0x000fe20008000000 */
[----:B------:R-:W-:Y:S01]  /*8900*/  UMOV UR41, 0x40000040 ;  /* 0x4000004000297882 */ /* 0x000fe20000000000 */
[----:B------:R-:W-:Y:S02]  /*8910*/  UMOV UR32, UR42 ;  /* 0x0000002a00207c82 */ /* 0x000fe40008000000 */
[----:B------:R-:W-:Y:S02]  /*8920*/  UMOV UR36, UR40 ;  /* 0x0000002800247c82 */ /* 0x000fe40008000000 */
[----:B------:R-:W-:Y:S02]  /*8930*/  UMOV UR40, UR4 ;  /* 0x0000000400287c82 */ /* 0x000fe40008000000 */
[----:B------:R-:W-:Y:S01]  /*8940*/  UMOV UR42, UR5 ;  /* 0x00000005002a7c82 */ /* 0x000fe20008000000 */
[----:B------:R-:W-:Y:S01]  /*8950*/  IMAD.U32 R4, RZ, RZ, UR46 ;  /* 0x0000002eff047e24 */ /* 0x000fe2000f8e00ff */
[----:B------:R-:W-:-:S02]  /*8960*/  WARPGROUP.DEPBAR.LE gsb0, 0x0 ;  /* 0x00008000000079c5 */ /* 0x000fc40000010000 */
[----:B------:R-:W-:Y:S01]  /*8970*/  WARPGROUP.ARRIVE ;  /* 0x00000000000079c5 */ /* 0x000fe20000000000 */
[----:B------:R-:W-:Y:S01]  /*8980*/  UMOV UR48, UR56 ;  /* 0x0000003800307c82 */ /* 0x000fe20008000000 */
[----:B------:R-:W-:Y:S01]  /*8990*/  UMOV UR49, UR57 ;  /* 0x0000003900317c82 */ /* 0x000fe20008000000 */
[----:B------:R-:W-:Y:S01]  /*89a0*/  UMOV UR21, 0x40000040 ;  /* 0x4000004000157882 */ /* 0x000fe20000000000 */
[----:B------:R-:W-:Y:S01]  /*89b0*/  IMAD.U32 R5, RZ, RZ, UR47 ;  /* 0x0000002fff057e24 */ /* 0x000fe2000f8e00ff */
[----:B------:R-:W-:Y:S01]  /*89c0*/  ULDC.64 UR4, c[0x0][0x2c0] ;  /* 0x0000b00000047ab9 */ /* 0x000fe20000000a00 */
[----:B------:R-:W-:Y:S01]  /*89d0*/  HGMMA.64x64x16.F32.BF16 R24, gdesc[UR40].tnspA, R24, gsb0 ;  /* 0x20e00000281879f0 */ /* 0x000fe20008001818 */
[----:B------:R-:W-:Y:S01]  /*89e0*/  R2UR UR46, R8 ;  /* 0x00000000082e72ca */ /* 0x000fe200000e0000 */
[----:B------:R-:W-:-:S05]  /*89f0*/  VIADD R8, R23, 0x400 ;  /* 0x0000040017087836 */ /* 0x000fca0000000000 */
[----:B------:R-:W-:Y:S01]  /*8a00*/  R2UR UR56, R8 ;  /* 0x00000000083872ca */ /* 0x000fe200000e0000 */
[----:B------:R-:W-:Y:S01]  /*8a10*/  UMOV UR57, 0x40000040 ;  /* 0x4000004000397882 */ /* 0x000fe20000000000 */
[----:B------:R-:W-:Y:S02]  /*8a20*/  WARPGROUP.DEPBAR.LE gsb0, 0x0 ;  /* 0x00008000000079c5 */ /* 0x000fe40000010000 */
[----:B------:R-:W-:-:S09]  /*8a30*/  WARPGROUP.ARRIVE ;  /* 0x00000000000079c5 */ /* 0x000fd20000000000 */
        /* <DEDUP_REMOVED lines=18> */
[----:B------:R-:W-:Y:S01]  /*8b60*/  VIADD R8, R23, 0x480 ;  /* 0x0000048017087836 */ /* 0x000fe20000000000 */
[----:B------:R-:W-:Y:S02]  /*8b70*/  WARPGROUP.DEPBAR.LE gsb0, 0x0 ;  /* 0x00008000000079c5 */ /* 0x000fe40000010000 */
[----:B------:R-:W-:-:S06]  /*8b80*/  WARPGROUP.ARRIVE ;  /* 0x00000000000079c5 */ /* 0x000fcc0000000000 */
[----:B------:R-:W-:Y:S01]  /*8b90*/  HGMMA.64x16x16.F32.BF16 R208, gdesc[UR56].tnspA.tnspB, R208, gsb0 ;  /* 0x6020000038d079f0 */ /* 0x000fe200080018d0 */
        /* <DEDUP_REMOVED lines=53> */
[----:B------:R-:W-:Y:S02]  /*8ef0*/  R2UR UR20, R23 ;  /* 0x00000000171472ca */ /* 0x000fe400000e0000 */
[----:B------:R-:W-:Y:S02]  /*8f00*/  WARPGROUP.DEPBAR.LE gsb0, 0x0 ;  /* 0x00008000000079c5 */ /* 0x000fe40000010000 */
[----:B------:R-:W-:-:S09]  /*8f10*/  WARPGROUP.ARRIVE ;  /* 0x00000000000079c5 */ /* 0x000fd20000000000 */
[----:B------:R-:W-:Y:S01]  /*8f20*/  HGMMA.64x16x16.F32.BF16 R144, gdesc[UR20].tnspA.tnspB, R144, gsb0 ;  /* 0x60200000149079f0 */ /* 0x000fe20008001890 */
[----:B------:R-:W-:Y:S01]  /*8f30*/  UMOV UR8, UR20 ;  /* 0x0000001400087c82 */ /* 0x000fe20008000000 */
[----:B------:R-:W-:Y:S01]  /*8f40*/  UMOV UR9, UR21 ;  /* 0x0000001500097c82 */ /* 0x000fe20008000000 */
[----:B------:R-:W-:Y:S01]  /*8f50*/  IMAD.SHL.U32 R8, R3, 0x4000, RZ ;  /* 0x0000400003087824 */ /* 0x000fe200078e00ff */
[----:B------:R-:W-:Y:S02]  /*8f60*/  WARPGROUP.DEPBAR.LE gsb0, 0x0 ;  /* 0x00008000000079c5 */ /* 0x000fe40000010000 */
[----:B------:R-:W-:-:S06]  /*8f70*/  WARPGROUP.ARRIVE ;  /* 0x00000000000079c5 */ /* 0x000fcc0000000000 */
[----:B------:R-:W-:Y:S01]  /*8f80*/  HGMMA.64x16x16.F32.BF16 R160, gdesc[UR8].tnspA.tnspB, R160, gsb0 ;  /* 0x6020000008a079f0 */ /* 0x000fe200080018a0 */
[----:B------:R-:W-:Y:S02]  /*8f90*/  R2UR UR47, R9 ;  /* 0x00000000092f72ca */ /* 0x000fe400000e0000 */
[----:B---3--:R-:W-:-:S04]  /*8fa0*/  IADD3 R9, P1, R8, R224, RZ ;  /* 0x000000e008097210 */ /* 0x008fc80007f3e0ff */
[----:B----4-:R-:W-:Y:S02]  /*8fb0*/  LEA.HI.X.SX32 R20, R8, R223, 0x1, P1 ;  /* 0x000000df08147211 */ /* 0x010fe400008f0eff */
[----:B------:R-:W-:Y:S01]  /*8fc0*/  LEA R8, P1, R9, UR4, 0x2 ;  /* 0x0000000409087c11 */ /* 0x000fe2000f8210ff */
[----:B------:R-:W-:-:S03]  /*8fd0*/  UMOV UR4, UR20 ;  /* 0x0000001400047c82 */ /* 0x000fc60008000000 */
[----:B------:R-:W-:Y:S01]  /*8fe0*/  LEA.HI.X R9, R9, UR5, R20, 0x2, P1 ;  /* 0x0000000509097c11 */ /* 0x000fe200088f1414 */
[----:B------:R-:W-:Y:S01]  /*8ff0*/  UMOV UR5, UR21 ;  /* 0x0000001500057c82 */ /* 0x000fe20008000000 */
[----:B------:R-:W-:Y:S01]  /*9000*/  UMOV UR12, UR20 ;  /* 0x00000014000c7c82 */ /* 0x000fe20008000000 */
[----:B------:R-:W-:Y:S01]  /*9010*/  UMOV UR13, UR21 ;  /* 0x00000015000d7c82 */ /* 0x000fe20008000000 */
[----:B------:R-:W-:Y:S01]  /*9020*/  UMOV UR16, UR20 ;  /* 0x0000001400107c82 */ /* 0x000fe20008000000 */
[----:B------:R-:W-:Y:S01]  /*9030*/  UMOV UR17, UR21 ;  /* 0x0000001500117c82 */ /* 0x000fe20008000000 */
[----:B------:R-:W-:Y:S01]  /*9040*/  VIADD R22, R22, 0xffff0000 ;  /* 0xffff000016167836 */ /* 0x000fe20000000000 */
[----:B------:R-:W-:Y:S01]  /*9050*/  R2UR UR45, R7 ;  /* 0x00000000072d72ca */ /* 0x000fe200000e0000 */
[----:B------:R-:W-:Y:S02]  /*9060*/  WARPGROUP.DEPBAR.LE gsb0, 0x0 ;  /* 0x00008000000079c5 */ /* 0x000fe40000010000 */
[----:B------:R-:W-:Y:S01]  /*9070*/  WARPGROUP.ARRIVE ;  /* 0x00000000000079c5 */ /* 0x000fe20000000000 */
[----:B------:R1:W-:Y:S01]  /*9080*/  REDG.E.ADD.F32x4.FTZ.RN.STRONG.GPU desc[UR46][R8.64], R24 ;  /* 0x00000018080079a6 */ /* 0x0003e2000c10f7ae */
[----:B------:R-:W-:Y:S01]  /*9090*/  SHF.R.U32.HI R22, RZ, 0x4, R22 ;  /* 0x00000004ff167819 */ /* 0x000fe20000011616 */
[----:B------:R-:W-:-:S03]  /*90a0*/  IMAD.U32 R7, RZ, RZ, UR43 ;  /* 0x0000002bff077e24 */ /* 0x000fc6000f8e00ff */
[----:B------:R-:W-:Y:S01]  /*90b0*/  HGMMA.64x16x16.F32.BF16 R176, gdesc[UR4].tnspA.tnspB, R176, gsb0 ;  /* 0x6020000004b079f0 */ /* 0x000fe200080018b0 */
        /* <DEDUP_REMOVED lines=12> */
[----:B-1----:R-:W-:Y:S01]  /*9180*/  LOP3.LUT R24, R216, 0x80000, RZ, 0xfc, !PT ;  /* 0x00080000d8187812 */ /* 0x002fe200078efcff */
[----:B------:R1:W-:Y:S01]  /*9190*/  REDG.E.ADD.F32x4.FTZ.RN.STRONG.GPU desc[UR46][R8.64+0x800], R28 ;  /* 0x0008001c080079a6 */ /* 0x0003e2000c10f7ae */
[----:B------:R-:W-:-:S02]  /*91a0*/  WARPGROUP.DEPBAR.LE gsb0, 0x0 ;  /* 0x00008000000079c5 */ /* 0x000fc40000010000 */
[----:B------:R-:W-:Y:S01]  /*91b0*/  WARPGROUP.ARRIVE ;  /* 0x00000000000079c5 */ /* 0x000fe20000000000 */
[----:B------:R-:W-:Y:S02]  /*91c0*/  R2UR UR43, R21 ;  /* 0x00000000152b72ca */ /* 0x000fe400000e0000 */
[C---:B------:R-:W-:Y:S01]  /*91d0*/  R2UR UR54, R24.reuse ;  /* 0x00000000183672ca */ /* 0x040fe200000e0000 */
[----:B------:R-:W-:Y:S01]  /*91e0*/  VIADD R20, R24, 0x80 ;  /* 0x0000008018147836 */ /* 0x000fe20000000000 */
[----:B------:R-:W-:Y:S01]  /*91f0*/  UMOV UR57, UR53 ;  /* 0x0000003500397c82 */ /* 0x000fe20008000000 */
[----:B------:R-:W-:Y:S01]  /*9200*/  HGMMA.64x16x16.F32.BF16 R192, gdesc[UR12].tnspA.tnspB, R192, gsb0 ;  /* 0x602000000cc079f0 */ /* 0x000fe200080018c0 */
[----:B------:R-:W-:Y:S01]  /*9210*/  LOP3.LUT R21, R22, 0x3fff, RZ, 0xc0, !PT ;  /* 0x00003fff16157812 */ /* 0x000fe200078ec0ff */
[----:B------:R-:W-:Y:S01]  /*9220*/  UMOV UR9, UR53 ;  /* 0x0000003500097c82 */ /* 0x000fe20008000000 */
[C---:B------:R-:W-:Y:S02]  /*9230*/  VIADD R25, R24.reuse, 0x200 ;  /* 0x0000020018197836 */ /* 0x040fe40000000000 */
[----:B------:R-:W-:Y:S01]  /*9240*/  IMAD.U32 R217, RZ, RZ, UR11 ;  /* 0x0000000bffd97e24 */ /* 0x000fe2000f8e00ff */
[----:B------:R-:W-:Y:S01]  /*9250*/  UMOV UR37, UR25 ;  /* 0x0000001900257c82 */ /* 0x000fe20008000000 */
[----:B------:R-:W-:Y:S01]  /*9260*/  VIADD R26, R24, 0x10 ;  /* 0x00000010181a7836 */ /* 0x000fe20000000000 */
[----:B------:R-:W-:Y:S01]  /*9270*/  UMOV UR33, UR25 ;  /* 0x0000001900217c82 */ /* 0x000fe20008000000 */
[----:B------:R-:W-:Y:S01]  /*9280*/  UMOV UR29, UR25 ;  /* 0x00000019001d7c82 */ /* 0x000fe20008000000 */
[----:B------:R-:W-:Y:S01]  /*9290*/  UMOV UR7, 0x40 ;  /* 0x0000004000077882 */ /* 0x000fe20000000000 */
[----:B------:R1:W-:Y:S01]  /*92a0*/  REDG.E.ADD.F32x4.FTZ.RN.STRONG.GPU desc[UR46][R8.64+0x1000], R32 ;  /* 0x00100020080079a6 */ /* 0x0003e2000c10f7ae */
[----:B------:R-:W-:-:S02]  /*92b0*/  WARPGROUP.DEPBAR.LE gsb0, 0x0 ;  /* 0x00008000000079c5 */ /* 0x000fc40000010000 */
[----:B------:R-:W-:Y:S01]  /*92c0*/  WARPGROUP.ARRIVE ;  /* 0x00000000000079c5 */ /* 0x000fe20000000000 */
[----:B------:R-:W-:Y:S01]  /*92d0*/  IMAD R236, R2, 0x800, R21 ;  /* 0x0000080002ec7824 */ /* 0x000fe200078e0215 */
[----:B------:R-:W-:Y:S01]  /*92e0*/  R2UR UR24, R20 ;  /* 0x00000000141872ca */ /* 0x000fe200000e0000 */
[----:B------:R-:W-:Y:S01]  /*92f0*/  UMOV UR13, UR53 ;  /* 0x00000035000d7c82 */ /* 0x000fe20008000000 */
[----:B------:R-:W-:Y:S01]  /*9300*/  UMOV UR15, 0x40 ;  /* 0x00000040000f7882 */ /* 0x000fe20000000000 */
[----:B------:R-:W-:Y:S01]  /*9310*/  R2UR UR50, R26 ;  /* 0x000000001a3272ca */ /* 0x000fe200000e0000 */
[----:B------:R-:W-:Y:S01]  /*9320*/  HGMMA.64x16x16.F32.BF16 R208, gdesc[UR16].tnspA.tnspB, R208, gsb0 ;  /* 0x6020000010d079f0 */ /* 0x000fe200080018d0 */
[----:B------:R-:W-:Y:S01]  /*9330*/  R2UR UR52, R236 ;  /* 0x00000000ec3472ca */ /* 0x000fe200000e0000 */
[----:B------:R1:W-:Y:S07]  /*9340*/  REDG.E.ADD.F32x4.FTZ.RN.STRONG.GPU desc[UR46][R8.64+0x1800], R36 ;  /* 0x00180024080079a6 */ /* 0x0003ee000c10f7ae */
[----:B------:R-:W-:Y:S01]  /*9350*/  UMOV UR58, UR24 ;  /* 0x00000018003a7c82 */ /* 0x000fe20008000000 */
[----:B------:R-:W-:-:S02]  /*9360*/  VIADD R20, R24, 0x100 ;  /* 0x0000010018147836 */ /* 0x000fc40000000000 */
[----:B------:R-:W-:Y:S01]  /*9370*/  VIADD R26, R24, 0x90 ;  /* 0x00000090181a7836 */ /* 0x000fe20000000000 */
[----:B------:R-:W-:Y:S01]  /*9380*/  UMOV UR19, 0x40 ;  /* 0x0000004000137882 */ /* 0x000fe20000000000 */
[----:B------:R-:W-:Y:S02]  /*9390*/  WARPGROUP.DEPBAR.LE gsb0, 0x0 ;  /* 0x00008000000079c5 */ /* 0x000fe40000010000 */
[----:B------:R-:W-:Y:S01]  /*93a0*/  WARPGROUP.ARRIVE ;  /* 0x00000000000079c5 */ /* 0x000fe20000000000 */
[----:B------:R-:W-:Y:S01]  /*93b0*/  UMOV UR56, UR52 ;  /* 0x0000003400387c82 */ /* 0x000fe20008000000 */
[----:B------:R-:W-:Y:S01]  /*93c0*/  UMOV UR12, UR52 ;  /* 0x00000034000c7c82 */ /* 0x000fe20008000000 */
[----:B------:R-:W-:Y:S01]  /*93d0*/  IMAD.U32 R23, RZ, RZ, UR15 ;  /* 0x0000000fff177e24 */ /* 0x000fe2000f8e00ff */
[----:B------:R1:W-:Y:S02]  /*93e0*/  REDG.E.ADD.F32x4.FTZ.RN.STRONG.GPU desc[UR46][R8.64+0x2000], R40 ;  /* 0x00200028080079a6 */ /* 0x0003e4000c10f7ae */
[----:B------:R-:W-:Y:S01]  /*93f0*/  HGMMA.64x16x16.F32.BF16 R56, gdesc[UR52].tnspA.tnspB, R56, gsb0 ;  /* 0x60200000343879f0 */ /* 0x000fe20008001838 */
[----:B------:R-:W-:Y:S01]  /*9400*/  R2UR UR8, R20 ;  /* 0x00000000140872ca */ /* 0x000fe200000e0000 */
[----:B------:R1:W-:Y:S01]  /*9410*/  REDG.E.ADD.F32x4.FTZ.RN.STRONG.GPU desc[UR46][R8.64+0x2800], R44 ;  /* 0x0028002c080079a6 */ /* 0x0003e2000c10f7ae */
[----:B------:R-:W-:-:S02]  /*9420*/  WARPGROUP.DEPBAR.LE gsb0, 0x0 ;  /* 0x00008000000079c5 */ /* 0x000fc40000010000 */
[----:B------:R-:W-:-:S09]  /*9430*/  WARPGROUP.ARRIVE ;  /* 0x00000000000079c5 */ /* 0x000fd20000000000 */
[----:B------:R-:W-:Y:S01]  /*9440*/  UMOV UR14, UR8 ;  /* 0x00000008000e7c82 */ /* 0x000fe20008000000 */
[----:B------:R-:W-:Y:S01]  /*9450*/  VIADD R20, R24, 0x180 ;  /* 0x0000018018147836 */ /* 0x000fe20000000000 */
[----:B------:R1:W-:Y:S01]  /*9460*/  REDG.E.ADD.F32x4.FTZ.RN.STRONG.GPU desc[UR46][R8.64+0x3000], R48 ;  /* 0x00300030080079a6 */ /* 0x0003e2000c10f7ae */
[----:B------:R-:W-:Y:S03]  /*9470*/  HGMMA.64x16x16.F32.BF16 R64, gdesc[UR56].tnspA.tnspB, R64, gsb0 ;  /* 0x60200000384079f0 */ /* 0x000fe60008001840 */
[----:B------:R-:W-:Y:S01]  /*9480*/  R2UR UR4, R20 ;  /* 0x00000000140472ca */ /* 0x000fe200000e0000 */
[----:B------:R-:W-:Y:S01]  /*9490*/  UMOV UR8, UR52 ;  /* 0x0000003400087c82 */ /* 0x000fe20008000000 */
[----:B------:R-:W-:Y:S01]  /*94a0*/  IMAD.U32 R22, RZ, RZ, UR14 ;  /* 0x0000000eff167e24 */ /* 0x000fe2000f8e00ff */
[----:B------:R1:W-:Y:S01]  /*94b0*/  REDG.E.ADD.F32x4.FTZ.RN.STRONG.GPU desc[UR46][R8.64+0x3800], R52 ;  /* 0x00380034080079a6 */ /* 0x0003e2000c10f7ae */
[----:B------:R-:W-:-:S02]  /*94c0*/  WARPGROUP.DEPBAR.LE gsb0, 0x0 ;  /* 0x00008000000079c5 */ /* 0x000fc40000010000 */
[----:B------:R-:W-:-:S06]  /*94d0*/  WARPGROUP.ARRIVE ;  /* 0x00000000000079c5 */ /* 0x000fcc0000000000 */
[----:B------:R-:W-:Y:S01]  /*94e0*/  HGMMA.64x16x16.F32.BF16 R72, gdesc[UR12].tnspA.tnspB, R72, gsb0 ;  /* 0x602000000c4879f0 */ /* 0x000fe20008001848 */
[----:B------:R-:W-:Y:S02]  /*94f0*/  UMOV UR10, UR4 ;  /* 0x00000004000a7c82 */ /* 0x000fe40008000000 */
[----:B------:R-:W-:Y:S02]  /*9500*/  WARPGROUP.DEPBAR.LE gsb0, 0x0 ;  /* 0x00008000000079c5 */ /* 0x000fe40000010000 */
[----:B------:R-:W-:-:S06]  /*9510*/  WARPGROUP.ARRIVE ;  /* 0x00000000000079c5 */ /* 0x000fcc0000000000 */
[----:B------:R-:W-:Y:S01]  /*9520*/  HGMMA.64x16x16.F32.BF16 R80, gdesc[UR8].tnspA.tnspB, R80, gsb0 ;  /* 0x60200000085079f0 */ /* 0x000fe20008001850 */
[----:B------:R-:W-:Y:S01]  /*9530*/  R2UR UR4, R25 ;  /* 0x00000000190472ca */ /* 0x000fe200000e0000 */
[----:B------:R-:W-:Y:S01]  /*9540*/  IMAD.U32 R216, RZ, RZ, UR10 ;  /* 0x0000000affd87e24 */ /* 0x000fe2000f8e00ff */
[----:B------:R-:W-:Y:S01]  /*9550*/  UMOV UR8, UR52 ;  /* 0x0000003400087c82 */ /* 0x000fe20008000000 */
[----:B------:R-:W-:Y:S01]  /*9560*/  UMOV UR9, UR53 ;  /* 0x0000003500097c82 */ /* 0x000fe20008000000 */
[----:B------:R-:W-:-:S09]  /*9570*/  UMOV UR11, 0x40 ;  /* 0x00000040000b7882 */ /* 0x000fd20000000000 */
[----:B------:R-:W-:Y:S01]  /*9580*/  UMOV UR10, UR4 ;  /* 0x00000004000a7c82 */ /* 0x000fe20008000000 */
[----:B------:R-:W-:Y:S02]  /*9590*/  WARPGROUP.DEPBAR.LE gsb0, 0x0 ;  /* 0x00008000000079c5 */ /* 0x000fe40000010000 */
[----:B------:R-:W-:-:S06]  /*95a0*/  WARPGROUP.ARRIVE ;  /* 0x00000000000079c5 */ /* 0x000fcc0000000000 */
[----:B------:R-:W-:Y:S01]  /*95b0*/  HGMMA.64x16x16.F32.BF16 R88, gdesc[UR8].tnspA.tnspB, R88, gsb0 ;  /* 0x60200000085879f0 */ /* 0x000fe20008001858 */
[----:B------:R-:W-:-:S05]  /*95c0*/  VIADD R25, R236, 0x80 ;  /* 0x00000080ec197836 */ /* 0x000fca0000000000 */
[----:B------:R-:W-:Y:S01]  /*95d0*/  R2UR UR48, R25 ;  /* 0x00000000193072ca */ /* 0x000fe200000e0000 */
[----:B------:R-:W-:Y:S02]  /*95e0*/  WARPGROUP.DEPBAR.LE gsb0, 0x0 ;  /* 0x00008000000079c5 */ /* 0x000fe40000010000 */
[----:B------:R-:W-:-:S10]  /*95f0*/  WARPGROUP.ARRIVE ;  /* 0x00000000000079c5 */ /* 0x000fd40000000000 */
        /* <DEDUP_REMOVED lines=84> */
[----:B------:R-:W-:Y:S01]  /*9b40*/  UMOV UR5, 0x40000040 ;  /* 0x4000004000057882 */ /* 0x000fe20000000000 */
[----:B------:R-:W-:Y:S02]  /*9b50*/  WARPGROUP.DEPBAR.LE gsb0, 0x0 ;  /* 0x00008000000079c5 */ /* 0x000fe40000010000 */
[----:B------:R-:W-:-:S09]  /*9b60*/  WARPGROUP.ARRIVE ;  /* 0x00000000000079c5 */ /* 0x000fd20000000000 */
        /* <DEDUP_REMOVED lines=34> */
[----:B------:R-:W-:Y:S02]  /*9d90*/  IMAD.U32 R20, RZ, RZ, UR58 ;  /* 0x0000003aff147e24 */ /* 0x000fe4000f8e00ff */
[----:B------:R-:W-:Y:S01]  /*9da0*/  IMAD.U32 R21, RZ, RZ, UR59 ;  /* 0x0000003bff157e24 */ /* 0x000fe2000f8e00ff */
[----:B------:R-:W-:Y:S02]  /*9db0*/  WARPGROUP.DEPBAR.LE gsb0, 0x0 ;  /* 0x00008000000079c5 */ /* 0x000fe40000010000 */
[----:B-1----:R-:W-:Y:S05]  /*9dc0*/  @!P0 BRA `(.L_x_708) ;  /* 0x0000000000048947 */ /* 0x002fea0003800000 */
[----:B------:R-:W-:Y:S01]  /*9dd0*/  BPT.TRAP 0x1 ;  /* 0x000000040000795c */ /* 0x000fe20000300000 */
.L_x_708:
        /* <DEDUP_REMOVED lines=22> */
[C---:B------:R-:W-:Y:S01]  /*9f40*/  VIADD R10, R12.reuse, 0x680 ;  /* 0x000006800c0a7836 */ /* 0x040fe20000000000 */
        /* <DEDUP_REMOVED lines=23> */
[----:B-----5:R-:W-:Y:S01]  /*a0c0*/  WARPGROUP.ARRIVE ;  /* 0x00000000000079c5 */ /* 0x020fe20000000000 */
        /* <DEDUP_REMOVED lines=14> */
[----:B------:R1:W-:Y:S01]  /*a1b0*/  REDG.E.ADD.F32x4.FTZ.RN.STRONG.GPU desc[UR46][R8.64+0x4800], R28 ;  /* 0x0048001c080079a6 */ /* 0x0003e2000c10f7ae */
[----:B------:R-:W-:Y:S02]  /*a1c0*/  WARPGROUP.DEPBAR.LE gsb0, 0x0 ;  /* 0x00008000000079c5 */ /* 0x000fe40000010000 */
[----:B------:R-:W-:Y:S01]  /*a1d0*/  WARPGROUP.ARRIVE ;  /* 0x00000000000079c5 */ /* 0x000fe20000000000 */
[----:B------:R-:W-:Y:S01]  /*a1e0*/  VIADD R4, R236, 0x500 ;  /* 0x00000500ec047836 */ /* 0x000fe20000000000 */
        /* <DEDUP_REMOVED lines=17> */
[----:B------:R-:W-:Y:S02]  /*a300*/  UMOV UR32, UR24 ;  /* 0x0000001800207c82 */ /* 0x000fe40008000000 */
        /* <DEDUP_REMOVED lines=74> */
.L_x_709:
[----:B------:R-:W-:Y:S01]  /*a7b0*/  VIADD R3, R3, 0x1 ;  /* 0x0000000103037836 */ /* 0x000fe20000000000 */
[----:B------:R-:W-:Y:S01]  /*a7c0*/  LOP3.LUT R230, R230, 0x1, RZ, 0x3c, !PT ;  /* 0x00000001e6e67812 */ /* 0x000fe200078e3cff */
        /* <DEDUP_REMOVED lines=92> */
.L_x_697:
        /* <DEDUP_REMOVED lines=23> */
.L_x_712:
        /* <DEDUP_REMOVED lines=20> */
.L_x_713:
        /* <DEDUP_REMOVED lines=18> */
.L_x_714:
        /* <DEDUP_REMOVED lines=18> */
.L_x_715:
        /* <DEDUP_REMOVED lines=138> */
[----:B------:R-:W-:Y:S01]  /*bb20*/  ULDC.64 UR6, c[0x0][0x198] ;  /* 0x0000660000067ab9 */ /* 0x000fe20000000a00 */
[----:B------:R-:W-:Y:S02]  /*bb30*/  UIADD3 UR40, UR37, 0xa000, URZ ;  /* 0x0000a00025287890 */ /* 0x000fe4000fffe03f */
[----:B------:R-:W-:Y:S02]  /*bb40*/  UIADD3 UR4, UP0, UR6, 0x770, URZ ;  /* 0x0000077006047890 */ /* 0x000fe4000ff1e03f */
[----:B------:R-:W-:Y:S02]  /*bb50*/  UIMAD UR42, UR45, 0x50, URZ ;  /* 0x000000502d2a78a4 */ /* 0x000fe4000f8e023f */
[----:B------:R-:W-:Y:S02]  /*bb60*/  UIADD3.X UR5, URZ, UR7, URZ, UP0, !UPT ;  /* 0x000000073f057290 */ /* 0x000fe400087fe43f */
[----:B------:R-:W-:Y:S02]  /*bb70*/  UIADD3 UR32, UR37, 0xc800, URZ ;  /* 0x0000c80025207890 */ /* 0x000fe4000fffe03f */
[----:B------:R-:W-:-:S02]  /*bb80*/  UIADD3 UR16, UR37, 0xf000, URZ ;  /* 0x0000f00025107890 */ /* 0x000fc4000fffe03f */
[----:B------:R-:W-:Y:S02]  /*bb90*/  UIADD3 UR8, UR37, 0x11800, URZ ;  /* 0x0001180025087890 */ /* 0x000fe4000fffe03f */
[----:B------:R-:W-:Y:S01]  /*bba0*/  UIADD3 UR6, UP0, UR6, 0x670, URZ ;  /* 0x0000067006067890 */ /* 0x000fe2000ff1e03f */
[----:B------:R-:W-:Y:S01]  /*bbb0*/  UMOV UR41, URZ ;  /* 0x0000003f00297c82 */ /* 0x000fe20008000000 */
[----:B------:R-:W-:Y:S01]  /*bbc0*/  UMOV UR33, 0x40 ;  /* 0x0000004000217882 */ /* 0x000fe20000000000 */
[----:B------:R-:W-:Y:S01]  /*bbd0*/  UMOV UR35, UR43 ;  /* 0x0000002b00237c82 */ /* 0x000fe20008000000 */
[----:B------:R-:W-:Y:S01]  /*bbe0*/  UMOV UR36, UR44 ;  /* 0x0000002c00247c82 */ /* 0x000fe20008000000 */
[----:B------:R-:W-:Y:S01]  /*bbf0*/  UMOV UR34, UR42 ;  /* 0x0000002a00227c82 */ /* 0x000fe20008000000 */
[----:B------:R-:W-:Y:S01]  /*bc00*/  UMOV UR17, 0x80 ;  /* 0x0000008000117882 */ /* 0x000fe20000000000 */
[----:B------:R-:W-:Y:S01]  /*bc10*/  UMOV UR19, UR43 ;  /* 0x0000002b00137c82 */ /* 0x000fe20008000000 */
[----:B------:R-:W-:Y:S01]  /*bc20*/  UMOV UR20, UR44 ;  /* 0x0000002c00147c82 */ /* 0x000fe20008000000 */
[----:B------:R1:W-:Y:S01]  /*bc30*/  UTMASTG.4D [UR40], [UR4] ;  /* 0x00000028040073b5 */ /* 0x0003e20008018000 */
[----:B------:R-:W-:Y:S01]  /*bc40*/  UMOV UR18, UR42 ;  /* 0x0000002a00127c82 */ /* 0x000fe20008000000 */
[----:B------:R-:W-:Y:S01]  /*bc50*/  UMOV UR9, 0xc0 ;  /* 0x000000c000097882 */ /* 0x000fe20000000000 */
[----:B------:R-:W-:Y:S01]  /*bc60*/  UMOV UR11, UR43 ;  /* 0x0000002b000b7c82 */ /* 0x000fe20008000000 */
[----:B------:R-:W-:Y:S01]  /*bc70*/  UMOV UR12, UR44 ;  /* 0x0000002c000c7c82 */ /* 0x000fe20008000000 */
[----:B------:R-:W-:Y:S01]  /*bc80*/  UMOV UR10, UR42 ;  /* 0x0000002a000a7c82 */ /* 0x000fe20008000000 */
[----:B------:R-:W-:Y:S01]  /*bc90*/  UIADD3.X UR7, URZ, UR7, URZ, UP0, !UPT ;  /* 0x000000073f077290 */ /* 0x000fe200087fe43f */
[----:B------:R-:W-:Y:S01]  /*bca0*/  UTMASTG.4D [UR32], [UR4] ;  /* 0x00000020040073b5 */ /* 0x000fe20008018000 */
[----:B------:R-:W-:Y:S01]  /*bcb0*/  UIADD3 UR24, UR37, 0x2800, URZ ;  /* 0x0000280025187890 */ /* 0x000fe2000fffe03f */
[----:B------:R-:W-:Y:S01]  /*bcc0*/  UMOV UR25, 0x40 ;  /* 0x0000004000197882 */ /* 0x000fe20000000000 */
[----:B------:R-:W-:Y:S01]  /*bcd0*/  UMOV UR27, UR43 ;  /* 0x0000002b001b7c82 */ /* 0x000fe20008000000 */
[----:B------:R-:W-:Y:S01]  /*bce0*/  UMOV UR28, UR44 ;  /* 0x0000002c001c7c82 */ /* 0x000fe20008000000 */
[----:B------:R-:W-:Y:S01]  /*bcf0*/  UMOV UR26, UR42 ;  /* 0x0000002a001a7c82 */ /* 0x000fe20008000000 */
[----:B------:R3:W-:Y:S01]  /*bd00*/  UTMASTG.4D [UR16], [UR4] ;  /* 0x00000010040073b5 */ /* 0x0007e20008018000 */
[----:B-1----:R-:W-:Y:S01]  /*bd10*/  UMOV UR40, UR37 ;  /* 0x0000002500287c82 */ /* 0x002fe20008000000 */
[----:B------:R1:W-:Y:S01]  /*bd20*/  UTMASTG.4D [UR8], [UR4] ;  /* 0x00000008040073b5 */ /* 0x0003e20008018000 */
[----:B------:R4:W-:Y:S01]  /*bd30*/  UTMASTG.4D [UR40], [UR6] ;  /* 0x00000028060073b5 */ /* 0x0009e20008018000 */
[----:B---3--:R-:W-:Y:S01]  /*bd40*/  UIADD3 UR16, UR37, 0x5000, URZ ;  /* 0x0000500025107890 */ /* 0x008fe2000fffe03f */
[----:B------:R4:W-:Y:S01]  /*bd50*/  UTMASTG.4D [UR24], [UR6] ;  /* 0x00000018060073b5 */ /* 0x0009e20008018000 */
[----:B-1----:R-:W-:-:S07]  /*bd60*/  UIADD3 UR8, UR37, 0x7800, URZ ;  /* 0x0000780025087890 */ /* 0x002fce000fffe03f */
[----:B------:R4:W-:Y:S02]  /*bd70*/  UTMASTG.4D [UR16], [UR6] ;  /* 0x00000010060073b5 */ /* 0x0009e40008018000 */
[----:B------:R4:W-:Y:S02]  /*bd80*/  UTMASTG.4D [UR8], [UR6] ;  /* 0x00000008060073b5 */ /* 0x0009e40008018000 */
[----:B----4-:R0:W-:Y:S02]  /*bd90*/  UTMACMDFLUSH ;  /* 0x00000000000079b7 */ /* 0x0101e40000000000 */
.L_x_717:
[----:B------:R-:W-:Y:S05]  /*bda0*/  BSYNC B0 ;  /* 0x0000000000007941 */ /* 0x000fea0003800000 */
.L_x_716:
[----:B------:R-:W-:-:S04]  /*bdb0*/  DEPBAR.LE SB0, 0x0 ;  /* 0x000080000000791a */ /* 0x000fc80000000000 */
[----:B------:R-:W-:Y:S05]  /*bdc0*/  EXIT ;  /* 0x000000000000794d */ /* 0x000fea0003800000 */
.L_x_711:
[----:B------:R-:W2:Y:S01]  /*bdd0*/  S2R R0, SR_TID.X ;  /* 0x0000000000007919 */ /* 0x000ea20000002100 */
[----:B------:R-:W3:Y:S01]  /*bde0*/  LDC.64 R2, c[0x0][0x820] ;  /* 0x00020800ff027b82 */ /* 0x000ee20000000a00 */
[----:B------:R-:W-:Y:S01]  /*bdf0*/  ULDC.64 UR4, c[0x0][0x808] ;  /* 0x0002020000047ab9 */ /* 0x000fe20000000a00 */
[----:B------:R-:W-:Y:S01]  /*be00*/  USHF.R.S32.HI UR8, URZ, 0x1f, UR43 ;  /* 0x0000001f3f087899 */ /* 0x000fe2000801142b */
[----:B------:R-:W-:Y:S01]  /*be10*/  IMAD.U32 R9, RZ, RZ, UR45 ;  /* 0x0000002dff097e24 */ /* 0x000fe2000f8e00ff */
[----:B------:R-:W-:Y:S01]  /*be20*/  UIMAD UR4, UR45, -0x50, UR4 ;  /* 0xffffffb02d0478a4 */ /* 0x000fe2000f8e0204 */
[----:B------:R-:W-:Y:S01]  /*be30*/  BSSY B0, `(.L_x_718) ;  /* 0x000002d000007945 */ /* 0x000fe20003800000 */
[----:B------:R-:W-:Y:S02]  /*be40*/  USHF.R.S32.HI UR9, URZ, 0x1f, UR44 ;  /* 0x0000001f3f097899 */ /* 0x000fe4000801142c */
[----:B------:R-:W4:Y:S08]  /*be50*/  LDC.64 R10, c[0x0][0x828] ;  /* 0x00020a00ff0a7b82 */ /* 0x000f300000000a00 */
[----:B-1----:R-:W1:Y:S08]  /*be60*/  LDC.64 R16, c[0x0][0x850] ;  /* 0x00021400ff107b82 */ /* 0x002e700000000a00 */
[----:B------:R-:W1:Y:S01]  /*be70*/  LDC.64 R18, c[0x0][0x858] ;  /* 0x00021600ff127b82 */ /* 0x000e620000000a00 */
[----:B--2---:R-:W-:-:S05]  /*be80*/  VIADD R5, R0, 0xffffff80 ;  /* 0xffffff8000057836 */ /* 0x004fca0000000000 */
[----:B------:R-:W-:-:S04]  /*be90*/  SHF.R.S32.HI R0, RZ, 0x1f, R5 ;  /* 0x0000001fff007819 */ /* 0x000fc80000011405 */
[----:B------:R-:W-:-:S04]  /*bea0*/  LEA.HI R4, R0, R5, RZ, 0x5 ;  /* 0x0000000500047211 */ /* 0x000fc800078f28ff */
[----:B------:R-:W-:Y:S02]  /*beb0*/  LOP3.LUT R0, R4, 0x1fffffe0, RZ, 0xc0, !PT ;  /* 0x1fffffe004007812 */ /* 0x000fe400078ec0ff */
[----:B------:R-:W-:-:S03]  /*bec0*/  SHF.R.S32.HI R4, RZ, 0x5, R4 ;  /* 0x00000005ff047819 */ /* 0x000fc60000011404 */
[----:B------:R-:W-:Y:S01]  /*bed0*/  IMAD.IADD R0, R5, 0x1, -R0 ;  /* 0x0000000105007824 */ /* 0x000fe200078e0a00 */
[C---:B------:R-:W-:Y:S01]  /*bee0*/  ISETP.GE.AND P6, PT, R4.reuse, UR4, PT ;  /* 0x0000000404007c0c */ /* 0x040fe2000bfc6270 */
[----:B------:R-:W-:Y:S02]  /*bef0*/  VIADD R5, R4, 0x8 ;  /* 0x0000000804057836 */ /* 0x000fe40000000000 */
[----:B------:R-:W-:Y:S02]  /*bf00*/  IMAD.SHL.U32 R6, R0, 0x8, RZ ;  /* 0x0000000800067824 */ /* 0x000fe400078e00ff */
[----:B---3--:R-:W-:Y:S01]  /*bf10*/  IMAD R0, R2, UR8, RZ ;  /* 0x0000000802007c24 */ /* 0x008fe2000f8e02ff */
[----:B------:R-:W-:Y:S01]  /*bf20*/  ISETP.GE.AND P5, PT, R5, UR4, PT ;  /* 0x0000000405007c0c */ /* 0x000fe2000bfa6270 */
[----:B------:R-:W-:Y:S01]  /*bf30*/  VIADD R8, R4, 0x10 ;  /* 0x0000001004087836 */ /* 0x000fe20000000000 */
[----:B------:R-:W-:Y:S01]  /*bf40*/  SHF.R.S32.HI R7, RZ, 0x1f, R6 ;  /* 0x0000001fff077819 */ /* 0x000fe20000011406 */
[----:B------:R-:W-:Y:S01]  /*bf50*/  IMAD R5, R3, UR43, R0 ;  /* 0x0000002b03057c24 */ /* 0x000fe2000f8e0200 */
[----:B------:R-:W-:Y:S01]  /*bf60*/  ISETP.GE.OR P2, PT, R6, UR5, P6 ;  /* 0x0000000506007c0c */ /* 0x000fe2000b746670 */
[----:B------:R-:W-:Y:S01]  /*bf70*/  VIADD R0, R4, 0x18 ;  /* 0x0000001804007836 */ /* 0x000fe20000000000 */
[----:B------:R-:W-:Y:S01]  /*bf80*/  ISETP.GE.AND P4, PT, R8, UR4, PT ;  /* 0x0000000408007c0c */ /* 0x000fe2000bf86270 */
[----:B------:R-:W-:Y:S01]  /*bf90*/  IMAD.WIDE.U32 R2, R2, UR43, R6 ;  /* 0x0000002b02027c25 */ /* 0x000fe2000f8e0006 */
[----:B------:R-:W-:-:S02]  /*bfa0*/  ISETP.GE.OR P1, PT, R6, UR5, P5 ;  /* 0x0000000506007c0c */ /* 0x000fc4000af26670 */
[----:B------:R-:W-:Y:S01]  /*bfb0*/  ISETP.GE.AND P3, PT, R0, UR4, PT ;  /* 0x0000000400007c0c */ /* 0x000fe2000bf66270 */
[----:B------:R-:W-:Y:S01]  /*bfc0*/  IMAD.IADD R3, R3, 0x1, R5 ;  /* 0x0000000103037824 */ /* 0x000fe200078e0205 */
[----:B------:R-:W-:Y:S01]  /*bfd0*/  SHF.R.S32.HI R5, RZ, 0x1f, R4 ;  /* 0x0000001fff057819 */ /* 0x000fe20000011404 */
[----:B----4-:R-:W-:Y:S02]  /*bfe0*/  IMAD R0, R10, UR9, RZ ;  /* 0x000000090a007c24 */ /* 0x010fe4000f8e02ff */
[----:B------:R-:W-:Y:S02]  /*bff0*/  VIADD R8, R4, 0x20 ;  /* 0x0000002004087836 */ /* 0x000fe40000000000 */
[----:B------:R-:W-:Y:S02]  /*c000*/  IMAD R11, R11, UR44, R0 ;  /* 0x0000002c0b0b7c24 */ /* 0x000fe4000f8e0200 */
[----:B------:R-:W-:Y:S01]  /*c010*/  IMAD.WIDE.U32 R14, R10, UR44, R2 ;  /* 0x0000002c0a0e7c25 */ /* 0x000fe2000f8e0002 */
[----:B------:R-:W-:-:S03]  /*c020*/  ISETP.GE.AND P0, PT, R8, UR4, PT ;  /* 0x0000000408007c0c */ /* 0x000fc6000bf06270 */
[----:B------:R-:W-:-:S04]  /*c030*/  IMAD.WIDE R2, R9, 0x50, R4 ;  /* 0x0000005009027825 */ /* 0x000fc800078e0204 */
[----:B------:R-:W-:Y:S01]  /*c040*/  IMAD.IADD R11, R15, 0x1, R11 ;  /* 0x000000010f0b7824 */ /* 0x000fe200078e020b */
[----:B-1----:R-:W-:Y:S06]  /*c050*/  @P2 BRA `(.L_x_719) ;  /* 0x0000000000282947 */ /* 0x002fec0003800000 */
        /* <DEDUP_REMOVED lines=10> */
.L_x_719:
[----:B------:R-:W-:Y:S05]  /*c100*/  BSYNC B0 ;  /* 0x0000000000007941 */ /* 0x000fea0003800000 */
.L_x_718:
[----:B------:R-:W-:Y:S01]  /*c110*/  BSSY B0, `(.L_x_720) ;  /* 0x0000010000007945 */ /* 0x000fe20003800000 */
[----:B------:R-:W-:-:S03]  /*c120*/  ISETP.GE.OR P2, PT, R6, UR5, P4 ;  /* 0x0000000506007c0c */ /* 0x000fc6000a746670 */
[----:B------:R-:W-:Y:S10]  /*c130*/  @P1 BRA `(.L_x_721) ;  /* 0x0000000000341947 */ /* 0x000ff40003800000 */
        /* <DEDUP_REMOVED lines=13> */
.L_x_721:
[----:B------:R-:W-:Y:S05]  /*c210*/  BSYNC B0 ;  /* 0x0000000000007941 */ /* 0x000fea0003800000 */
.L_x_720:
[----:B------:R-:W-:Y:S01]  /*c220*/  BSSY B0, `(.L_x_722) ;  /* 0x0000010000007945 */ /* 0x000fe20003800000 */
[----:B------:R-:W-:-:S03]  /*c230*/  ISETP.GE.OR P1, PT, R6, UR5, P3 ;  /* 0x0000000506007c0c */ /* 0x000fc60009f26670 */
[----:B------:R-:W-:Y:S10]  /*c240*/  @P2 BRA `(.L_x_723) ;  /* 0x0000000000342947 */ /* 0x000ff40003800000 */
[----:B-12---:R-:W-:Y:S01]  /*c250*/  IADD3 R13, P2, R2, 0x10, RZ ;  /* 0x00000010020d7810 */ /* 0x006fe20007f5e0ff */
        /* <DEDUP_REMOVED lines=12> */
.L_x_723:
[----:B------:R-:W-:Y:S05]  /*c320*/  BSYNC B0 ;  /* 0x0000000000007941 */ /* 0x000fea0003800000 */
.L_x_722:
[----:B------:R-:W-:Y:S01]  /*c330*/  BSSY B0, `(.L_x_724) ;  /* 0x0000011000007945 */ /* 0x000fe20003800000 */
[----:B------:R-:W-:Y:S01]  /*c340*/  ISETP.GE.OR P2, PT, R6, UR5, P0 ;  /* 0x0000000506007c0c */ /* 0x000fe20008746670 */
[----:B-123--:R-:W-:Y:S02]  /*c350*/  VIADD R12, R4, 0x28 ;  /* 0x00000028040c7836 */ /* 0x00efe40000000000 */
[----:B------:R-:W-:Y:S10]  /*c360*/  @P1 BRA `(.L_x_725) ;  /* 0x0000000000341947 */ /* 0x000ff40003800000 */
        /* <DEDUP_REMOVED lines=13> */
.L_x_725:
[----:B------:R-:W-:Y:S05]  /*c440*/  BSYNC B0 ;  /* 0x0000000000007941 */ /* 0x000fea0003800000 */
.L_x_724:
[----:B------:R-:W-:Y:S01]  /*c450*/  BSSY B0, `(.L_x_726) ;  /* 0x0000010000007945 */ /* 0x000fe20003800000 */
[----:B------:R-:W-:-:S03]  /*c460*/  ISETP.GE.AND P1, PT, R12, UR4, PT ;  /* 0x000000040c007c0c */ /* 0x000fc6000bf26270 */
        /* <DEDUP_REMOVED lines=14> */
.L_x_727:
[----:B------:R-:W-:Y:S05]  /*c550*/  BSYNC B0 ;  /* 0x0000000000007941 */ /* 0x000fea0003800000 */
.L_x_726:
[----:B------:R-:W-:Y:S01]  /*c560*/  ISETP.GE.OR P2, PT, R6, UR5, P1 ;  /* 0x0000000506007c0c */ /* 0x000fe20008f46670 */
[----:B------:R-:W-:Y:S01]  /*c570*/  ULDC UR6, c[0x0][0x83c] ;  /* 0x00020f0000067ab9 */ /* 0x000fe20000000800 */
[----:B------:R-:W-:Y:S01]  /*c580*/  BSSY B0, `(.L_x_728) ;  /* 0x0000010000007945 */ /* 0x000fe20003800000 */
[----:B--2---:R-:W-:-:S10]  /*c590*/  VIADD R12, R4, 0x30 ;  /* 0x00000030040c7836 */ /* 0x004fd40000000000 */
        /* <DEDUP_REMOVED lines=14> */
.L_x_729:
[----:B------:R-:W-:Y:S05]  /*c680*/  BSYNC B0 ;  /* 0x0000000000007941 */ /* 0x000fea0003800000 */
.L_x_728:
[----:B------:R-:W-:Y:S01]  /*c690*/  ISETP.GE.OR P3, PT, R6, UR6, P3 ;  /* 0x0000000606007c0c */ /* 0x000fe20009f66670 */
[----:B------:R-:W-:Y:S01]  /*c6a0*/  BSSY B0, `(.L_x_730) ;  /* 0x000001c000007945 */ /* 0x000fe20003800000 */
[----:B------:R-:W-:Y:S01]  /*c6b0*/  ISETP.GE.AND P2, PT, R12, UR4, PT ;  /* 0x000000040c007c0c */ /* 0x000fe2000bf46270 */
[----:B------:R-:W-:Y:S01]  /*c6c0*/  VIADD R12, R4, 0x38 ;  /* 0x00000038040c7836 */ /* 0x000fe20000000000 */
[----:B------:R-:W-:Y:S02]  /*c6d0*/  P2R R23, PR, RZ, 0x8 ;  /* 0x00000008ff177803 */ /* 0x000fe40000000000 */
[C---:B------:R-:W-:Y:S02]  /*c6e0*/  ISETP.GE.OR P3, PT, R6.reuse, UR5, P2 ;  /* 0x0000000506007c0c */ /* 0x040fe40009766670 */
[C---:B------:R-:W-:Y:S02]  /*c6f0*/  ISETP.GE.OR P6, PT, R6.reuse, UR6, P6 ;  /* 0x0000000606007c0c */ /* 0x040fe4000b7c6670 */
[----:B------:R-:W-:-:S02]  /*c700*/  ISETP.GE.OR P5, PT, R6, UR6, P5 ;  /* 0x0000000606007c0c */ /* 0x000fc4000afa6670 */
[C---:B------:R-:W-:Y:S02]  /*c710*/  ISETP.GE.OR P4, PT, R6.reuse, UR6, P4 ;  /* 0x0000000606007c0c */ /* 0x040fe4000a786670 */
[----:B-12---:R-:W-:Y:S02]  /*c720*/  P2R R20, PR, RZ, 0x40 ;  /* 0x00000040ff147803 */ /* 0x006fe40000000000 */
[----:B------:R-:W-:Y:S02]  /*c730*/  P2R R21, PR, RZ, 0x20 ;  /* 0x00000020ff157803 */ /* 0x000fe40000000000 */
[C---:B------:R-:W-:Y:S02]  /*c740*/  ISETP.GE.OR P0, PT, R6.reuse, UR6, P0 ;  /* 0x0000000606007c0c */ /* 0x040fe40008706670 */
[----:B------:R-:W-:Y:S02]  /*c750*/  P2R R22, PR, RZ, 0x10 ;  /* 0x00000010ff167803 */ /* 0x000fe40000000000 */
[----:B------:R-:W-:-:S02]  /*c760*/  ISETP.GE.OR P1, PT, R6, UR6, P1 ;  /* 0x0000000606007c0c */ /* 0x000fc40008f26670 */
[----:B------:R-:W-:Y:S01]  /*c770*/  ISETP.GE.OR P2, PT, R6, UR6, P2 ;  /* 0x0000000606007c0c */ /* 0x000fe20009746670 */
[----:B------:R-:W-:-:S12]  /*c780*/  @P3 BRA `(.L_x_731) ;  /* 0x0000000000343947 */ /* 0x000fd80003800000 */
        /* <DEDUP_REMOVED lines=13> */
.L_x_731:
[----:B------:R-:W-:Y:S05]  /*c860*/  BSYNC B0 ;  /* 0x0000000000007941 */ /* 0x000fea0003800000 */
.L_x_730:
[----:B------:R-:W-:Y:S01]  /*c870*/  ISETP.GE.AND P3, PT, R12, UR4, PT ;  /* 0x000000040c007c0c */ /* 0x000fe2000bf66270 */
[----:B------:R-:W-:Y:S01]  /*c880*/  IMAD R0, R16, UR8, RZ ;  /* 0x0000000810007c24 */ /* 0x000fe2000f8e02ff */
[----:B------:R-:W-:Y:S01]  /*c890*/  BSSY B0, `(.L_x_732) ;  /* 0x0000013000007945 */ /* 0x000fe20003800000 */
[----:B------:R-:W-:Y:S01]  /*c8a0*/  VIADD R12, R4, 0x40 ;  /* 0x00000040040c7836 */ /* 0x000fe20000000000 */
[C---:B------:R-:W-:Y:S01]  /*c8b0*/  ISETP.GE.OR P4, PT, R6.reuse, UR5, P3 ;  /* 0x0000000506007c0c */ /* 0x040fe20009f86670 */
[----:B------:R-:W-:Y:S01]  /*c8c0*/  IMAD R17, R17, UR43, R0 ;  /* 0x0000002b11117c24 */ /* 0x000fe2000f8e0200 */
[----:B------:R-:W-:-:S11]  /*c8d0*/  ISETP.GE.OR P3, PT, R6, UR6, P3 ;  /* 0x0000000606007c0c */ /* 0x000fd60009f66670 */
        /* <DEDUP_REMOVED lines=14> */
.L_x_733:
[----:B------:R-:W-:Y:S05]  /*c9c0*/  BSYNC B0 ;  /* 0x0000000000007941 */ /* 0x000fea0003800000 */
.L_x_732:
[----:B------:R-:W-:Y:S01]  /*c9d0*/  ISETP.GE.AND P4, PT, R12, UR4, PT ;  /* 0x000000040c007c0c */ /* 0x000fe2000bf86270 */
[----:B------:R-:W-:Y:S01]  /*c9e0*/  IMAD.WIDE.U32 R8, R16, UR43, R6 ;  /* 0x0000002b10087c25 */ /* 0x000fe2000f8e0006 */
[----:B------:R-:W-:Y:S02]  /*c9f0*/  BSSY B0, `(.L_x_734) ;  /* 0x0000013000007945 */ /* 0x000fe40003800000 */
[----:B------:R-:W-:Y:S01]  /*ca00*/  ISETP.GE.OR P5, PT, R6, UR5, P4 ;  /* 0x0000000506007c0c */ /* 0x000fe2000a7a6670 */
[----:B------:R-:W-:Y:S01]  /*ca10*/  VIADD R0, R4, 0x48 ;  /* 0x0000004804007836 */ /* 0x000fe20000000000 */
[----:B------:R-:W-:Y:S01]  /*ca20*/  ISETP.GE.OR P4, PT, R6, UR6, P4 ;  /* 0x0000000606007c0c */ /* 0x000fe2000a786670 */
[----:B------:R-:W-:-:S10]  /*ca30*/  IMAD.IADD R13, R9, 0x1, R17 ;  /* 0x00000001090d7824 */ /* 0x000fd400078e0211 */
        /* <DEDUP_REMOVED lines=14> */
.L_x_735:
[----:B------:R-:W-:Y:S05]  /*cb20*/  BSYNC B0 ;  /* 0x0000000000007941 */ /* 0x000fea0003800000 */
.L_x_734:
[----:B------:R-:W-:Y:S01]  /*cb30*/  ISETP.GE.AND P6, PT, R0, UR4, PT ;  /* 0x0000000400007c0c */ /* 0x000fe2000bfc6270 */
[----:B------:R-:W-:Y:S01]  /*cb40*/  IMAD R0, R18, UR9, RZ ;  /* 0x0000000912007c24 */ /* 0x000fe2000f8e02ff */
[----:B------:R-:W-:Y:S01]  /*cb50*/  BSSY B0, `(.L_x_736) ;  /* 0x0000014000007945 */ /* 0x000fe20003800000 */
[----:B------:R-:W-:Y:S01]  /*cb60*/  IMAD.MOV.U32 R12, RZ, RZ, R8 ;  /* 0x000000ffff0c7224 */ /* 0x000fe200078e0008 */
[C---:B------:R-:W-:Y:S01]  /*cb70*/  ISETP.GE.OR P5, PT, R6.reuse, UR5, P6 ;  /* 0x0000000506007c0c */ /* 0x040fe2000b7a6670 */
        /* <DEDUP_REMOVED lines=17> */
.L_x_737:
[----:B------:R-:W-:Y:S05]  /*cc90*/  BSYNC B0 ;  /* 0x0000000000007941 */ /* 0x000fea0003800000 */
.L_x_736:
[----:B------:R-:W-:Y:S01]  /*cca0*/  ISETP.NE.AND P5, PT, R20, RZ, PT ;  /* 0x000000ff1400720c */ /* 0x000fe20003fa5270 */
[----:B------:R-:W-:Y:S01]  /*ccb0*/  BSSY B0, `(.L_x_738) ;  /* 0x000000d000007945 */ /* 0x000fe20003800000 */
[----:B----4-:R-:W-:-:S11]  /*ccc0*/  IMAD.IADD R7, R13, 0x1, R9 ;  /* 0x000000010d077824 */ /* 0x010fd600078e0209 */
        /* <DEDUP_REMOVED lines=11> */
.L_x_739:
[----:B------:R-:W-:Y:S05]  /*cd80*/  BSYNC B0 ;  /* 0x0000000000007941 */ /* 0x000fea0003800000 */
.L_x_738:
[----:B------:R-:W-:Y:S01]  /*cd90*/  ISETP.NE.AND P5, PT, R21, RZ, PT ;  /* 0x000000ff1500720c */ /* 0x000fe20003fa5270 */
[----:B------:R-:W-:-:S12]  /*cda0*/  BSSY B0, `(.L_x_740) ;  /* 0x000000f000007945 */ /* 0x000fd80003800000 */
[----:B------:R-:W-:Y:S05]  /*cdb0*/  @P5 BRA `(.L_x_741) ;  /* 0x0000000000345947 */ /* 0x000fea0003800000 */
[----:B----4-:R-:W-:Y:S01]  /*cdc0*/  IADD3 R9, P5, R2, 0x8, RZ ;  /* 0x0000000802097810 */ /* 0x010fe20007fbe0ff */
        /* <DEDUP_REMOVED lines=12> */
.L_x_741:
[----:B------:R-:W-:Y:S05]  /*ce90*/  BSYNC B0 ;  /* 0x0000000000007941 */ /* 0x000fea0003800000 */
.L_x_740:
        /* <DEDUP_REMOVED lines=16> */
.L_x_743:
[----:B------:R-:W-:Y:S05]  /*cfa0*/  BSYNC B0 ;  /* 0x0000000000007941 */ /* 0x000fea0003800000 */
.L_x_742:
        /* <DEDUP_REMOVED lines=16> */
.L_x_745:
[----:B------:R-:W-:Y:S05]  /*d0b0*/  BSYNC B0 ;  /* 0x0000000000007941 */ /* 0x000fea0003800000 */
.L_x_744:
[----:B------:R-:W-:Y:S04]  /*d0c0*/  BSSY B0, `(.L_x_746) ;  /* 0x000000f000007945 */ /* 0x000fe80003800000 */
        /* <DEDUP_REMOVED lines=14> */
.L_x_747:
[----:B------:R-:W-:Y:S05]  /*d1b0*/  BSYNC B0 ;  /* 0x0000000000007941 */ /* 0x000fea0003800000 */
.L_x_746:
        /* <DEDUP_REMOVED lines=15> */
.L_x_749:
[----:B------:R-:W-:Y:S05]  /*d2b0*/  BSYNC B0 ;  /* 0x0000000000007941 */ /* 0x000fea0003800000 */
.L_x_748:
        /* <DEDUP_REMOVED lines=15> */
.L_x_751:
[----:B------:R-:W-:Y:S05]  /*d3b0*/  BSYNC B0 ;  /* 0x0000000000007941 */ /* 0x000fea0003800000 */
.L_x_750:
        /* <DEDUP_REMOVED lines=15> */
.L_x_753:
[----:B------:R-:W-:Y:S05]  /*d4b0*/  BSYNC B0 ;  /* 0x0000000000007941 */ /* 0x000fea0003800000 */
.L_x_752:
        /* <DEDUP_REMOVED lines=15> */
.L_x_755:
[----:B------:R-:W-:Y:S05]  /*d5b0*/  BSYNC B0 ;  /* 0x0000000000007941 */ /* 0x000fea0003800000 */
.L_x_754:
        /* <DEDUP_REMOVED lines=15> */
.L_x_757:
[----:B------:R-:W-:Y:S05]  /*d6b0*/  BSYNC B0 ;  /* 0x0000000000007941 */ /* 0x000fea0003800000 */
.L_x_756:
[----:B------:R-:W-:Y:S05]  /*d6c0*/  EXIT ;  /* 0x000000000000794d */ /* 0x000fea0003800000 */
.L_x_693:
[----:B------:R-:W-:-:S08]  /*d6d0*/  NOP ;  /* 0x0000000000007918 */ /* 0x000fd00000000000 */
[----:B------:R-:W1:-:S00]  /*d6e0*/  USETMAXREG.DEALLOC.CTAPOOL 0x18 ;  /* 0x00000018000079c8 */ /* 0x000e4000080e0500 */
[----:B-1----:R-:W-:Y:S01]  /*d6f0*/  LOP3.LUT R2, R2, 0x3, RZ, 0xc0, !PT ;  /* 0x0000000302027812 */ /* 0x002fe200078ec0ff */
[----:B------:R-:W-:Y:S05]  /*d700*/  BSSY B0, `(.L_x_758) ;  /* 0x00001c8000007945 */ /* 0x000fea0003800000 */
[----:B------:R-:W1:Y:S02]  /*d710*/  SHFL.IDX PT, R2, R2, RZ, 0x1f ;  /* 0x00001fff02027589 */ /* 0x000e6400000e0000 */
[----:B-1----:R-:W-:-:S13]  /*d720*/  ISETP.NE.AND P0, PT, R2, RZ, PT ;  /* 0x000000ff0200720c */ /* 0x002fda0003f05270 */
[----:B------:R-:W-:Y:S05]  /*d730*/  @P0 BRA `(.L_x_759) ;  /* 0x0000001c00100947 */ /* 0x000fea0003800000 */
        /* <DEDUP_REMOVED lines=21> */
.L_x_760:
[----:B------:R-:W-:Y:S01]  /*d890*/  ULDC UR8, c[0x0][0xb44] ;  /* 0x0002d10000087ab9 */ /* 0x000fe20000000800 */
[----:B------:R-:W-:Y:S01]  /*d8a0*/  UMOV UR11, UR7 ;  /* 0x00000007000b7c82 */ /* 0x000fe20008000000 */
[----:B------:R-:W-:-:S11]  /*d8b0*/  UISETP.NE.AND UP0, UPT, UR8, 0x1, UPT ;  /* 0x000000010800788c */ /* 0x000fd6000bf05270 */
[----:B------:R-:W-:Y:S02]  /*d8c0*/  @UP0 ULDC.64 UR12, c[0x0][0xb48] ;  /* 0x0002d200000c0ab9 */ /* 0x000fe40000000a00 */
[----:B------:R-:W-:-:S04]  /*d8d0*/  UIMAD.WIDE.U32 UR4, UR7, UR12, URZ ;  /* 0x0000000c070472a5 */ /* 0x000fc8000f8e003f */
[----:B------:R-:W-:-:S04]  /*d8e0*/  @UP0 USHF.R.U32.HI UR11, URZ, UR13, UR5 ;  /* 0x0000000d3f0b0299 */ /* 0x000fc80008011605 */
[----:B------:R-:W-:-:S12]  /*d8f0*/  UIMAD UR4, UR11, UR8, URZ ;  /* 0x000000080b0472a4 */ /* 0x000fd8000f8e023f */
.L_x_761:
[----:B------:R-:W-:Y:S01]  /*d900*/  ULDC UR8, c[0x0][0xb38] ;  /* 0x0002ce0000087ab9 */ /* 0x000fe20000000800 */
[----:B------:R-:W-:Y:S01]  /*d910*/  UIADD3 UR4, UR7, -UR4, URZ ;  /* 0x8000000407047290 */ /* 0x000fe2000fffe03f */
[----:B------:R-:W-:Y:S01]  /*d920*/  IMAD.MOV.U32 R10, RZ, RZ, 0x1 ;  /* 0x00000001ff0a7424 */ /* 0x000fe200078e00ff */
[----:B------:R-:W-:Y:S01]  /*d930*/  UISETP.NE.AND UP0, UPT, UR8, 0x1, UPT ;  /* 0x000000010800788c */ /* 0x000fe2000bf05270 */
[----:B------:R-:W-:Y:S01]  /*d940*/  IMAD.MOV.U32 R17, RZ, RZ, RZ ;  /* 0x000000ffff117224 */ /* 0x000fe200078e00ff */
[----:B------:R-:W-:Y:S01]  /*d950*/  ULDC UR5, c[0x0][0xb44] ;  /* 0x0002d10000057ab9 */ /* 0x000fe20000000800 */
[----:B------:R-:W-:Y:S01]  /*d960*/  IMAD.MOV.U32 R6, RZ, RZ, 0x1 ;  /* 0x00000001ff067424 */ /* 0x000fe200078e00ff */
[----:B------:R-:W-:-:S07]  /*d970*/  UIMAD UR6, UR6, UR5, UR4 ;  /* 0x00000005060672a4 */ /* 0x000fce000f8e0204 */
        /* <DEDUP_REMOVED lines=8> */
[----:B------:R-:W-:Y:S05]  /*da00*/  @!P0 BRA `(.L_x_762) ;  /* 0x0000001400dc8947 */ /* 0x000fea0003800000 */
[----:B------:R-:W1:Y:S01]  /*da10*/  LDC R3, c[0x0][0x280] ;  /* 0x0000a000ff037b82 */ /* 0x000e620000000800 */
[----:B------:R-:W-:Y:S01]  /*da20*/  UIMAD UR11, UR11, 0x50, URZ ;  /* 0x000000500b0b78a4 */ /* 0x000fe2000f8e023f */
[----:B------:R-:W-:-:S06]  /*da30*/  ULDC UR4, c[0x0][0x74c] ;  /* 0x0001d30000047ab9 */ /* 0x000fcc0000000800 */
[----:B------:R-:W2:Y:S01]  /*da40*/  LDC R2, c[0x0][0x290] ;  /* 0x0000a400ff027b82 */ /* 0x000ea20000000800 */
[----:B-1----:R-:W-:-:S05]  /*da50*/  VIADD R4, R3, 0x3f ;  /* 0x0000003f03047836 */ /* 0x002fca0000000000 */
[----:B------:R-:W-:Y:S02]  /*da60*/  SHF.R.S32.HI R5, RZ, 0x1f, R4 ;  /* 0x0000001fff057819 */ /* 0x000fe40000011404 */
[----:B--2---:R-:W-:Y:S02]  /*da70*/  IADD3 R2, -R2, UR11, R3 ;  /* 0x0000000b02027c10 */ /* 0x004fe4000fffe103 */
[----:B------:R-:W-:-:S03]  /*da80*/  LEA.HI R5, R5, R4, RZ, 0x6 ;  /* 0x0000000405057211 */ /* 0x000fc600078f30ff */
[----:B------:R-:W-:Y:S01]  /*da90*/  VIADD R2, R2, -UR4 ;  /* 0x8000000402027c36 */ /* 0x000fe20008000000 */
[----:B------:R-:W-:-:S04]  /*daa0*/  SHF.R.S32.HI R8, RZ, 0x6, R5 ;  /* 0x00000006ff087819 */ /* 0x000fc80000011405 */
[----:B------:R-:W-:-:S04]  /*dab0*/  SHF.R.S32.HI R3, RZ, 0x1f, R2 ;  /* 0x0000001fff037819 */ /* 0x000fc80000011402 */
[----:B------:R-:W-:-:S04]  /*dac0*/  LEA.HI R3, R3, R2, RZ, 0x6 ;  /* 0x0000000203037211 */ /* 0x000fc800078f30ff */
[----:B------:R-:W-:-:S04]  /*dad0*/  SHF.R.S32.HI R3, RZ, 0x6, R3 ;  /* 0x00000006ff037819 */ /* 0x000fc80000011403 */
[----:B------:R-:W-:-:S04]  /*dae0*/  VIMNMX R9, RZ, R3, !PT ;  /* 0x00000003ff097248 */ /* 0x000fc80007fe0100 */
[----:B------:R-:W-:-:S13]  /*daf0*/  ISETP.GT.AND P0, PT, R8, R9, PT ;  /* 0x000000090800720c */ /* 0x000fda0003f04270 */
[----:B------:R-:W-:Y:S05]  /*db00*/  @!P0 BRA `(.L_x_762) ;  /* 0x00000014009c8947 */ /* 0x000fea0003800000 */
[----:B------:R-:W1:Y:S01]  /*db10*/  LDC.64 R2, c[0x0][0x718] ;  /* 0x0001c600ff027b82 */ /* 0x000e620000000a00 */
[----:B------:R-:W-:Y:S01]  /*db20*/  IMAD.U32 R5, RZ, RZ, UR20 ;  /* 0x00000014ff057e24 */ /* 0x000fe2000f8e00ff */
[----:B------:R-:W-:Y:S01]  /*db30*/  ULDC UR4, c[0x0][0x2e8] ;  /* 0x0000ba0000047ab9 */ /* 0x000fe20000000800 */
[----:B------:R-:W-:Y:S01]  /*db40*/  IMAD.U32 R15, RZ, RZ, UR21 ;  /* 0x00000015ff0f7e24 */ /* 0x000fe2000f8e00ff */
[----:B------:R-:W-:Y:S01]  /*db50*/  UISETP.NE.AND UP0, UPT, UR4, 0x1, UPT ;  /* 0x000000010400788c */ /* 0x000fe2000bf05270 */
[----:B------:R-:W-:Y:S01]  /*db60*/  BSSY B1, `(.L_x_762) ;  /* 0x0000161000017945 */ /* 0x000fe20003800000 */
[----:B------:R-:W-:Y:S02]  /*db70*/  SHF.R.S32.HI R5, RZ, 0x1f, R5 ;  /* 0x0000001fff057819 */ /* 0x000fe40000011405 */
[----:B------:R-:W-:Y:S01]  /*db80*/  ELECT P0, URZ, PT ;  /* 0x00000000003f782f */ /* 0x000fe20003800000 */
[----:B------:R-:W2:Y:S01]  /*db90*/  LDC.64 R6, c[0x0][0x730] ;  /* 0x0001cc00ff067b82 */ /* 0x000ea20000000a00 */
[----:B------:R-:W-:Y:S01]  /*dba0*/  SHF.R.S32.HI R15, RZ, 0x1f, R15 ;  /* 0x0000001fff0f7819 */ /* 0x000fe2000001140f */
[----:B------:R-:W-:Y:S01]  /*dbb0*/  UMOV UR12, UR20 ;  /* 0x00000014000c7c82 */ /* 0x000fe20008000000 */
[----:B------:R-:W-:-:S03]  /*dbc0*/  IMAD.MOV.U32 R17, RZ, RZ, RZ ;  /* 0x000000ffff117224 */ /* 0x000fc600078e00ff */
[----:B------:R-:W-:Y:S01]  /*dbd0*/  @UP0 ULDC UR4, c[0x0][0x2ec] ;  /* 0x0000bb0000040ab9 */ /* 0x000fe20000000800 */
[----:B------:R-:W-:Y:S01]  /*dbe0*/  @UP0 ULDC UR6, c[0x0][0x2f0] ;  /* 0x0000bc0000060ab9 */ /* 0x000fe20000000800 */
[----:B------:R-:W-:-:S04]  /*dbf0*/  UIMAD.WIDE.U32 UR4, UR20, UR4, URZ ;  /* 0x00000004140472a5 */ /* 0x000fc8000f8e003f */
[----:B------:R-:W-:Y:S01]  /*dc00*/  @UP0 USHF.R.U32.HI UR12, URZ, UR6, UR5 ;  /* 0x000000063f0c0299 */ /* 0x000fe20008011605 */
[C---:B-1----:R-:W-:Y:S02]  /*dc10*/  IMAD R4, R5.reuse, R2, RZ ;  /* 0x0000000205047224 */ /* 0x042fe400078e02ff */
[----:B--2---:R-:W-:Y:S02]  /*dc20*/  IMAD R12, R5, R6, RZ ;  /* 0x00000006050c7224 */ /* 0x004fe400078e02ff */
[----:B------:R-:W-:Y:S02]  /*dc30*/  IMAD R5, R3, UR20, R4 ;  /* 0x0000001403057c24 */ /* 0x000fe4000f8e0204 */
[----:B------:R-:W-:-:S04]  /*dc40*/  IMAD.WIDE.U32 R2, R2, UR20, RZ ;  /* 0x0000001402027c25 */ /* 0x000fc8000f8e00ff */
[----:B------:R-:W-:Y:S02]  /*dc50*/  IMAD.IADD R3, R3, 0x1, R5 ;  /* 0x0000000103037824 */ /* 0x000fe400078e0205 */
[----:B------:R-:W1:Y:S01]  /*dc60*/  LDC.64 R4, c[0x0][0x720] ;  /* 0x0001c800ff047b82 */ /* 0x000e620000000a00 */
[----:B------:R-:W-:Y:S02]  /*dc70*/  IMAD R11, R7, UR20, R12 ;  /* 0x00000014070b7c24 */ /* 0x000fe4000f8e020c */
[----:B------:R-:W-:-:S04]  /*dc80*/  IMAD.WIDE.U32 R6, R6, UR20, RZ ;  /* 0x0000001406067c25 */ /* 0x000fc8000f8e00ff */
[----:B------:R-:W-:Y:S01]  /*dc90*/  IMAD.IADD R7, R7, 0x1, R11 ;  /* 0x0000000107077824 */ /* 0x000fe200078e020b */
[----:B------:R-:W2:Y:S01]  /*dca0*/  LDC.64 R12, c[0x0][0x738] ;  /* 0x0001ce00ff0c7b82 */ /* 0x000ea20000000a00 */
[----:B-1----:R-:W-:-:S04]  /*dcb0*/  IMAD R14, R15, R4, RZ ;  /* 0x000000040f0e7224 */ /* 0x002fc800078e02ff */
[----:B------:R-:W-:Y:S02]  /*dcc0*/  IMAD R11, R5, UR21, R14 ;  /* 0x00000015050b7c24 */ /* 0x000fe4000f8e020e */
[----:B------:R-:W-:-:S04]  /*dcd0*/  IMAD.WIDE.U32 R4, R4, UR21, R2 ;  /* 0x0000001504047c25 */ /* 0x000fc8000f8e0002 */
        /* <DEDUP_REMOVED lines=13> */
.L_x_780:
        /* <DEDUP_REMOVED lines=10> */
.L_x_765:
[----:B------:R-:W1:Y:S01]  /*de50*/  LDC.64 R12, c[0x0][0x198] ;  /* 0x00006600ff0c7b82 */ /* 0x000e620000000a00 */
        /* <DEDUP_REMOVED lines=14> */
[----:B------:R-:W-:Y:S01]  /*df40*/  VIADD R8, R8, 0xffffffff ;  /* 0xffffffff08087836 */ /* 0x000fe20000000000 */
[----:B------:R-:W-:-:S02]  /*df50*/  UIADD3 UR16, UR8, 0x14100, URZ ;  /* 0x0001410008107890 */ /* 0x000fc4000fffe03f */
[----:B------:R-:W-:Y:S02]  /*df60*/  UIADD3 UR17, UR8, 0x31810, URZ ;  /* 0x0003181008117890 */ /* 0x000fe4000fffe03f */
[----:B------:R-:W-:Y:S01]  /*df70*/  IMAD.U32 R17, RZ, RZ, UR19 ;  /* 0x00000013ff117e24 */ /* 0x000fe2000f8e00ff */
[----:B------:R-:W-:Y:S02]  /*df80*/  UIADD3 UR40, UR8, 0x16100, URZ ;  /* 0x0001610008287890 */ /* 0x000fe4000fffe03f */
[----:B------:R-:W-:Y:S01]  /*df90*/  UIADD3 UR32, UR8, 0x18100, URZ ;  /* 0x0001810008207890 */ /* 0x000fe2000fffe03f */
[----:B-1----:R-:W-:Y:S01]  /*dfa0*/  IMAD.MOV.U32 R11, RZ, RZ, R12 ;  /* 0x000000ffff0b7224 */ /* 0x002fe200078e000c */
[----:B------:R-:W-:Y:S02]  /*dfb0*/  UIADD3 UR24, UR8, 0x1a100, URZ ;  /* 0x0001a10008187890 */ /* 0x000fe4000fffe03f */
[----:B------:R-:W-:Y:S02]  /*dfc0*/  UIADD3 UR30, UR8, 0x2c100, URZ ;  /* 0x0002c100081e7890 */ /* 0x000fe4000fffe03f */
        /* <DEDUP_REMOVED lines=9> */
[----:B------:R-:W-:Y:S01]  /*e060*/  IMAD.X R12, RZ, RZ, R10, P1 ;  /* 0x000000ffff0c7224 */ /* 0x000fe200008e060a */
[----:B------:R-:W-:Y:S01]  /*e070*/  IADD3 R15, P1, R4, UR19, RZ ;  /* 0x00000013040f7c10 */ /* 0x000fe2000ff3e0ff */
[----:B------:R-:W-:Y:S01]  /*e080*/  UMOV UR27, UR19 ;  /* 0x00000013001b7c82 */ /* 0x000fe20008000000 */
[----:B------:R-:W-:Y:S01]  /*e090*/  UMOV UR9, 0x10 ;  /* 0x0000001000097882 */ /* 0x000fe20000000000 */
[----:B------:R-:W-:Y:S01]  /*e0a0*/  UMOV UR31, UR17 ;  /* 0x00000011001f7c82 */ /* 0x000fe20008000000 */
[----:B------:R-:W-:Y:S01]  /*e0b0*/  R2UR UR7, R12 ;  /* 0x000000000c0772ca */ /* 0x000fe200000e0000 */
[----:B------:R-:W-:Y:S01]  /*e0c0*/  UMOV UR13, UR21 ;  /* 0x00000015000d7c82 */ /* 0x000fe20008000000 */
[----:B------:R-:W1:Y:S01]  /*e0d0*/  LDC.64 R12, c[0x0][0x700] ;  /* 0x0001c000ff0c7b82 */ /* 0x000e620000000a00 */
[----:B------:R-:W-:Y:S01]  /*e0e0*/  LEA.HI.X.SX32 R17, R17, R16, 0x1, P1 ;  /* 0x0000001011117211 */ /* 0x000fe200008f0eff */
[----:B------:R-:W-:Y:S01]  /*e0f0*/  UMOV UR10, UR18 ;  /* 0x00000012000a7c82 */ /* 0x000fe20008000000 */
[----:B------:R-:W-:-:S02]  /*e100*/  UIADD3 UR56, UR8, 0x5000, URZ ;  /* 0x0000500008387890 */ /* 0x000fc4000fffe03f */
[----:B------:R-:W-:Y:S01]  /*e110*/  UIADD3 UR48, UR8, 0x7800, URZ ;  /* 0x0000780008307890 */ /* 0x000fe2000fffe03f */
[----:B------:R-:W-:Y:S01]  /*e120*/  UMOV UR58, 0x80 ;  /* 0x00000080003a7882 */ /* 0x000fe20000000000 */
[----:B------:R-:W-:Y:S01]  /*e130*/  UMOV UR59, UR11 ;  /* 0x0000000b003b7c82 */ /* 0x000fe20008000000 */
[----:B------:R-:W-:Y:S01]  /*e140*/  UMOV UR60, UR12 ;  /* 0x0000000c003c7c82 */ /* 0x000fe20008000000 */
[----:B------:R-:W-:Y:S02]  /*e150*/  UMOV UR61, UR21 ;  /* 0x00000015003d7c82 */ /* 0x000fe40008000000 */
[----:B------:R2:W-:Y:S01]  /*e160*/  UTMALDG.4D [UR16], [UR6], desc[UR22] ;  /* 0x00001610060075b4 */ /* 0x0005e20008019000 */
[----:B------:R-:W-:Y:S01]  /*e170*/  UMOV UR50, 0xc0 ;  /* 0x000000c000327882 */ /* 0x000fe20000000000 */
[----:B------:R-:W-:Y:S01]  /*e180*/  UMOV UR51, UR11 ;  /* 0x0000000b00337c82 */ /* 0x000fe20008000000 */
[----:B------:R-:W-:Y:S01]  /*e190*/  UMOV UR52, UR12 ;  /* 0x0000000c00347c82 */ /* 0x000fe20008000000 */
[----:B------:R-:W-:Y:S01]  /*e1a0*/  UMOV UR53, UR21 ;  /* 0x0000001500357c82 */ /* 0x000fe20008000000 */
[----:B------:R3:W-:Y:S01]  /*e1b0*/  UTMALDG.4D [UR40], [UR6], desc[UR22] ;  /* 0x00001628060075b4 */ /* 0x0007e20008019000 */
[C---:B-1----:R-:W-:Y:S01]  /*e1c0*/  LEA R18, P1, R15.reuse, R12, 0x2 ;  /* 0x0000000c0f127211 */ /* 0x042fe200078210ff */
[----:B------:R1:W-:Y:S03]  /*e1d0*/  UTMALDG.4D [UR32], [UR6], desc[UR22] ;  /* 0x00001620060075b4 */ /* 0x0003e60008019000 */
[----:B------:R-:W-:-:S02]  /*e1e0*/  LEA.HI.X R17, R15, R13, R17, 0x2, P1 ;  /* 0x0000000d0f117211 */ /* 0x000fc400008f1411 */
[----:B------:R-:W-:Y:S02]  /*e1f0*/  IADD3 R15, P1, R11, 0x2f0, RZ ;  /* 0x000002f00b0f7810 */ /* 0x000fe40007f3e0ff */
[----:B------:R-:W-:Y:S01]  /*e200*/  R2UR UR4, R18 ;  /* 0x00000000120472ca */ /* 0x000fe200000e0000 */
[----:B------:R-:W-:Y:S01]  /*e210*/  IMAD.MOV.U32 R18, RZ, RZ, 0x14000 ;  /* 0x00014000ff127424 */ /* 0x000fe200078e00ff */
[----:B------:R-:W-:Y:S01]  /*e220*/  R2UR UR5, R17 ;  /* 0x00000000110572ca */ /* 0x000fe200000e0000 */
[----:B------:R4:W-:Y:S01]  /*e230*/  UTMALDG.4D [UR24], [UR6], desc[UR22] ;  /* 0x00001618060075b4 */ /* 0x0009e20008019000 */
[----:B------:R-:W-:Y:S01]  /*e240*/  R2UR UR14, R15 ;  /* 0x000000000f0e72ca */ /* 0x000fe200000e0000 */
[----:B------:R-:W-:Y:S01]  /*e250*/  IMAD.X R15, RZ, RZ, R10, P1 ;  /* 0x000000ffff0f7224 */ /* 0x000fe200008e060a */
[----:B--2---:R-:W-:Y:S01]  /*e260*/  UMOV UR16, 0x0 ;  /* 0x0000000000107882 */ /* 0x004fe20000000000 */
[----:B------:R-:W-:Y:S01]  /*e270*/  UMOV UR17, 0x10000000 ;  /* 0x1000000000117882 */ /* 0x000fe20000000000 */
[----:B------:R-:W-:-:S02]  /*e280*/  IMAD.MOV.U32 R17, RZ, RZ, 0x1 ;  /* 0x00000001ff117424 */ /* 0x000fc400078e00ff */
[----:B------:R-:W-:Y:S02]  /*e290*/  R2UR UR15, R15 ;  /* 0x000000000f0f72ca */ /* 0x000fe400000e0000 */
[----:B------:R-:W-:Y:S01]  /*e2a0*/  IADD3 R15, P1, R11, 0x3f0, RZ ;  /* 0x000003f00b0f7810 */ /* 0x000fe20007f3e0ff */
[----:B---3--:R-:W-:Y:S02]  /*e2b0*/  UIADD3 UR40, UR8, 0xa000, URZ ;  /* 0x0000a00008287890 */ /* 0x008fe4000fffe03f */
[----:B------:R2:W-:Y:S01]  /*e2c0*/  UBLKCP.S.G [UR30], [UR4], UR9 ;  /* 0x0000001e040073ba */ /* 0x0005e20008000209 */
[----:B------:R3:W-:Y:S01]  /*e2d0*/  SYNCS.ARRIVE.TRANS64 RZ, [R7+URZ+0x31800], R18 ;  /* 0x0318001207ff79a7 */ /* 0x0007e2000800003f */
[----:B------:R-:W-:Y:S01]  /*e2e0*/  UMOV UR43, UR11 ;  /* 0x0000000b002b7c82 */ /* 0x000fe20008000000 */
[----:B------:R-:W-:Y:S01]  /*e2f0*/  UMOV UR44, UR12 ;  /* 0x0000000c002c7c82 */ /* 0x000fe20008000000 */
[----:B------:R-:W-:Y:S01]  /*e300*/  UMOV UR42, UR18 ;  /* 0x00000012002a7c82 */ /* 0x000fe20008000000 */
[----:B-1----:R-:W-:Y:S01]  /*e310*/  UIADD3 UR32, UR8, 0xc800, URZ ;  /* 0x0000c80008207890 */ /* 0x002fe2000fffe03f */
[----:B------:R-:W-:Y:S01]  /*e320*/  UMOV UR34, 0x40 ;  /* 0x0000004000227882 */ /* 0x000fe20000000000 */
[----:B------:R-:W-:Y:S01]  /*e330*/  UMOV UR35, UR11 ;  /* 0x0000000b00237c82 */ /* 0x000fe20008000000 */
[----:B------:R-:W-:Y:S01]  /*e340*/  UMOV UR36, UR12 ;  /* 0x0000000c00247c82 */ /* 0x000fe20008000000 */
[----:B----4-:R-:W-:Y:S01]  /*e350*/  R2UR UR6, R15 ;  /* 0x000000000f0672ca */ /* 0x010fe200000e0000 */
[----:B------:R-:W-:Y:S01]  /*e360*/  IMAD.X R15, RZ, RZ, R10, P1 ;  /* 0x000000ffff0f7224 */ /* 0x000fe200008e060a */
[----:B--2---:R-:W-:Y:S01]  /*e370*/  UIADD3 UR9, UR8, 0x31800, URZ ;  /* 0x0003180008097890 */ /* 0x004fe2000fffe03f */
[----:B------:R-:W-:Y:S01]  /*e380*/  ISETP.GE.AND P1, PT, R9, R8, PT ;  /* 0x000000080900720c */ /* 0x000fe20003f26270 */
[----:B------:R-:W-:-:S02]  /*e390*/  UIADD3 UR24, UR8, 0x2800, URZ ;  /* 0x0000280008187890 */ /* 0x000fc4000fffe03f */
[----:B------:R-:W-:Y:S01]  /*e3a0*/  R2UR UR7, R15 ;  /* 0x000000000f0772ca */ /* 0x000fe200000e0000 */
[----:B------:R-:W-:Y:S01]  /*e3b0*/  UMOV UR26, 0x40 ;  /* 0x00000040001a7882 */ /* 0x000fe20000000000 */
[----:B------:R-:W-:Y:S01]  /*e3c0*/  UMOV UR27, UR11 ;  /* 0x0000000b001b7c82 */ /* 0x000fe20008000000 */
[----:B------:R-:W-:Y:S01]  /*e3d0*/  UMOV UR28, UR12 ;  /* 0x0000000c001c7c82 */ /* 0x000fe20008000000 */
[----:B------:R-:W-:Y:S01]  /*e3e0*/  UMOV UR25, UR9 ;  /* 0x0000000900197c82 */ /* 0x000fe20008000000 */
[----:B------:R1:W-:Y:S01]  /*e3f0*/  UTMALDG.4D [UR8], [UR14], desc[UR16] ;  /* 0x000010080e0075b4 */ /* 0x0003e20008019000 */
[----:B------:R-:W-:Y:S01]  /*e400*/  UMOV UR57, UR9 ;  /* 0x0000000900397c82 */ /* 0x000fe20008000000 */
[----:B------:R-:W-:Y:S01]  /*e410*/  UMOV UR49, UR9 ;  /* 0x0000000900317c82 */ /* 0x000fe20008000000 */
[----:B------:R-:W-:Y:S01]  /*e420*/  UMOV UR41, UR9 ;  /* 0x0000000900297c82 */ /* 0x000fe20008000000 */
[----:B------:R-:W-:Y:S01]  /*e430*/  UMOV UR33, UR9 ;  /* 0x0000000900217c82 */ /* 0x000fe20008000000 */
[----:B------:R-:W-:Y:S01]  /*e440*/  IMAD.MOV.U32 R15, RZ, RZ, 0x1 ;  /* 0x00000001ff0f7424 */ /* 0x000fe200078e00ff */
[----:B------:R2:W-:Y:S01]  /*e450*/  UTMALDG.4D [UR24], [UR14], desc[UR16] ;  /* 0x000010180e0075b4 */ /* 0x0005e20008019000 */
        /* <DEDUP_REMOVED lines=11> */
[----:B------:R-:W1:Y:S01]  /*e510*/  S2R R19, SR_TID.X ;  /* 0x0000000000137919 */ /* 0x000e620000002100 */
[----:B------:R-:W2:Y:S01]  /*e520*/  LDC.64 R10, c[0x0][0x728] ;  /* 0x0001ca00ff0a7b82 */ /* 0x000ea20000000a00 */
[----:B------:R-:W-:Y:S01]  /*e530*/  UIADD3 UR4, UR19, 0x40, URZ ;  /* 0x0000004013047890 */ /* 0x000fe2000fffe03f */
[----:B------:R-:W-:Y:S02]  /*e540*/  IMAD.MOV.U32 R15, RZ, RZ, 0x1 ;  /* 0x00000001ff0f7424 */ /* 0x000fe400078e00ff */
[----:B------:R-:W-:-:S03]  /*e550*/  IMAD.MOV.U32 R14, RZ, RZ, 0x1 ;  /* 0x00000001ff0e7424 */ /* 0x000fc600078e00ff */
[----:B------:R-:W-:Y:S01]  /*e560*/  IMAD.U32 R5, RZ, RZ, UR4 ;  /* 0x00000004ff057e24 */ /* 0x000fe2000f8e00ff */
[----:B------:R-:W-:Y:S01]  /*e570*/  IADD3 R4, P1, R4, UR4, RZ ;  /* 0x0000000404047c10 */ /* 0x000fe2000ff3e0ff */
[----:B------:R-:W-:-:S03]  /*e580*/  IMAD.U32 R18, RZ, RZ, UR4 ;  /* 0x00000004ff127e24 */ /* 0x000fc6000f8e00ff */
[----:B------:R-:W-:Y:S02]  /*e590*/  LEA.HI.X.SX32 R16, R5, R16, 0x1, P1 ;  /* 0x0000001005107211 */ /* 0x000fe400008f0eff */
[----:B------:R-:W-:-:S04]  /*e5a0*/  LEA R12, P1, R4, R12, 0x2 ;  /* 0x0000000c040c7211 */ /* 0x000fc800078210ff */
[----:B------:R-:W-:Y:S01]  /*e5b0*/  LEA.HI.X R13, R4, R13, R16, 0x2, P1 ;  /* 0x0000000d040d7211 */ /* 0x000fe200008f1410 */
[----:B------:R-:W-:Y:S01]  /*e5c0*/  IMAD.MOV.U32 R16, RZ, RZ, RZ ;  /* 0x000000ffff107224 */ /* 0x000fe200078e00ff */
[----:B------:R-:W-:-:S04]  /*e5d0*/  IADD3 R5, P1, R2, UR19, RZ ;  /* 0x0000001302057c10 */ /* 0x000fc8000ff3e0ff */
[----:B--2---:R-:W-:Y:S01]  /*e5e0*/  LEA R4, P2, R5, R10, 0x2 ;  /* 0x0000000a05047211 */ /* 0x004fe200078410ff */
[----:B------:R-:W-:-:S05]  /*e5f0*/  IMAD.X R10, RZ, RZ, R6, P1 ;  /* 0x000000ffff0a7224 */ /* 0x000fca00008e0606 */
[----:B------:R-:W-:Y:S02]  /*e600*/  LEA.HI.X R5, R5, R11, R10, 0x2, P2 ;  /* 0x0000000b05057211 */ /* 0x000fe400010f140a */
[----:B-1----:R-:W-:-:S07]  /*e610*/  LOP3.LUT R17, R19, 0x1f, RZ, 0xc0, !PT ;  /* 0x0000001f13117812 */ /* 0x002fce00078ec0ff */
.L_x_771:
[----:B------:R-:W-:-:S04]  /*e620*/  SHF.L.U32 R10, R15, 0x1f, RZ ;  /* 0x0000001f0f0a7819 */ /* 0x000fc800000006ff */
[----:B------:R-:W1:Y:S02]  /*e630*/  SYNCS.PHASECHK.TRANS64.TRYWAIT P1, [R7+URZ+0x31838], R10 ;  /* 0x0318380a070075a7 */ /* 0x000e64000802017f */
[----:B-1---5:R-:W-:Y:S05]  /*e640*/  @!P1 BRA `(.L_x_767) ;  /* 0x0000000c00a49947 */ /* 0x022fea0003800000 */
.L_x_781:
[----:B------:R-:W-:Y:S05]  /*e650*/  @P0 BRA `(.L_x_768) ;  /* 0x0000000000140947 */ /* 0x000fea0003800000 */
[----:B------:R-:W-:Y:S01]  /*e660*/  ISETP.NE.AND P1, PT, R17, RZ, PT ;  /* 0x000000ff1100720c */ /* 0x000fe20003f25270 */
[----:B-1----:R-:W-:-:S04]  /*e670*/  IMAD.MOV.U32 R10, RZ, RZ, 0x8100 ;  /* 0x00008100ff0a7424 */ /* 0x002fc800078e00ff */
[----:B------:R2:W-:Y:S08]  /*e680*/  SYNCS.ARRIVE.TRANS64 RZ, [R7+URZ+0x31830], R10 ;  /* 0x0318300a07ff79a7 */ /* 0x0005f0000800003f */
[----:B------:R-:W-:Y:S05]  /*e690*/  @!P1 BRA `(.L_x_768) ;  /* 0x0000000000049947 */ /* 0x000fea0003800000 */
[----:B------:R-:W-:Y:S01]  /*e6a0*/  BPT.TRAP 0x1 ;  /* 0x000000040000795c */ /* 0x000fe20000300000 */
.L_x_768:
[----:B------:R3:W-:Y:S01]  /*e6b0*/  STL.64 [R1+0x10], R2 ;  /* 0x0000100201007387 */ /* 0x0007e20000100a00 */
[----:B------:R-:W-:Y:S01]  /*e6c0*/  R2UR UR19, R18 ;  /* 0x00000000121372ca */ /* 0x000fe200000e0000 */
[----:B------:R-:W-:Y:S01]  /*e6d0*/  VIADD R16, R16, 0x1 ;  /* 0x0000000110107836 */ /* 0x000fe20000000000 */
        /* <DEDUP_REMOVED lines=8> */
[----:B------:R-:W-:Y:S01]  /*e760*/  UIADD3 UR19, UR19, -0x40, URZ ;  /* 0xffffffc013137890 */ /* 0x000fe2000fffe03f */
[----:B------:R-:W-:Y:S01]  /*e770*/  ISETP.NE.AND P1, PT, R16, 0x2, PT ;  /* 0x000000021000780c */ /* 0x000fe20003f25270 */
[----:B------:R-:W-:Y:S01]  /*e780*/  UMOV UR8, 0x0 ;  /* 0x0000000000087882 */ /* 0x000fe20000000000 */
[----:B------:R-:W-:Y:S01]  /*e790*/  UMOV UR9, 0x14f00000 ;  /* 0x14f0000000097882 */ /* 0x000fe20000000000 */
[----:B------:R-:W-:Y:S01]  /*e7a0*/  R2UR UR7, R19 ;  /* 0x00000000130772ca */ /* 0x000fe200000e0000 */
[----:B------:R-:W-:Y:S01]  /*e7b0*/  UMOV UR18, URZ ;  /* 0x0000003f00127c82 */ /* 0x000fe20008000000 */
[----:B------:R-:W-:Y:S01]  /*e7c0*/  R2UR UR4, R4 ;  /* 0x00000000040472ca */ /* 0x000fe200000e0000 */
[----:B------:R-:W-:Y:S01]  /*e7d0*/  UMOV UR34, 0x40 ;  /* 0x0000004000227882 */ /* 0x000fe20000000000 */
[----:B------:R-:W-:Y:S01]  /*e7e0*/  R2UR UR5, R5 ;  /* 0x00000000050572ca */ /* 0x000fe200000e0000 */
[----:B------:R-:W-:Y:S01]  /*e7f0*/  UMOV UR36, UR20 ;  /* 0x0000001400247c82 */ /* 0x000fe20008000000 */
[----:B------:R-:W-:Y:S01]  /*e800*/  SEL R19, RZ, 0x1, P1 ;  /* 0x00000001ff137807 */ /* 0x000fe20000800000 */
[----:B------:R-:W-:Y:S01]  /*e810*/  UIADD3 UR16, UR14, 0x24100, URZ ;  /* 0x000241000e107890 */ /* 0x000fe2000fffe03f */
[----:B------:R-:W-:Y:S01]  /*e820*/  SEL R16, R16, RZ, P1 ;  /* 0x000000ff10107207 */ /* 0x000fe20000800000 */
[----:B------:R-:W-:Y:S01]  /*e830*/  UIADD3 UR17, UR14, 0x31830, URZ ;  /* 0x000318300e117890 */ /* 0x000fe2000fffe03f */
[----:B------:R-:W-:Y:S01]  /*e840*/  LOP3.LUT R14, R14, R19, RZ, 0x3c, !PT ;  /* 0x000000130e0e7212 */ /* 0x000fe200078e3cff */
[----:B------:R-:W-:Y:S01]  /*e850*/  UIADD3 UR32, UR14, 0x26100, URZ ;  /* 0x000261000e207890 */ /* 0x000fe2000fffe03f */
[----:B------:R-:W-:Y:S01]  /*e860*/  ISETP.NE.AND P2, PT, R21, RZ, PT ;  /* 0x000000ff1500720c */ /* 0x000fe20003f45270 */
[----:B------:R-:W-:Y:S01]  /*e870*/  UIADD3 UR24, UR14, 0x28100, URZ ;  /* 0x000281000e187890 */ /* 0x000fe2000fffe03f */
[----:B------:R-:W-:Y:S01]  /*e880*/  IMAD R19, R16, 0x8, R7 ;  /* 0x0000000810137824 */ /* 0x000fe200078e0207 */
        /* <DEDUP_REMOVED lines=9> */
[----:B------:R-:W-:Y:S01]  /*e920*/  SHF.L.U32 R20, R14, 0x1f, RZ ;  /* 0x0000001f0e147819 */ /* 0x000fe200000006ff */
[----:B------:R-:W-:Y:S01]  /*e930*/  UMOV UR10, 0x10 ;  /* 0x00000010000a7882 */ /* 0x000fe20000000000 */
[----:B------:R1:W-:Y:S01]  /*e940*/  UTMALDG.4D [UR32], [UR6], desc[UR8] ;  /* 0x00000820060075b4 */ /* 0x0003e20008019000 */
        /* <DEDUP_REMOVED lines=9> */
.L_x_783:
[----:B------:R-:W-:Y:S01]  /*e9e0*/  LOP3.LUT R15, R15, 0x1, RZ, 0x3c, !PT ;  /* 0x000000010f0f7812 */ /* 0x000fe200078e3cff */
[----:B------:R-:W-:Y:S06]  /*e9f0*/  @P2 BRA `(.L_x_770) ;  /* 0x0000000000142947 */ /* 0x000fec0003800000 */
[----:B------:R-:W-:Y:S01]  /*ea00*/  ISETP.NE.AND P1, PT, R17, RZ, PT ;  /* 0x000000ff1100720c */ /* 0x000fe20003f25270 */
[----:B-1----:R-:W-:-:S04]  /*ea10*/  IMAD.MOV.U32 R20, RZ, RZ, 0x8100 ;  /* 0x00008100ff147424 */ /* 0x002fc800078e00ff */
[----:B------:R2:W-:Y:S08]  /*ea20*/  SYNCS.ARRIVE.TRANS64 RZ, [R19+URZ+0x31810], R20 ;  /* 0x0318101413ff79a7 */ /* 0x0005f0000800003f */
[----:B------:R-:W-:Y:S05]  /*ea30*/  @!P1 BRA `(.L_x_770) ;  /* 0x0000000000049947 */ /* 0x000fea0003800000 */
[----:B------:R-:W-:Y:S01]  /*ea40*/  BPT.TRAP 0x1 ;  /* 0x000000040000795c */ /* 0x000fe20000300000 */
.L_x_770:
[----:B------:R-:W-:Y:S01]  /*ea50*/  R2UR UR41, R19 ;  /* 0x00000000132972ca */ /* 0x000fe200000e0000 */
        /* <DEDUP_REMOVED lines=51> */
.L_x_766:
[----:B------:R-:W-:-:S04]  /*ed90*/  SHF.L.U32 R4, R15, 0x1f, RZ ;  /* 0x0000001f0f047819 */ /* 0x000fc800000006ff */
[----:B------:R-:W1:Y:S02]  /*eda0*/  SYNCS.PHASECHK.TRANS64.TRYWAIT P1, [R7+URZ+0x31838], R4 ;  /* 0x03183804070075a7 */ /* 0x000e64000802017f */
[----:B-1----:R-:W-:Y:S05]  /*edb0*/  @!P1 BRA `(.L_x_772) ;  /* 0x0000000400f49947 */ /* 0x002fea0003800000 */
.L_x_784:
[----:B------:R-:W-:Y:S05]  /*edc0*/  @P0 BRA `(.L_x_773) ;  /* 0x0000000000180947 */ /* 0x000fea0003800000 */
[----:B------:R-:W2:Y:S01]  /*edd0*/  S2R R5, SR_TID.X ;  /* 0x0000000000057919 */ /* 0x000ea20000002100 */
[----:B-1----:R-:W-:-:S04]  /*ede0*/  IMAD.MOV.U32 R4, RZ, RZ, 0x8100 ;  /* 0x00008100ff047424 */ /* 0x002fc800078e00ff */
[----:B------:R3:W-:Y:S01]  /*edf0*/  SYNCS.ARRIVE.TRANS64 RZ, [R7+URZ+0x31830], R4 ;  /* 0x0318300407ff79a7 */ /* 0x0007e2000800003f */
[----:B--2---:R-:W-:-:S13]  /*ee00*/  LOP3.LUT P0, RZ, R5, 0x1f, RZ, 0xc0, !PT ;  /* 0x0000001f05ff7812 */ /* 0x004fda000780c0ff */
[----:B---3--:R-:W-:Y:S05]  /*ee10*/  @!P0 BRA `(.L_x_773) ;  /* 0x0000000000048947 */ /* 0x008fea0003800000 */
[----:B------:R-:W-:Y:S01]  /*ee20*/  BPT.TRAP 0x1 ;  /* 0x000000040000795c */ /* 0x000fe20000300000 */
.L_x_773:
[----:B------:R-:W-:Y:S01]  /*ee30*/  R2UR UR43, R9 ;  /* 0x00000000092b72ca */ /* 0x000fe200000e0000 */
[----:B-1----:R-:W1:Y:S01]  /*ee40*/  LDC.64 R4, c[0x0][0x728] ;  /* 0x0001ca00ff047b82 */ /* 0x002e620000000a00 */
[----:B------:R-:W-:Y:S01]  /*ee50*/  R2UR UR8, R7 ;  /* 0x00000000070872ca */ /* 0x000fe200000e0000 */
[----:B------:R-:W-:Y:S01]  /*ee60*/  UMOV UR6, 0x0 ;  /* 0x0000000000067882 */ /* 0x000fe20000000000 */
[----:B------:R-:W-:Y:S01]  /*ee70*/  UMOV UR7, 0x14f00000 ;  /* 0x14f0000000077882 */ /* 0x000fe20000000000 */
[----:B------:R-:W-:Y:S01]  /*ee80*/  UMOV UR42, URZ ;  /* 0x0000003f002a7c82 */ /* 0x000fe20008000000 */
[----:B------:R-:W-:Y:S01]  /*ee90*/  UMOV UR44, UR20 ;  /* 0x00000014002c7c82 */ /* 0x000fe20008000000 */
[----:B------:R-:W-:Y:S01]  /*eea0*/  UMOV UR45, UR21 ;  /* 0x00000015002d7c82 */ /* 0x000fe20008000000 */
[----:B------:R-:W-:Y:S01]  /*eeb0*/  UMOV UR34, 0x40 ;  /* 0x0000004000227882 */ /* 0x000fe20000000000 */
[----:B------:R-:W-:Y:S01]  /*eec0*/  UMOV UR36, UR20 ;  /* 0x0000001400247c82 */ /* 0x000fe20008000000 */
[----:B------:R-:W-:Y:S01]  /*eed0*/  UMOV UR37, UR21 ;  /* 0x0000001500257c82 */ /* 0x000fe20008000000 */
[----:B------:R-:W-:Y:S01]  /*eee0*/  UMOV UR26, 0x80 ;  /* 0x00000080001a7882 */ /* 0x000fe20000000000 */
[----:B------:R-:W-:Y:S01]  /*eef0*/  UMOV UR28, UR20 ;  /* 0x00000014001c7c82 */ /* 0x000fe20008000000 */
[----:B------:R-:W-:-:S02]  /*ef00*/  USHF.L.U32 UR43, UR43, 0x6, URZ ;  /* 0x000000062b2b7899 */ /* 0x000fc4000800063f */
[----:B------:R-:W-:Y:S02]  /*ef10*/  UIADD3 UR40, UR8, 0x24100, URZ ;  /* 0x0002410008287890 */ /* 0x000fe4000fffe03f */
[----:B------:R-:W-:Y:S02]  /*ef20*/  UIADD3 UR41, UR8, 0x31830, URZ ;  /* 0x0003183008297890 */ /* 0x000fe4000fffe03f */
[----:B-----5:R-:W-:Y:S01]  /*ef30*/  IMAD.U32 R3, RZ, RZ, UR43 ;  /* 0x0000002bff037e24 */ /* 0x020fe2000f8e00ff */
[----:B------:R-:W-:Y:S01]  /*ef40*/  IADD3 R2, P0, R2, UR43, RZ ;  /* 0x0000002b02027c10 */ /* 0x000fe2000ff1e0ff */
[----:B------:R-:W-:Y:S02]  /*ef50*/  UIADD3 UR32, UR8, 0x26100, URZ ;  /* 0x0002610008207890 */ /* 0x000fe4000fffe03f */
[----:B------:R-:W-:Y:S01]  /*ef60*/  UIADD3 UR24, UR8, 0x28100, URZ ;  /* 0x0002810008187890 */ /* 0x000fe2000fffe03f */
[----:B------:R-:W-:Y:S01]  /*ef70*/  LEA.HI.X.SX32 R6, R3, R6, 0x1, P0 ;  /* 0x0000000603067211 */ /* 0x000fe200000f0eff */
[----:B------:R-:W-:Y:S01]  /*ef80*/  UIADD3 UR16, UR8, 0x2a100, URZ ;  /* 0x0002a10008107890 */ /* 0x000fe2000fffe03f */
[----:B-1----:R-:W-:Y:S01]  /*ef90*/  LEA R4, P0, R2, R4, 0x2 ;  /* 0x0000000402047211 */ /* 0x002fe200078010ff */
[----:B------:R-:W-:Y:S01]  /*efa0*/  UIADD3 UR8, UR8, 0x2c300, URZ ;  /* 0x0002c30008087890 */ /* 0x000fe2000fffe03f */
[----:B------:R-:W-:-:S02]  /*efb0*/  UMOV UR33, UR41 ;  /* 0x0000002900217c82 */ /* 0x000fc40008000000 */
        /* <DEDUP_REMOVED lines=27> */
.L_x_763:
[----:B------:R-:W-:Y:S05]  /*f170*/  BSYNC B1 ;  /* 0x0000000000017941 */ /* 0x000fea0003800000 */
.L_x_762:
[----:B------:R-:W-:-:S03]  /*f180*/  UMOV UR4, 0xffffffff ;  /* 0xffffffff00047882 */ /* 0x000fc60000000000 */
[----:B------:R-:W-:Y:S05]  /*f190*/  BRA.DIV UR4, `(.L_x_774) ;  /* 0x0000000604107947 */ /* 0x000fea000b800000 */
[----:B------:R-:W-:-:S13]  /*f1a0*/  ELECT P6, URZ, PT ;  /* 0x00000000003f782f */ /* 0x000fda00038c0000 */
.L_x_787:
[----:B------:R-:W-:Y:S05]  /*f1b0*/  @!P6 BRA `(.L_x_759) ;  /* 0x000000000070e947 */ /* 0x000fea0003800000 */
[----:B------:R-:W-:-:S04]  /*f1c0*/  LOP3.LUT R0, R0, 0x2, RZ, 0xfc, !PT ;  /* 0x0000000200007812 */ /* 0x000fc800078efcff */
[----:B------:R-:W-:-:S13]  /*f1d0*/  ISETP.NE.AND P1, PT, R0, 0x3, PT ;  /* 0x000000030000780c */ /* 0x000fda0003f25270 */
[----:B------:R-:W-:Y:S05]  /*f1e0*/  @!P1 BRA `(.L_x_775) ;  /* 0x0000000000049947 */ /* 0x000fea0003800000 */
[----:B------:R-:W-:Y:S01]  /*f1f0*/  BPT.TRAP 0x1 ;  /* 0x000000040000795c */ /* 0x000fe20000300000 */
.L_x_775:
[----:B------:R-:W1:Y:S01]  /*f200*/  S2R R3, SR_CgaCtaId ;  /* 0x0000000000037919 */ /* 0x000e620000008800 */
[----:B------:R-:W-:Y:S02]  /*f210*/  MOV R0, 0x400 ;  /* 0x0000040000007802 */ /* 0x000fe40000000f00 */
[----:B------:R-:W-:Y:S02]  /*f220*/  SHF.L.U32 R2, R10, 0x1f, RZ ;  /* 0x0000001f0a027819 */ /* 0x000fe400000006ff */
[----:B-1----:R-:W-:-:S05]  /*f230*/  LEA R5, R3, R0, 0x18 ;  /* 0x0000000003057211 */ /* 0x002fca00078ec0ff */
[----:B------:R-:W-:-:S04]  /*f240*/  VIADD R0, R5, 0x31820 ;  /* 0x0003182005007836 */ /* 0x000fc80000000000 */
[----:B------:R-:W-:-:S04]  /*f250*/  IMAD R3, R17, 0x8, R0 ;  /* 0x0000000811037824 */ /* 0x000fc800078e0200 */
[----:B------:R-:W1:Y:S02]  /*f260*/  SYNCS.PHASECHK.TRANS64.TRYWAIT P0, [R3+URZ], R2 ;  /* 0x00000002030075a7 */ /* 0x000e64000800017f */
[----:B-1----:R-:W-:Y:S05]  /*f270*/  @!P0 BRA `(.L_x_776) ;  /* 0x0000000000f88947 */ /* 0x002fea0003800000 */
.L_x_788:
        /* <DEDUP_REMOVED lines=9> */
.L_x_789:
[----:B------:R-:W-:Y:S05]  /*f310*/  @!P1 BRA `(.L_x_778) ;  /* 0x0000000000049947 */ /* 0x000fea0003800000 */
[----:B------:R-:W-:Y:S01]  /*f320*/  BPT.TRAP 0x1 ;  /* 0x000000040000795c */ /* 0x000fe20000300000 */
.L_x_778:
[----:B------:R-:W-:-:S07]  /*f330*/  SHF.L.U32 R6, R6, 0x1f, RZ ;  /* 0x0000001f06067819 */ /* 0x000fce00000006ff */
.L_x_779:
[----:B--2---:R2:W3:Y:S02]  /*f340*/  SYNCS.PHASECHK.TRANS64.TRYWAIT P0, [R5+URZ+0x31838], R6 ;  /* 0x03183806050075a7 */ /* 0x0044e4000800017f */
[----:B---3--:R-:W-:Y:S05]  /*f350*/  @!P0 NANOSLEEP.SYNCS 0x989680 ;  /* 0x009896800000895d */ /* 0x008fea0003900000 */
[----:B------:R-:W3:Y:S02]  /*f360*/  @!P0 SYNCS.PHASECHK.TRANS64 P0, [R5+URZ+0x31838], R6 ;  /* 0x03183806050085a7 */ /* 0x000ee4000800007f */
[----:B---3--:R-:W-:Y:S05]  /*f370*/  @!P0 BRA `(.L_x_779) ;  /* 0xfffffffc00f08947 */ /* 0x008fea000383ffff */
.L_x_759:
[----:B------:R-:W-:Y:S05]  /*f380*/  BSYNC B0 ;  /* 0x0000000000007941 */ /* 0x000fea0003800000 */
.L_x_758:
[----:B------:R-:W-:Y:S05]  /*f390*/  EXIT ;  /* 0x000000000000794d */ /* 0x000fea0003800000 */
.L_x_699:
[----:B-1----:R1:W2:Y:S02]  /*f3a0*/  SYNCS.PHASECHK.TRANS64.TRYWAIT P0, [R17+URZ+0x31800], R10 ;  /* 0x0318000a110075a7 */ /* 0x0022a4000800017f */
[----:B--2---:R-:W-:Y:S05]  /*f3b0*/  @!P0 NANOSLEEP.SYNCS 0x989680 ;  /* 0x009896800000895d */ /* 0x004fea0003900000 */
[----:B------:R-:W2:Y:S02]  /*f3c0*/  @!P0 SYNCS.PHASECHK.TRANS64 P0, [R17+URZ+0x31800], R10 ;  /* 0x0318000a110085a7 */ /* 0x000ea4000800007f */
[----:B--2---:R-:W-:Y:S05]  /*f3d0*/  @!P0 BRA `(.L_x_699) ;  /* 0xfffffffc00f08947 */ /* 0x004fea000383ffff */
[----:B------:R-:W-:Y:S05]  /*f3e0*/  BRA `(.L_x_698) ;  /* 0xffffff1c000c7947 */ /* 0x000fea000383ffff */
.L_x_703:
[----:B--2---:R2:W3:Y:S02]  /*f3f0*/  SYNCS.PHASECHK.TRANS64.TRYWAIT P1, [R16+URZ+0x31810], R7 ;  /* 0x03181007100075a7 */ /* 0x0044e4000802017f */
[----:B---3--:R-:W-:Y:S05]  /*f400*/  @!P1 NANOSLEEP.SYNCS 0x989680 ;  /* 0x009896800000995d */ /* 0x008fea0003900000 */
[----:B------:R-:W3:Y:S02]  /*f410*/  @!P1 SYNCS.PHASECHK.TRANS64 P1, [R16+URZ+0x31810], R7 ;  /* 0x03181007100095a7 */ /* 0x000ee4000802007f */
[----:B---3--:R-:W-:Y:S05]  /*f420*/  @!P1 BRA `(.L_x_703) ;  /* 0xfffffffc00f09947 */ /* 0x008fea000383ffff */
[----:B------:R-:W-:Y:S05]  /*f430*/  BRA `(.L_x_702) ;  /* 0xffffff2400547947 */ /* 0x000fea000383ffff */
.L_x_707:
[----:B----4-:R4:W1:Y:S02]  /*f440*/  SYNCS.PHASECHK.TRANS64.TRYWAIT P1, [R17+URZ+0x31830], R6 ;  /* 0x03183006110075a7 */ /* 0x010864000802017f */
[----:B-1----:R-:W-:Y:S05]  /*f450*/  @!P1 NANOSLEEP.SYNCS 0x989680 ;  /* 0x009896800000995d */ /* 0x002fea0003900000 */
[----:B------:R-:W1:Y:S02]  /*f460*/  @!P1 SYNCS.PHASECHK.TRANS64 P1, [R17+URZ+0x31830], R6 ;  /* 0x03183006110095a7 */ /* 0x000e64000802007f */
[----:B-1----:R-:W-:Y:S05]  /*f470*/  @!P1 BRA `(.L_x_707) ;  /* 0xfffffffc00f09947 */ /* 0x002fea000383ffff */
[----:B------:R-:W-:Y:S05]  /*f480*/  BRA `(.L_x_706) ;  /* 0xffffff4800ac7947 */ /* 0x000fea000383ffff */
.L_x_764:
[----:B-1----:R1:W2:Y:S02]  /*f490*/  SYNCS.PHASECHK.TRANS64.TRYWAIT P1, [R7+URZ+0x31820], R6 ;  /* 0x03182006070075a7 */ /* 0x0022a4000802017f */
[----:B--2---:R-:W-:Y:S05]  /*f4a0*/  @!P1 NANOSLEEP.SYNCS 0x989680 ;  /* 0x009896800000995d */ /* 0x004fea0003900000 */
[----:B------:R-:W2:Y:S02]  /*f4b0*/  @!P1 SYNCS.PHASECHK.TRANS64 P1, [R7+URZ+0x31820], R6 ;  /* 0x03182006070095a7 */ /* 0x000ea4000802007f */
[----:B--2---:R-:W-:Y:S05]  /*f4c0*/  @!P1 BRA `(.L_x_764) ;  /* 0xfffffffc00f09947 */ /* 0x004fea000383ffff */
[----:B------:R-:W-:Y:S05]  /*f4d0*/  BRA `(.L_x_780) ;  /* 0xffffffe800347947 */ /* 0x000fea000383ffff */
.L_x_767:
[----:B-1----:R1:W2:Y:S02]  /*f4e0*/  SYNCS.PHASECHK.TRANS64.TRYWAIT P1, [R7+URZ+0x31838], R10 ;  /* 0x0318380a070075a7 */ /* 0x0022a4000802017f */
[----:B--2---:R-:W-:Y:S05]  /*f4f0*/  @!P1 NANOSLEEP.SYNCS 0x989680 ;  /* 0x009896800000995d */ /* 0x004fea0003900000 */
[----:B------:R-:W2:Y:S02]  /*f500*/  @!P1 SYNCS.PHASECHK.TRANS64 P1, [R7+URZ+0x31838], R10 ;  /* 0x0318380a070095a7 */ /* 0x000ea4000802007f */
[----:B--2---:R-:W-:Y:S05]  /*f510*/  @!P1 BRA `(.L_x_767) ;  /* 0xfffffffc00f09947 */ /* 0x004fea000383ffff */
[----:B------:R-:W-:Y:S05]  /*f520*/  BRA `(.L_x_781) ;  /* 0xfffffff000487947 */ /* 0x000fea000383ffff */
.L_x_769:
[----:B------:R-:W-:-:S07]  /*f530*/  SHF.L.U32 R20, R14, 0x1f, RZ ;  /* 0x0000001f0e147819 */ /* 0x000fce00000006ff */
.L_x_782:
[----:B-1----:R1:W2:Y:S02]  /*f540*/  SYNCS.PHASECHK.TRANS64.TRYWAIT P1, [R19+URZ+0x31820], R20 ;  /* 0x03182014130075a7 */ /* 0x0022a4000802017f */
[----:B--2---:R-:W-:Y:S05]  /*f550*/  @!P1 NANOSLEEP.SYNCS 0x989680 ;  /* 0x009896800000995d */ /* 0x004fea0003900000 */
[----:B------:R-:W2:Y:S02]  /*f560*/  @!P1 SYNCS.PHASECHK.TRANS64 P1, [R19+URZ+0x31820], R20 ;  /* 0x03182014130095a7 */ /* 0x000ea4000802007f */
[----:B--2---:R-:W-:Y:S05]  /*f570*/  @!P1 BRA `(.L_x_782) ;  /* 0xfffffffc00f09947 */ /* 0x004fea000383ffff */
[----:B------:R-:W-:Y:S05]  /*f580*/  BRA `(.L_x_783) ;  /* 0xfffffff400147947 */ /* 0x000fea000383ffff */
.L_x_772:
[----:B-1----:R1:W2:Y:S02]  /*f590*/  SYNCS.PHASECHK.TRANS64.TRYWAIT P1, [R7+URZ+0x31838], R4 ;  /* 0x03183804070075a7 */ /* 0x0022a4000802017f */
[----:B--2---:R-:W-:Y:S05]  /*f5a0*/  @!P1 NANOSLEEP.SYNCS 0x989680 ;  /* 0x009896800000995d */ /* 0x004fea0003900000 */
[----:B------:R-:W2:Y:S02]  /*f5b0*/  @!P1 SYNCS.PHASECHK.TRANS64 P1, [R7+URZ+0x31838], R4 ;  /* 0x03183804070095a7 */ /* 0x000ea4000802007f */
[----:B--2---:R-:W-:Y:S05]  /*f5c0*/  @!P1 BRA `(.L_x_772) ;  /* 0xfffffffc00f09947 */ /* 0x004fea000383ffff */
[----:B------:R-:W-:Y:S05]  /*f5d0*/  BRA `(.L_x_784) ;  /* 0xfffffff400f87947 */ /* 0x000fea000383ffff */
.L_x_774:
[----:B------:R-:W-:Y:S01]  /*f5e0*/  BSSY B1, `(.L_x_785) ;  /* 0x0000006000017945 */ /* 0x000fe20003800000 */
[----:B------:R-:W-:-:S07]  /*f5f0*/  IMAD.MOV.U32 R15, RZ, RZ, -0x1 ;  /* 0xffffffffff0f7424 */ /* 0x000fce00078e00ff */
[----:B------:R-:W-:Y:S05]  /*f600*/  WARPSYNC.COLLECTIVE R15, `(.L_x_786) ;  /* 0x000000000f0c7348 */ /* 0x000fea0003c00000 */
[----:B------:R-:W-:Y:S02]  /*f610*/  ELECT P6, UR62, PT ;  /* 0x00000000003e782f */ /* 0x000fe400038c0000 */
[----:B------:R-:W-:Y:S01]  /*f620*/  MOV R14, UR62 ;  /* 0x0000003e000e7c02 */ /* 0x000fe20008000f00 */
[----:B------:R-:W-:Y:S10]  /*f630*/  ENDCOLLECTIVE ;  /* 0x000000000000791b */ /* 0x000ff40003800000 */
.L_x_786:
[----:B------:R-:W-:Y:S05]  /*f640*/  BSYNC B1 ;  /* 0x0000000000017941 */ /* 0x000fea0003800000 */
.L_x_785:
[----:B------:R-:W-:Y:S05]  /*f650*/  BRA `(.L_x_787) ;  /* 0xfffffff800d47947 */ /* 0x000fea000383ffff */
.L_x_776:
[----:B-1----:R1:W2:Y:S02]  /*f660*/  SYNCS.PHASECHK.TRANS64.TRYWAIT P0, [R3+URZ], R2 ;  /* 0x00000002030075a7 */ /* 0x0022a4000800017f */
[----:B--2---:R-:W-:Y:S05]  /*f670*/  @!P0 NANOSLEEP.SYNCS 0x989680 ;  /* 0x009896800000895d */ /* 0x004fea0003900000 */
[----:B------:R-:W2:Y:S02]  /*f680*/  @!P0 SYNCS.PHASECHK.TRANS64 P0, [R3+URZ], R2 ;  /* 0x00000002030085a7 */ /* 0x000ea4000800007f */
[----:B--2---:R-:W-:Y:S05]  /*f690*/  @!P0 BRA `(.L_x_776) ;  /* 0xfffffffc00f08947 */ /* 0x004fea000383ffff */
[----:B------:R-:W-:Y:S05]  /*f6a0*/  BRA `(.L_x_788) ;  /* 0xfffffff800f47947 */ /* 0x000fea000383ffff */
.L_x_777:
[----:B-1----:R1:W2:Y:S02]  /*f6b0*/  SYNCS.PHASECHK.TRANS64.TRYWAIT P0, [R17+URZ], R0 ;  /* 0x00000000110075a7 */ /* 0x0022a4000800017f */
[----:B--2---:R-:W-:Y:S05]  /*f6c0*/  @!P0 NANOSLEEP.SYNCS 0x989680 ;  /* 0x009896800000895d */ /* 0x004fea0003900000 */
[----:B------:R-:W2:Y:S02]  /*f6d0*/  @!P0 SYNCS.PHASECHK.TRANS64 P0, [R17+URZ], R0 ;  /* 0x00000000110085a7 */ /* 0x000ea4000800007f */
[----:B--2---:R-:W-:Y:S05]  /*f6e0*/  @!P0 BRA `(.L_x_777) ;  /* 0xfffffffc00f08947 */ /* 0x004fea000383ffff */
[----:B------:R-:W-:Y:S05]  /*f6f0*/  BRA `(.L_x_789) ;  /* 0xfffffffc00047947 */ /* 0x000fea000383ffff */
.L_x_790:
        /* <DEDUP_REMOVED lines=16> */
.L_x_2205:


//--------------------- .text._ZN7cutlass13device_kernelIN5flash11enable_sm90INS1_16FlashAttnBwdSm90INS1_25CollectiveMainloopBwdSm90ILi2ELi1ELi1EN4cute5tupleIJNS5_1CILi1EEES8_S8_EEENS6_IJNS7_ILi64EEENS7_ILi80EEENS7_ILi256EEEEEENS_10bfloat16_tEfNS_4arch4Sm90ELb1ELb0ELb1ELb0ELb0ELb0ELb1ELb1ELi2ELi1ELi1ELi1ELb0EEENS1_24CollectiveEpilogueBwdGQAISD_fSG_Li256ELb0ELb0EEENS1_25SingleTileBwdLPTSchedulerILb0ELi80ELb0EEEEEEEEEvNT_6ParamsE --------------------------
	.section	.text._ZN7cutlass13device_kernelIN5flash11enable_sm90INS1_16FlashAttnBwdSm90INS1_25CollectiveMainloopBwdSm90ILi2ELi1ELi1EN4cute5tupleIJNS5_1CILi1EEES8_S8_EEENS6_IJNS7_ILi64EEENS7_ILi80EEENS7_ILi256EEEEEENS_10bfloat16_tEfNS_4arch4Sm90ELb1ELb0ELb1ELb0ELb0ELb0ELb1ELb1ELi2ELi1ELi1ELi1ELb0EEENS1_24CollectiveEpilogueBwdGQAISD_fSG_Li256ELb0ELb0EEENS1_25SingleTileBwdLPTSchedulerILb0ELi80ELb0EEEEEEEEEvNT_6ParamsE,"ax",@progbits
	.align	128
.text._ZN7cutlass13device_kernelIN5flash11enable_sm90INS1_16FlashAttnBwdSm90INS1_25CollectiveMainloopBwdSm90ILi2ELi1ELi1EN4cute5tupleIJNS5_1CILi1EEES8_S8_EEENS6_IJNS7_ILi64EEENS7_ILi80EEENS7_ILi256EEEEEENS_10bfloat16_tEfNS_4arch4Sm90ELb1ELb0ELb1ELb0ELb0ELb0ELb1ELb1ELi2ELi1ELi1ELi1ELb0EEENS1_24CollectiveEpilogueBwdGQAISD_fSG_Li256ELb0ELb0EEENS1_25SingleTileBwdLPTSchedulerILb0ELi80ELb0EEEEEEEEEvNT_6ParamsE:
        .type           _ZN7cutlass13device_kernelIN5flash11enable_sm90INS1_16FlashAttnBwdSm90INS1_25CollectiveMainloopBwdSm90ILi2ELi1ELi1EN4cute5tupleIJNS5_1CILi1EEES8_S8_EEENS6_IJNS7_ILi64EEENS7_ILi80EEENS7_ILi256EEEEEENS_10bfloat16_tEfNS_4arch4Sm90ELb1ELb0ELb1ELb0ELb0ELb0ELb1ELb1ELi2ELi1ELi1ELi1ELb0EEENS1_24CollectiveEpilogueBwdGQAISD_fSG_Li256ELb0ELb0EEENS1_25SingleTileBwdLPTSchedulerILb0ELi80ELb0EEEEEEEEEvNT_6ParamsE,@function
        .size           _ZN7cutlass13device_kernelIN5flash11enable_sm90INS1_16FlashAttnBwdSm90INS1_25CollectiveMainloopBwdSm90ILi2ELi1ELi1EN4cute5tupleIJNS5_1CILi1EEES8_S8_EEENS6_IJNS7_ILi64EEENS7_ILi80EEENS7_ILi256EEEEEENS_10bfloat16_tEfNS_4arch4Sm90ELb1ELb0ELb1ELb0ELb0ELb0ELb1ELb1ELi2ELi1ELi1ELi1ELb0EEENS1_24CollectiveEpilogueBwdGQAISD_fSG_Li256ELb0ELb0EEENS1_25SingleTileBwdLPTSchedulerILb0ELi80ELb0EEEEEEEEEvNT_6ParamsE,(.L_x_2206 - _ZN7cutlass13device_kernelIN5flash11enable_sm90INS1_16FlashAttnBwdSm90INS1_25CollectiveMainloopBwdSm90ILi2ELi1ELi1EN4cute5tupleIJNS5_1CILi1EEES8_S8_EEENS6_IJNS7_ILi64EEENS7_ILi80EEENS7_ILi256EEEEEENS_10bfloat16_tEfNS_4arch4Sm90ELb1ELb0ELb1ELb0ELb0ELb0ELb1ELb1ELi2ELi1ELi1ELi1ELb0EEENS1_24CollectiveEpilogueBwdGQAISD_fSG_Li256ELb0ELb0EEENS1_25SingleTileBwdLPTSchedulerILb0ELi80ELb0EEEEEEEEEvNT_6ParamsE)
        .other          _ZN7cutlass13device_kernelIN5flash11enable_sm90INS1_16FlashAttnBwdSm90INS1_25CollectiveMainloopBwdSm90ILi2ELi1ELi1EN4cute5tupleIJNS5_1CILi1EEES8_S8_EEENS6_IJNS7_ILi64EEENS7_ILi80EEENS7_ILi256EEEEEENS_10bfloat16_tEfNS_4arch4Sm90ELb1ELb0ELb1ELb0ELb0ELb0ELb1ELb1ELi2ELi1ELi1ELi1ELb0EEENS1_24CollectiveEpilogueBwdGQAISD_fSG_Li256ELb0ELb0EEENS1_25SingleTileBwdLPTSchedulerILb0ELi80ELb0EEEEEEEEEvNT_6ParamsE,@"STO_CUDA_ENTRY STV_DEFAULT"
_ZN7cutlass13device_kernelIN5flash11enable_sm90INS1_16FlashAttnBwdSm90INS1_25CollectiveMainloopBwdSm90ILi2ELi1ELi1EN4cute5tupleIJNS5_1CILi1EEES8_S8_EEENS6_IJNS7_ILi64EEENS7_ILi80EEENS7_ILi256EEEEEENS_10bfloat16_tEfNS_4arch4Sm90ELb1ELb0ELb1ELb0ELb0ELb0ELb1ELb1ELi2ELi1ELi1ELi1ELb0EEENS1_24CollectiveEpilogueBwdGQAISD_fSG_Li256ELb0ELb0EEENS1_25SingleTileBwdLPTSchedulerILb0ELi80ELb0EEEEEEEEEvNT_6ParamsE:
        /* <DEDUP_REMOVED lines=23> */
.L_x_792:
[----:B------:R-:W-:Y:S05]  /*0170*/  BSYNC B0 ;  /* 0x0000000000007941 */ /* 0x000fea0003800000 */
.L_x_791:
        /* <DEDUP_REMOVED lines=34> */
.L_x_793:
        /* <DEDUP_REMOVED lines=20> */
.L_x_794:
        /* <DEDUP_REMOVED lines=8> */
.L_x_797:
        /* <DEDUP_REMOVED lines=23> */
[----:B------:R-:W-:Y:S02]  /*06d0*/  UIMAD UR4, UR11, UR7, URZ ;  /* 0x000000070b0472a4 */ /* 0x000fe4000f8e023f */
[----:B------:R-:W-:-:S05]  /*06e0*/  IMAD.U32 R2, RZ, RZ, UR11 ;  /* 0x0000000bff027e24 */ /* 0x000fca000f8e00ff */
[----:B------:R1:W-:Y:S01]  /*06f0*/  STL [R1+0x10], R2 ;  /* 0x0000100201007387 */ /* 0x0003e20000100800 */
[----:B------:R-:W-:Y:S05]  /*0700*/  BRA `(.L_x_799) ;  /* 0x0000000000247947 */ /* 0x000fea0003800000 */
.L_x_798:
        /* <DEDUP_REMOVED lines=8> */
[----:B------:R2:W-:Y:S05]  /*0790*/  STL [R1+0x10], R2 ;  /* 0x0000100201007387 */ /* 0x0005ea0000100800 */
.L_x_799:
        /* <DEDUP_REMOVED lines=11> */
[----:B-12---:R-:W-:Y:S01]  /*0850*/  IMAD.U32 R2, RZ, RZ, UR9 ;  /* 0x00000009ff027e24 */ /* 0x006fe2000f8e00ff */
[----:B------:R-:W-:Y:S01]  /*0860*/  ISETP.LE.AND P0, PT, RZ, UR9, PT ;  /* 0x00000009ff007c0c */ /* 0x000fe2000bf03270 */
[----:B------:R-:W-:-:S03]  /*0870*/  UIMAD UR4, UR7, UR4, UR6 ;  /* 0x00000004070472a4 */ /* 0x000fc6000f8e0206 */
[----:B------:R1:W-:Y:S09]  /*0880*/  STL [R1+0x14], R2 ;  /* 0x0000140201007387 */ /* 0x0003f20000100800 */
[----:B------:R-:W-:Y:S05]  /*0890*/  @!P0 BRA `(.L_x_800) ;  /* 0x000000a800308947 */ /* 0x000fea0003800000 */
[----:B-1----:R-:W2:Y:S01]  /*08a0*/  LDL R2, [R1+0x10] ;  /* 0x0000100001027983 */ /* 0x002ea20000100800 */
[----:B------:R-:W-:Y:S01]  /*08b0*/  ULDC UR9, c[0x0][0x280] ;  /* 0x0000a00000097ab9 */ /* 0x000fe20000000800 */
[----:B------:R-:W-:Y:S01]  /*08c0*/  ULDC UR10, c[0x0][0x290] ;  /* 0x0000a400000a7ab9 */ /* 0x000fe20000000800 */
[----:B------:R-:W-:Y:S01]  /*08d0*/  ULDC UR7, c[0x0][0x74c] ;  /* 0x0001d30000077ab9 */ /* 0x000fe20000000800 */
        /* <DEDUP_REMOVED lines=81> */
[----:B--2---:R-:W-:-:S13]  /*0df0*/  R2UR UR5, R2 ;  /* 0x00000000020572ca */ /* 0x004fda00000e0000 */
[----:B------:R-:W-:-:S04]  /*0e00*/  UIMAD UR5, UR5, 0x50, UR9 ;  /* 0x00000050050578a4 */ /* 0x000fc8000f8e0209 */
[----:B------:R-:W-:Y:S02]  /*0e10*/  UIADD3 UR7, -UR7, UR5, -UR10 ;  /* 0x0000000507077290 */ /* 0x000fe4000fffe90a */
[----:B------:R-:W-:Y:S02]  /*0e20*/  UIADD3 UR5, UR9, 0x3f, URZ ;  /* 0x0000003f09057890 */ /* 0x000fe4000fffe03f */
[----:B------:R-:W-:Y:S02]  /*0e30*/  USHF.R.S32.HI UR8, URZ, 0x1f, UR7 ;  /* 0x0000001f3f087899 */ /* 0x000fe40008011407 */
[----:B------:R-:W-:Y:S02]  /*0e40*/  USHF.R.S32.HI UR6, URZ, 0x1f, UR5 ;  /* 0x0000001f3f067899 */ /* 0x000fe40008011405 */
[----:B------:R-:W-:Y:S02]  /*0e50*/  ULEA.HI UR8, UR8, UR7, URZ, 0x6 ;  /* 0x0000000708087291 */ /* 0x000fe4000f8f303f */
[----:B------:R-:W-:-:S02]  /*0e60*/  ULEA.HI UR6, UR6, UR5, URZ, 0x6 ;  /* 0x0000000506067291 */ /* 0x000fc4000f8f303f */
[----:B------:R-:W-:Y:S02]  /*0e70*/  USHF.R.S32.HI UR8, URZ, 0x6, UR8 ;  /* 0x000000063f087899 */ /* 0x000fe40008011408 */
[----:B------:R-:W-:-:S04]  /*0e80*/  USHF.R.S32.HI UR11, URZ, 0x6, UR6 ;  /* 0x000000063f0b7899 */ /* 0x000fc80008011406 */
[----:B------:R-:W-:Y:S02]  /*0e90*/  VIMNMX R5, RZ, UR8, !PT ;  /* 0x00000008ff057c48 */ /* 0x000fe4000ffe0100 */
[----:B------:R-:W-:Y:S02]  /*0ea0*/  IMAD.U32 R2, RZ, RZ, UR11 ;  /* 0x0000000bff027e24 */ /* 0x000fe4000f8e00ff */
[----:B------:R-:W-:-:S03]  /*0eb0*/  ISETP.LT.AND P1, PT, R5, UR11, PT ;  /* 0x0000000b05007c0c */ /* 0x000fc6000bf21270 */
[----:B------:R1:W-:Y:S02]  /*0ec0*/  STL [R1+0x8], R2 ;  /* 0x0000080201007387 */ /* 0x0003e40000100800 */
[----:B-1----:R-:W-:-:S05]  /*0ed0*/  IMAD.U32 R2, RZ, RZ, UR4 ;  /* 0x00000004ff027e24 */ /* 0x002fca000f8e00ff */
[----:B------:R1:W-:Y:S03]  /*0ee0*/  STL [R1+0xc], R2 ;  /* 0x00000c0201007387 */ /* 0x0003e60000100800 */
[----:B------:R-:W-:Y:S05]  /*0ef0*/  @!P1 BRA `(.L_x_801) ;  /* 0x0000007c00549947 */ /* 0x000fea0003800000 */
[----:B-1----:R-:W1:Y:S01]  /*0f00*/  S2R R2, SR_CgaCtaId ;  /* 0x0000000000027919 */ /* 0x002e620000008800 */
        /* <DEDUP_REMOVED lines=9> */
[CC--:B------:R-:W-:Y:S02]  /*0fa0*/  LEA.HI R8, R3.reuse, R2.reuse, RZ, 0x4 ;  /* 0x0000000203087211 */ /* 0x0c0fe400078f20ff */
[----:B------:R-:W-:Y:S02]  /*0fb0*/  SHF.R.S32.HI R6, RZ, 0x7, R4 ;  /* 0x00000007ff067819 */ /* 0x000fe40000011404 */
[----:B------:R-:W-:Y:S02]  /*0fc0*/  LOP3.LUT R9, R4, 0xffffff80, RZ, 0xc0, !PT ;  /* 0xffffff8004097812 */ /* 0x000fe400078ec0ff */
[----:B------:R-:W-:Y:S01]  /*0fd0*/  LOP3.LUT R11, R8, 0xffffff0, RZ, 0xc0, !PT ;  /* 0x0ffffff0080b7812 */ /* 0x000fe200078ec0ff */
[----:B------:R3:W4:Y:S01]  /*0fe0*/  SHFL.IDX PT, R7, R6, RZ, 0x1f ;  /* 0x00001fff06077589 */ /* 0x00072200000e0000 */
[----:B------:R-:W-:Y:S01]  /*0ff0*/  LEA.HI R3, R3, R2, RZ, 0x5 ;  /* 0x0000000203037211 */ /* 0x000fe200078f28ff */
[----:B------:R-:W-:-:S02]  /*1000*/  IMAD.IADD R9, R2, 0x1, -R9 ;  /* 0x0000000102097824 */ /* 0x000fc400078e0a09 */
[----:B------:R-:W-:Y:S01]  /*1010*/  IMAD.IADD R11, R2, 0x1, -R11 ;  /* 0x00000001020b7824 */ /* 0x000fe200078e0a0b */
[--C-:B------:R-:W-:Y:S02]  /*1020*/  SHF.R.S32.HI R12, RZ, 0x5, R3.reuse ;  /* 0x00000005ff0c7819 */ /* 0x100fe40000011403 */
[----:B------:R-:W-:Y:S02]  /*1030*/  SHF.R.S32.HI R3, RZ, 0x1f, R3 ;  /* 0x0000001fff037819 */ /* 0x000fe40000011403 */
[----:B------:R-:W-:Y:S01]  /*1040*/  LEA.HI R2, R6, R6, RZ, 0x1 ;  /* 0x0000000606027211 */ /* 0x000fe200078f08ff */
[----:B-123--:R-:W-:Y:S06]  /*1050*/  @P0 BRA `(.L_x_802) ;  /* 0x0000000000080947 */ /* 0x00efec0003800000 */
[----:B------:R-:W1:Y:S02]  /*1060*/  SYNCS.PHASECHK.TRANS64.TRYWAIT P0, [R17+URZ+0x31800], R10 ;  /* 0x0318000a110075a7 */ /* 0x000e64000800017f */
[----:B-1----:R-:W-:Y:S05]  /*1070*/  @!P0 BRA `(.L_x_803) ;  /* 0x000000a000408947 */ /* 0x002fea0003800000 */
.L_x_802:
[----:B------:R-:W2:Y:S01]  /*1080*/  LDL R8, [R1+0xc] ;  /* 0x00000c0001087983 */ /* 0x000ea20000100800 */
[----:B------:R-:W3:Y:S03]  /*1090*/  LDC.64 R232, c[0x0][0x2e0] ;  /* 0x0000b800ffe87b82 */ /* 0x000ee60000000a00 */
[----:B------:R-:W5:Y:S04]  /*10a0*/  LDL R4, [R1+0x14] ;  /* 0x0000140001047983 */ /* 0x000f680000100800 */
[----:B------:R-:W3:Y:S01]  /*10b0*/  LDL R16, [R1+0x10] ;  /* 0x0000100001107983 */ /* 0x000ee20000100800 */
[----:B------:R-:W-:Y:S01]  /*10c0*/  LOP3.LUT R13, R2, 0x1ffffffe, RZ, 0xc0, !PT ;  /* 0x1ffffffe020d7812 */ /* 0x000fe200078ec0ff */
[C---:B------:R-:W-:Y:S01]  /*10d0*/  IMAD R14, R6.reuse, 0x40, R11 ;  /* 0x00000040060e7824 */ /* 0x040fe200078e020b */
[----:B----4-:R-:W-:Y:S01]  /*10e0*/  LEA.HI R2, R7, R7, RZ, 0x1 ;  /* 0x0000000707027211 */ /* 0x010fe200078f08ff */
[----:B-1----:R-:W-:-:S02]  /*10f0*/  IMAD R10, R6, 0x800, R9 ;  /* 0x00000800060a7824 */ /* 0x002fc400078e0209 */
[----:B------:R-:W-:Y:S01]  /*1100*/  IMAD.IADD R15, R6, 0x1, -R13 ;  /* 0x00000001060f7824 */ /* 0x000fe200078e0a0d */
[----:B------:R-:W-:-:S04]  /*1110*/  LEA.HI R3, R3, R12, RZ, 0x2 ;  /* 0x0000000c03037211 */ /* 0x000fc800078f10ff */
[----:B------:R-:W-:-:S05]  /*1120*/  LOP3.LUT R13, R3, 0xfffffc, RZ, 0xc0, !PT ;  /* 0x00fffffc030d7812 */ /* 0x000fca00078ec0ff */
[----:B------:R-:W-:Y:S01]  /*1130*/  IMAD.IADD R13, R12, 0x1, -R13 ;  /* 0x000000010c0d7824 */ /* 0x000fe200078e0a0d */
[----:B------:R-:W-:-:S03]  /*1140*/  LOP3.LUT R231, R0, 0x1, RZ, 0xfc, !PT ;  /* 0x0000000100e77812 */ /* 0x000fc600078efcff */
[----:B------:R-:W-:-:S04]  /*1150*/  IMAD R13, R13, 0x10, R14 ;  /* 0x000000100d0d7824 */ /* 0x000fc800078e020e */
[----:B------:R-:W-:Y:S01]  /*1160*/  IMAD.SHL.U32 R0, R13, 0x8, RZ ;  /* 0x000000080d007824 */ /* 0x000fe200078e00ff */
[----:B------:R-:W-:Y:S01]  /*1170*/  CS2R R214, SRZ ;  /* 0x0000000000d67805 */ /* 0x000fe2000001ff00 */
[----:B------:R-:W-:Y:S01]  /*1180*/  IMAD.MOV.U32 R228, RZ, RZ, RZ ;  /* 0x000000ffffe47224 */ /* 0x000fe200078e00ff */
        /* <DEDUP_REMOVED lines=80> */
[----:B------:R-:W-:Y:S01]  /*1690*/  ULDC.64 UR60, c[0x0][0x208] ;  /* 0x00008200003c7ab9 */ /* 0x000fe20000000a00 */
[----:B--2---:R-:W-:Y:S02]  /*16a0*/  R2UR UR6, R8 ;  /* 0x00000000080672ca */ /* 0x004fe400000e0000 */
[----:B------:R-:W-:Y:S02]  /*16b0*/  SHF.R.S32.HI R8, RZ, 0x1f, R9 ;  /* 0x0000001fff087819 */ /* 0x000fe40000011409 */
[----:B-----5:R-:W-:Y:S02]  /*16c0*/  R2UR UR5, R4 ;  /* 0x00000000040572ca */ /* 0x020fe400000e0000 */
[----:B------:R-:W-:-:S02]  /*16d0*/  LEA.HI R6, R8, R9, RZ, 0x2 ;  /* 0x0000000908067211 */ /* 0x000fc400078f10ff */
[----:B------:R-:W-:Y:S01]  /*16e0*/  LOP3.LUT R4, R2, 0xfffffffe, RZ, 0xc0, !PT ;  /* 0xfffffffe02047812 */ /* 0x000fe200078ec0ff */
[----:B------:R-:W-:Y:S01]  /*16f0*/  IMAD.SHL.U32 R2, R10, 0x4, RZ ;  /* 0x000000040a027824 */ /* 0x000fe200078e00ff */
[--C-:B------:R-:W-:Y:S02]  /*1700*/  SHF.R.S32.HI R10, RZ, 0x2, R6.reuse ;  /* 0x00000002ff0a7819 */ /* 0x100fe40000011406 */
[----:B------:R-:W-:Y:S01]  /*1710*/  SHF.R.S32.HI R11, RZ, 0x1f, R6 ;  /* 0x0000001fff0b7819 */ /* 0x000fe20000011406 */
[----:B------:R-:W-:Y:S01]  /*1720*/  USHF.R.S32.HI UR4, URZ, 0x1f, UR6 ;  /* 0x0000001f3f047899 */ /* 0x000fe20008011406 */
[----:B------:R-:W-:Y:S02]  /*1730*/  SHF.R.S32.HI R3, RZ, 0x1f, R2 ;  /* 0x0000001fff037819 */ /* 0x000fe40000011402 */
[----:B------:R-:W-:-:S03]  /*1740*/  LEA.HI R11, R11, R10, RZ, 0x3 ;  /* 0x0000000a0b0b7211 */ /* 0x000fc600078f18ff */
[C---:B------:R-:W-:Y:S01]  /*1750*/  IMAD R12, R18.reuse, UR4, RZ ;  /* 0x00000004120c7c24 */ /* 0x040fe2000f8e02ff */
[----:B------:R-:W-:Y:S01]  /*1760*/  LOP3.LUT R11, R11, 0xfffffff8, RZ, 0xc0, !PT ;  /* 0xfffffff80b0b7812 */ /* 0x000fe200078ec0ff */
[----:B------:R-:W-:Y:S01]  /*1770*/  USHF.R.S32.HI UR4, URZ, 0x1f, UR5 ;  /* 0x0000001f3f047899 */ /* 0x000fe20008011405 */
[----:B------:R-:W-:Y:S02]  /*1780*/  IMAD.IADD R4, R7, 0x1, -R4 ;  /* 0x0000000107047824 */ /* 0x000fe400078e0a04 */
[----:B------:R-:W-:-:S04]  /*1790*/  IMAD.WIDE.U32 R2, R18, UR6, R2 ;  /* 0x0000000612027c25 */ /* 0x000fc8000f8e0002 */
[----:B------:R-:W-:Y:S02]  /*17a0*/  IMAD R7, R19, UR6, R12 ;  /* 0x0000000613077c24 */ /* 0x000fe4000f8e020c */
[----:B------:R-:W-:Y:S02]  /*17b0*/  IMAD.IADD R11, R10, 0x1, -R11 ;  /* 0x000000010a0b7824 */ /* 0x000fe400078e0a0b */
[C---:B---3--:R-:W-:Y:S02]  /*17c0*/  IMAD R10, R232.reuse, UR4, RZ ;  /* 0x00000004e80a7c24 */ /* 0x048fe4000f8e02ff */
[----:B------:R-:W-:Y:S02]  /*17d0*/  IMAD.IADD R3, R3, 0x1, R7 ;  /* 0x0000000103037824 */ /* 0x000fe400078e0207 */
[----:B------:R-:W-:Y:S02]  /*17e0*/  IMAD R7, R233, UR5, R10 ;  /* 0x00000005e9077c24 */ /* 0x000fe4000f8e020a */
[----:B------:R-:W-:Y:S01]  /*17f0*/  IMAD.WIDE.U32 R232, R232, UR5, R2 ;  /* 0x00000005e8e87c25 */ /* 0x000fe2000f8e0002 */
[----:B------:R-:W-:-:S03]  /*1800*/  R2UR UR4, R16 ;  /* 0x00000000100472ca */ /* 0x000fc600000e0000 */
[----:B------:R-:W-:Y:S02]  /*1810*/  IMAD.MOV.U32 R3, RZ, RZ, R5 ;  /* 0x000000ffff037224 */ /* 0x000fe400078e0005 */
[----:B------:R-:W-:Y:S01]  /*1820*/  IMAD.IADD R5, R233, 0x1, R7 ;  /* 0x00000001e9057824 */ /* 0x000fe200078e0207 */
[----:B------:R-:W-:-:S04]  /*1830*/  LOP3.LUT R6, R6, 0x7ffffffc, RZ, 0xc0, !PT ;  /* 0x7ffffffc06067812 */ /* 0x000fc800078ec0ff */
[----:B------:R1:W-:Y:S01]  /*1840*/  STL [R1+0x4], R5 ;  /* 0x0000040501007387 */ /* 0x0003e20000100800 */
[----:B------:R-:W-:Y:S01]  /*1850*/  IMAD.IADD R6, R9, 0x1, -R6 ;  /* 0x0000000109067824 */ /* 0x000fe200078e0a06 */
[----:B------:R-:W-:Y:S01]  /*1860*/  LEA.HI R8, R8, R9, RZ, 0x5 ;  /* 0x0000000908087211 */ /* 0x000fe200078f28ff */
[----:B------:R-:W-:Y:S02]  /*1870*/  UIMAD UR4, UR4, -0x50, UR10 ;  /* 0xffffffb0040478a4 */ /* 0x000fe4000f8e020a */
[----:B------:R-:W-:Y:S01]  /*1880*/  IMAD R6, R15, 0x4, R6 ;  /* 0x000000040f067824 */ /* 0x000fe200078e0206 */
[----:B------:R-:W-:Y:S01]  /*1890*/  SHF.R.S32.HI R8, RZ, 0x5, R8 ;  /* 0x00000005ff087819 */ /* 0x000fe20000011408 */
[----:B------:R-:W-:Y:S02]  /*18a0*/  UIADD3 UR5, UR4, 0x1, -UR9 ;  /* 0x0000000104057890 */ /* 0x000fe4000fffe809 */
[----:B------:R-:W-:Y:S02]  /*18b0*/  IMAD.SHL.U32 R229, R6, 0x2, RZ ;  /* 0x0000000206e57824 */ /* 0x000fe400078e00ff */
[----:B------:R-:W-:-:S02]  /*18c0*/  IMAD R19, R8, 0x10, R11 ;  /* 0x0000001008137824 */ /* 0x000fc400078e020b */
[----:B------:R-:W-:Y:S01]  /*18d0*/  IMAD.MOV.U32 R2, RZ, RZ, RZ ;  /* 0x000000ffff027224 */ /* 0x000fe200078e00ff */
[C---:B------:R-:W-:Y:S01]  /*18e0*/  IADD3 R230, -R229.reuse, UR4, RZ ;  /* 0x00000004e5e67c10 */ /* 0x040fe2000fffe1ff */
[----:B------:R-:W-:Y:S01]  /*18f0*/  IMAD.MOV.U32 R18, RZ, RZ, RZ ;  /* 0x000000ffff127224 */ /* 0x000fe200078e00ff */
[----:B-1----:R-:W-:-:S07]  /*1900*/  IADD3 R229, -R229, UR5, RZ ;  /* 0x00000005e5e57c10 */ /* 0x002fce000fffe1ff */
.L_x_814:
[----:B------:R-:W-:-:S13]  /*1910*/  ISETP.NE.AND P0, PT, R231, 0x3, PT ;  /* 0x00000003e700780c */ /* 0x000fda0003f05270 */
[----:B------:R-:W-:Y:S05]  /*1920*/  @!P0 BRA `(.L_x_804) ;  /* 0x0000000000048947 */ /* 0x000fea0003800000 */
[----:B------:R-:W-:Y:S01]  /*1930*/  BPT.TRAP 0x1 ;  /* 0x000000040000795c */ /* 0x000fe20000300000 */
.L_x_804:
[----:B------:R-:W-:Y:S01]  /*1940*/  IMAD R16, R2, 0x8, R17 ;  /* 0x0000000802107824 */ /* 0x000fe200078e0211 */
[----:B------:R-:W-:-:S04]  /*1950*/  SHF.L.U32 R9, R228, 0x1f, RZ ;  /* 0x0000001fe4097819 */ /* 0x000fc800000006ff */
[----:B------:R1:W2:Y:S01]  /*1960*/  SYNCS.PHASECHK.TRANS64.TRYWAIT P1, [R16+URZ+0x31810], R9 ;  /* 0x03181009100075a7 */ /* 0x0002a2000802017f */
[----:B------:R-:W-:Y:S05]  /*1970*/  @!P0 BRA `(.L_x_805) ;  /* 0x0000000000048947 */ /* 0x000fea0003800000 */
[----:B------:R-:W-:Y:S01]  /*1980*/  BPT.TRAP 0x1 ;  /* 0x000000040000795c */ /* 0x000fe20000300000 */
.L_x_805:
        /* <DEDUP_REMOVED lines=11> */
.L_x_806:
[----:B------:R-:W-:Y:S01]  /*1a40*/  IMAD R7, R2, 0x800, R11 ;  /* 0x0000080002077824 */ /* 0x000fe200078e020b */
[C---:B------:R-:W-:Y:S01]  /*1a50*/  R2UR UR6, R6.reuse ;  /* 0x00000000060672ca */ /* 0x040fe200000e0000 */
[C---:B------:R-:W-:Y:S01]  /*1a60*/  VIADD R8, R6.reuse, 0x80 ;  /* 0x0000008006087836 */ /* 0x040fe20000000000 */
[----:B------:R-:W-:Y:S01]  /*1a70*/  WARPGROUP.ARRIVE ;  /* 0x00000000000079c5 */ /* 0x000fe20000000000 */
[----:B-12---:R-:W-:Y:S01]  /*1a80*/  VIADD R9, R6, 0x100 ;  /* 0x0000010006097836 */ /* 0x006fe20000000000 */
        /* <DEDUP_REMOVED lines=414> */
[----:B------:R-:W-:-:S04]  /*3470*/  IMAD R6, R2, 0x40, R19 ;  /* 0x0000004002067824 */ /* 0x000fc800078e0213 */
[----:B------:R-:W-:-:S05]  /*3480*/  IMAD R8, R6, 0x4, R17 ;  /* 0x0000000406087824 */ /* 0x000fca00078e0211 */
        /* <DEDUP_REMOVED lines=15> */
[----:B-1----:R-:W-:Y:S05]  /*3580*/  @!P0 BRA `(.L_x_808) ;  /* 0x0000000000048947 */ /* 0x002fea0003800000 */
[----:B------:R-:W-:Y:S01]  /*3590*/  BPT.TRAP 0x1 ;  /* 0x000000040000795c */ /* 0x000fe20000300000 */
.L_x_808:
[----:B------:R-:W-:-:S04]  /*35a0*/  SHF.L.U32 R10, R18, 0x1f, RZ ;  /* 0x0000001f120a7819 */ /* 0x000fc800000006ff */
[----:B------:R1:W4:Y:S01]  /*35b0*/  SYNCS.PHASECHK.TRANS64.TRYWAIT P1, [R17+URZ+0x31830], R10 ;  /* 0x0318300a110075a7 */ /* 0x000322000802017f */
[----:B------:R-:W-:Y:S05]  /*35c0*/  @!P0 BRA `(.L_x_809) ;  /* 0x0000000000048947 */ /* 0x000fea0003800000 */
[----:B------:R-:W-:Y:S01]  /*35d0*/  BPT.TRAP 0x1 ;  /* 0x000000040000795c */ /* 0x000fe20000300000 */
.L_x_809:
        /* <DEDUP_REMOVED lines=11> */
.L_x_810:
[C---:B-1--4-:R-:W-:Y:S01]  /*3690*/  VIADD R10, R8.reuse, 0x80 ;  /* 0x00000080080a7836 */ /* 0x052fe20000000000 */
[----:B------:R-:W-:Y:S01]  /*36a0*/  R2UR UR4, R9 ;  /* 0x00000000090472ca */ /* 0x000fe200000e0000 */
[C---:B------:R-:W-:Y:S01]  /*36b0*/  VIADD R11, R8.reuse, 0x100 ;  /* 0x00000100080b7836 */ /* 0x040fe20000000000 */
        /* <DEDUP_REMOVED lines=11> */
[C---:B------:R-:W-:Y:S01]  /*3770*/  VIADD R11, R8.reuse, 0x82 ;  /* 0x00000082080b7836 */ /* 0x040fe20000000000 */
[----:B------:R1:W-:Y:S01]  /*3780*/  STL [R1+0x18], R16 ;  /* 0x0000181001007387 */ /* 0x0003e20000100800 */
[----:B------:R-:W-:Y:S01]  /*3790*/  HGMMA.64x8x16.F32.BF16 R44, gdesc[UR4], RZ, !UPT ;  /* 0x00000000042c79f0 */ /* 0x000fe2000c7018ff */
[----:B------:R-:W-:Y:S01]  /*37a0*/  UMOV UR7, 0x40000000 ;  /* 0x4000000000077882 */ /* 0x000fe20000000000 */
[----:B------:R-:W-:Y:S01]  /*37b0*/  UMOV UR6, UR8 ;  /* 0x0000000800067c82 */ /* 0x000fe20008000000 */
[----:B------:R-:W-:Y:S01]  /*37c0*/  R2UR UR8, R11 ;  /* 0x000000000b0872ca */ /* 0x000fe200000e0000 */
[----:B------:R-:W-:Y:S01]  /*37d0*/  HGMMA.64x8x16.F32.BF16 R48, gdesc[UR4], RZ, !UPT ;  /* 0x00000000043079f0 */ /* 0x000fe2000c7018ff */
[----:B------:R-:W-:Y:S01]  /*37e0*/  UMOV UR6, UR9 ;  /* 0x0000000900067c82 */ /* 0x000fe20008000000 */
[----:B------:R-:W-:Y:S01]  /*37f0*/  UMOV UR7, 0x40000000 ;  /* 0x4000000000077882 */ /* 0x000fe20000000000 */
[----:B------:R-:W-:Y:S01]  /*3800*/  VIADD R11, R8, 0x182 ;  /* 0x00000182080b7836 */ /* 0x000fe20000000000 */
[----:B------:R-:W-:Y:S01]  /*3810*/  HGMMA.64x8x16.F32.BF16 R52, gdesc[UR4], RZ, !UPT ;  /* 0x00000000043479f0 */ /* 0x000fe2000c7018ff */
[----:B------:R-:W-:Y:S01]  /*3820*/  UMOV UR6, UR10 ;  /* 0x0000000a00067c82 */ /* 0x000fe20008000000 */
[----:B------:R-:W-:-:S02]  /*3830*/  UMOV UR7, 0x40000000 ;  /* 0x4000000000077882 */ /* 0x000fc40000000000 */
[----:B------:R-:W-:Y:S01]  /*3840*/  HGMMA.64x8x16.F32.BF16 R216, gdesc[UR4], RZ, !UPT ;  /* 0x0000000004d879f0 */ /* 0x000fe2000c7018ff */
[----:B------:R-:W-:Y:S01]  /*3850*/  UMOV UR6, UR11 ;  /* 0x0000000b00067c82 */ /* 0x000fe20008000000 */
[----:B------:R-:W-:Y:S01]  /*3860*/  UMOV UR7, 0x40000000 ;  /* 0x4000000000077882 */ /* 0x000fe20000000000 */
[----:B------:R-:W-:Y:S01]  /*3870*/  R2UR UR10, R11 ;  /* 0x000000000b0a72ca */ /* 0x000fe200000e0000 */
[----:B------:R-:W-:Y:S01]  /*3880*/  HGMMA.64x8x16.F32.BF16 R220, gdesc[UR4], RZ, !UPT ;  /* 0x0000000004dc79f0 */ /* 0x000fe2000c7018ff */
[----:B------:R-:W-:Y:S01]  /*3890*/  R2UR UR6, R10 ;  /* 0x000000000a0672ca */ /* 0x000fe200000e0000 */
[----:B------:R-:W-:Y:S01]  /*38a0*/  VIADD R10, R9, 0x2 ;  /* 0x00000002090a7836 */ /* 0x000fe20000000000 */
        /* <DEDUP_REMOVED lines=8> */
[C---:B------:R-:W-:Y:S01]  /*3930*/  VIADD R10, R8.reuse, 0x4 ;  /* 0x00000004080a7836 */ /* 0x040fe20000000000 */
[----:B------:R-:W-:Y:S01]  /*3940*/  HGMMA.64x8x16.F32.BF16 R44, gdesc[UR4], R44 ;  /* 0x00000000042c79f0 */ /* 0x000fe2000870182c */
        /* <DEDUP_REMOVED lines=9> */
[----:B------:R-:W-:-:S02]  /*39e0*/  UMOV UR7, 0x40000000 ;  /* 0x4000000000077882 */ /* 0x000fc40000000000 */
[----:B------:R-:W-:Y:S01]  /*39f0*/  HGMMA.64x8x16.F32.BF16 R216, gdesc[UR4], R216 ;  /* 0x0000000004d879f0 */ /* 0x000fe200087018d8 */
[----:B------:R-:W-:Y:S01]  /*3a00*/  UMOV UR6, UR11 ;  /* 0x0000000b00067c82 */ /* 0x000fe20008000000 */
[----:B------:R-:W-:Y:S01]  /*3a10*/  UMOV UR7, 0x40000000 ;  /* 0x4000000000077882 */ /* 0x000fe20000000000 */
[----:B------:R-:W-:Y:S01]  /*3a20*/  R2UR UR10, R11 ;  /* 0x000000000b0a72ca */ /* 0x000fe200000e0000 */
[----:B------:R-:W-:Y:S01]  /*3a30*/  HGMMA.64x8x16.F32.BF16 R220, gdesc[UR4], R220 ;  /* 0x0000000004dc79f0 */ /* 0x000fe200087018dc */
        /* <DEDUP_REMOVED lines=334> */
[----:B------:R-:W-:Y:S01]  /*4f20*/  VIADD R10, R8, 0x786 ;  /* 0x00000786080a7836 */ /* 0x000fe20000000000 */
        /* <DEDUP_REMOVED lines=39> */
[----:B------:R-:W-:Y:S02]  /*51a0*/  ULDC UR4, c[0x0][0x744] ;  /* 0x0001d10000047ab9 */ /* 0x000fe40000000800 */
[----:B------:R-:W-:-:S02]  /*51b0*/  WARPGROUP.DEPBAR.LE gsb0, 0x1 ;  /* 0x00008000000079c5 */ /* 0x000fc40000010100 */
[----:B------:R-:W-:Y:S01]  /*51c0*/  FMUL.FTZ R237, R24, UR8 ;  /* 0x0000000818ed7c20 */ /* 0x000fe20008410000 */
[----:B------:R-:W-:Y:S01]  /*51d0*/  FMUL.FTZ R8, R25, UR8 ;  /* 0x0000000819087c20 */ /* 0x000fe20008410000 */
[----:B------:R-:W-:Y:S01]  /*51e0*/  FMUL.FTZ R10, R28, UR8 ;  /* 0x000000081c0a7c20 */ /* 0x000fe20008410000 */
[----:B------:R-:W-:Y:S01]  /*51f0*/  FMUL.FTZ R11, R29, UR8 ;  /* 0x000000081d0b7c20 */ /* 0x000fe20008410000 */
[----:B------:R-:W-:Y:S01]  /*5200*/  FMUL.FTZ R26, R26, UR8 ;  /* 0x000000081a1a7c20 */ /* 0x000fe20008410000 */
[----:B------:R-:W-:Y:S01]  /*5210*/  FMUL.FTZ R14, R32, UR8 ;  /* 0x00000008200e7c20 */ /* 0x000fe20008410000 */
[----:B------:R-:W4:Y:S01]  /*5220*/  MUFU.TANH R237, R237 ;  /* 0x000000ed00ed7308 */ /* 0x000f220000002400 */
[----:B------:R-:W-:Y:S01]  /*5230*/  FMUL.FTZ R15, R33, UR8 ;  /* 0x00000008210f7c20 */ /* 0x000fe20008410000 */
[----:B------:R-:W-:Y:S01]  /*5240*/  FMUL.FTZ R22, R36, UR8 ;  /* 0x0000000824167c20 */ /* 0x000fe20008410000 */
[----:B------:R-:W-:Y:S01]  /*5250*/  FMUL.FTZ R23, R37, UR8 ;  /* 0x0000000825177c20 */ /* 0x000fe20008410000 */
[----:B------:R-:W-:Y:S01]  /*5260*/  FMUL.FTZ R9, R27, UR8 ;  /* 0x000000081b097c20 */ /* 0x000fe20008410000 */
[----:B------:R-:W-:Y:S01]  /*5270*/  FMUL.FTZ R12, R30, UR8 ;  /* 0x000000081e0c7c20 */ /* 0x000fe20008410000 */
[----:B------:R-:W-:Y:S01]  /*5280*/  FMUL.FTZ R13, R31, UR8 ;  /* 0x000000081f0d7c20 */ /* 0x000fe20008410000 */
[----:B------:R-:W-:Y:S01]  /*5290*/  FMUL.FTZ R24, R40, UR8 ;  /* 0x0000000828187c20 */ /* 0x000fe20008410000 */
[----:B------:R-:W2:Y:S01]  /*52a0*/  MUFU.TANH R8, R8 ;  /* 0x0000000800087308 */ /* 0x000ea20000002400 */
[----:B------:R-:W-:Y:S01]  /*52b0*/  FMUL.FTZ R21, R35, UR8 ;  /* 0x0000000823157c20 */ /* 0x000fe20008410000 */
[----:B------:R-:W-:Y:S01]  /*52c0*/  FMUL.FTZ R27, R39, UR8 ;  /* 0x00000008271b7c20 */ /* 0x000fe20008410000 */
[----:B------:R-:W-:Y:S01]  /*52d0*/  FMUL.FTZ R20, R34, UR8 ;  /* 0x0000000822147c20 */ /* 0x000fe20008410000 */
[----:B------:R-:W-:-:S04]  /*52e0*/  FMUL.FTZ R28, R42, UR8 ;  /* 0x000000082a1c7c20 */ /* 0x000fc80008410000 */
[----:B------:R-:W3:Y:S08]  /*52f0*/  MUFU.TANH R10, R10 ;  /* 0x0000000a000a7308 */ /* 0x000ef00000002400 */
[----:B------:R-:W3:Y:S08]  /*5300*/  MUFU.TANH R11, R11 ;  /* 0x0000000b000b7308 */ /* 0x000ef00000002400 */
[----:B-1----:R1:W-:Y:S08]  /*5310*/  MUFU.TANH R16, R26 ;  /* 0x0000001a00107308 */ /* 0x0023f00000002400 */
[----:B------:R-:W3:Y:S01]  /*5320*/  MUFU.TANH R14, R14 ;  /* 0x0000000e000e7308 */ /* 0x000ee20000002400 */
[----:B-1----:R-:W-:-:S05]  /*5330*/  IMAD R26, R3, 0x40, R19 ;  /* 0x00000040031a7824 */ /* 0x002fca00078e0213 */
[----:B------:R-:W-:Y:S02]  /*5340*/  VIADDMNMX R25, R26, R229, R230, PT ;  /* 0x000000e51a197246 */ /* 0x000fe400038001e6 */
[----:B------:R-:W1:Y:S01]  /*5350*/  MUFU.TANH R15, R15 ;  /* 0x0000000f000f7308 */ /* 0x000e620000002400 */
[----:B------:R-:W-:Y:S01]  /*5360*/  IADD3 R31, R229, 0x8, R26 ;  /* 0x00000008e51f7810 */ /* 0x000fe20007ffe01a */
[----:B------:R-:W-:Y:S01]  /*5370*/  FMUL.FTZ R26, R38, UR8 ;  /* 0x00000008261a7c20 */ /* 0x000fe20008410000 */
[C---:B------:R-:W-:Y:S02]  /*5380*/  ISETP.GT.AND P6, PT, R25.reuse, RZ, PT ;  /* 0x000000ff1900720c */ /* 0x040fe40003fc4270 */
[C---:B------:R-:W-:Y:S02]  /*5390*/  ISETP.GT.AND P1, PT, R25.reuse, 0x1, PT ;  /* 0x000000011900780c */ /* 0x040fe40003f24270 */
[C---:B------:R-:W-:Y:S01]  /*53a0*/  ISETP.GT.AND P2, PT, R25.reuse, 0x10, PT ;  /* 0x000000101900780c */ /* 0x040fe20003f44270 */
[----:B------:R-:W1:Y:S01]  /*53b0*/  MUFU.TANH R22, R22 ;  /* 0x0000001600167308 */ /* 0x000e620000002400 */
[----:B------:R-:W-:-:S02]  /*53c0*/  ISETP.GT.AND P3, PT, R25, 0x11, PT ;  /* 0x000000111900780c */ /* 0x000fc40003f64270 */
[----:B----4-:R-:W-:Y:S02]  /*53d0*/  FSEL R235, R237, -INF , P6 ;  /* 0xff800000edeb7808 */ /* 0x010fe40003000000 */
[C---:B--2---:R-:W-:Y:S01]  /*53e0*/  FSEL R227, R8.reuse, -INF , P1 ;  /* 0xff80000008e37808 */ /* 0x044fe20000800000 */
[----:B------:R-:W-:Y:S01]  /*53f0*/  FFMA.FTZ R8, -R8, R8, 1 ;  /* 0x3f80000008087423 */ /* 0x000fe20000010108 */
[----:B---3--:R-:W-:Y:S01]  /*5400*/  FSEL R226, R10, -INF , P2 ;  /* 0xff8000000ae27808 */ /* 0x008fe20001000000 */
[----:B------:R-:W2:Y:S01]  /*5410*/  MUFU.TANH R23, R23 ;  /* 0x0000001700177308 */ /* 0x000ea20000002400 */
[----:B------:R-:W-:Y:S01]  /*5420*/  FSEL R225, R11, -INF , P3 ;  /* 0xff8000000be17808 */ /* 0x000fe20001800000 */
[--C-:B------:R-:W-:Y:S01]  /*5430*/  FFMA.FTZ R235, R235, UR4, -R7.reuse ;  /* 0x00000004ebeb7c23 */ /* 0x100fe20008010807 */
[----:B------:R-:W-:Y:S01]  /*5440*/  ISETP.GT.AND P4, PT, R25, 0x20, PT ;  /* 0x000000201900780c */ /* 0x000fe20003f84270 */
[--C-:B------:R-:W-:Y:S01]  /*5450*/  FFMA.FTZ R227, R227, UR4, -R7.reuse ;  /* 0x00000004e3e37c23 */ /* 0x100fe20008010807 */
[C---:B------:R-:W-:Y:S01]  /*5460*/  ISETP.GT.AND P5, PT, R25.reuse, 0x21, PT ;  /* 0x000000211900780c */ /* 0x040fe20003fa4270 */
[--C-:B------:R-:W-:Y:S01]  /*5470*/  FFMA.FTZ R226, R226, UR4, -R7.reuse ;  /* 0x00000004e2e27c23 */ /* 0x100fe20008010807 */
[C---:B------:R-:W-:Y:S01]  /*5480*/  ISETP.GT.AND P6, PT, R25.reuse, 0x30, PT ;  /* 0x000000301900780c */ /* 0x040fe20003fc4270 */
[----:B------:R-:W3:Y:S01]  /*5490*/  MUFU.TANH R9, R9 ;  /* 0x0000000900097308 */ /* 0x000ee20000002400 */
[----:B------:R-:W-:Y:S01]  /*54a0*/  ISETP.GT.AND P1, PT, R25, 0x31, PT ;  /* 0x000000311900780c */ /* 0x000fe20003f24270 */
[--C-:B------:R-:W-:Y:S01]  /*54b0*/  FFMA.FTZ R225, R225, UR4, -R7.reuse ;  /* 0x00000004e1e17c23 */ /* 0x100fe20008010807 */
[C---:B------:R-:W-:Y:S01]  /*54c0*/  ISETP.GT.AND P2, PT, R25.reuse, 0x40, PT ;  /* 0x000000401900780c */ /* 0x040fe20003f44270 */
[----:B------:R-:W-:Y:S01]  /*54d0*/  FFMA.FTZ R10, -R10, R10, 1 ;  /* 0x3f8000000a0a7423 */ /* 0x000fe2000001010a */
[----:B------:R-:W-:Y:S01]  /*54e0*/  ISETP.GT.AND P3, PT, R25, 0x41, PT ;  /* 0x000000411900780c */ /* 0x000fe20003f64270 */
[----:B------:R-:W-:Y:S01]  /*54f0*/  FMUL.FTZ R25, R41, UR8 ;  /* 0x0000000829197c20 */ /* 0x000fe20008410000 */
[----:B------:R-:W-:Y:S01]  /*5500*/  VIMNMX R31, R230, R31, PT ;  /* 0x0000001fe61f7248 */ /* 0x000fe20003fe0100 */
[----:B------:R-:W4:Y:S01]  /*5510*/  MUFU.TANH R12, R12 ;  /* 0x0000000c000c7308 */ /* 0x000f220000002400 */
[C---:B------:R-:W-:Y:S01]  /*5520*/  FSEL R35, R14.reuse, -INF , P4 ;  /* 0xff8000000e237808 */ /* 0x040fe20002000000 */
[----:B------:R-:W-:Y:S01]  /*5530*/  FFMA.FTZ R14, -R14, R14, 1 ;  /* 0x3f8000000e0e7423 */ /* 0x000fe2000001010e */
[----:B-1----:R-:W-:Y:S01]  /*5540*/  FSEL R39, R15, -INF , P5 ;  /* 0xff8000000f277808 */ /* 0x002fe20002800000 */
[----:B------:R-:W-:Y:S01]  /*5550*/  FFMA.FTZ R11, -R11, R11, 1 ;  /* 0x3f8000000b0b7423 */ /* 0x000fe2000001010b */
[----:B------:R-:W-:Y:S01]  /*5560*/  FSEL R30, R22, -INF , P6 ;  /* 0xff800000161e7808 */ /* 0x000fe20003000000 */
[--C-:B------:R-:W-:Y:S01]  /*5570*/  FFMA.FTZ R42, R35, UR4, -R7.reuse ;  /* 0x00000004232a7c23 */ /* 0x100fe20008010807 */
[----:B--2---:R-:W-:Y:S01]  /*5580*/  FSEL R29, R23, -INF , P1 ;  /* 0xff800000171d7808 */ /* 0x004fe20000800000 */
[----:B------:R-:W1:Y:S01]  /*5590*/  MUFU.TANH R13, R13 ;  /* 0x0000000d000d7308 */ /* 0x000e620000002400 */
[----:B------:R-:W-:Y:S01]  /*55a0*/  ISETP.GT.AND P4, PT, R31, RZ, PT ;  /* 0x000000ff1f00720c */ /* 0x000fe20003f84270 */
[--C-:B------:R-:W-:Y:S01]  /*55b0*/  FFMA.FTZ R39, R39, UR4, -R7.reuse ;  /* 0x0000000427277c23 */ /* 0x100fe20008010807 */
[C---:B------:R-:W-:Y:S01]  /*55c0*/  ISETP.GT.AND P5, PT, R31.reuse, 0x1, PT ;  /* 0x000000011f00780c */ /* 0x040fe20003fa4270 */
[--C-:B------:R-:W-:Y:S01]  /*55d0*/  FFMA.FTZ R30, R30, UR4, -R7.reuse ;  /* 0x000000041e1e7c23 */ /* 0x100fe20008010807 */
[----:B------:R-:W-:Y:S01]  /*55e0*/  ISETP.GT.AND P6, PT, R31, 0x10, PT ;  /* 0x000000101f00780c */ /* 0x000fe20003fc4270 */
[----:B------:R-:W-:Y:S01]  /*55f0*/  FFMA.FTZ R29, R29, UR4, -R7 ;  /* 0x000000041d1d7c23 */ /* 0x000fe20008010807 */
[----:B------:R-:W-:Y:S01]  /*5600*/  ISETP.GT.AND P1, PT, R31, 0x11, PT ;  /* 0x000000111f00780c */ /* 0x000fe20003f24270 */
[----:B------:R-:W2:Y:S01]  /*5610*/  MUFU.TANH R24, R24 ;  /* 0x0000001800187308 */ /* 0x000ea20000002400 */
[----:B------:R-:W-:Y:S01]  /*5620*/  FSEL R33, R16, -INF , P4 ;  /* 0xff80000010217808 */ /* 0x000fe20002000000 */
[----:B------:R-:W-:Y:S01]  /*5630*/  FFMA.FTZ R22, -R22, R22, 1 ;  /* 0x3f80000016167423 */ /* 0x000fe20000010116 */
[----:B---3--:R-:W-:-:S02]  /*5640*/  FSEL R234, R9, -INF , P5 ;  /* 0xff80000009ea7808 */ /* 0x008fc40002800000 */
[----:B----4-:R-:W-:Y:S02]  /*5650*/  FSEL R37, R12, -INF , P6 ;  /* 0xff8000000c257808 */ /* 0x010fe40003000000 */
[----:B------:R-:W-:Y:S01]  /*5660*/  ISETP.GT.AND P4, PT, R31, 0x30, PT ;  /* 0x000000301f00780c */ /* 0x000fe20003f84270 */
[----:B------:R-:W3:Y:S01]  /*5670*/  MUFU.TANH R25, R25 ;  /* 0x0000001900197308 */ /* 0x000ee20000002400 */
[----:B-1----:R-:W-:Y:S01]  /*5680*/  FSEL R34, R13, -INF , P1 ;  /* 0xff8000000d227808 */ /* 0x002fe20000800000 */
[--C-:B------:R-:W-:Y:S01]  /*5690*/  FFMA.FTZ R234, R234, UR4, -R6.reuse ;  /* 0x00000004eaea7c23 */ /* 0x100fe20008010806 */
[----:B------:R-:W-:Y:S01]  /*56a0*/  ISETP.GT.AND P5, PT, R31, 0x31, PT ;  /* 0x000000311f00780c */ /* 0x000fe20003fa4270 */
[--C-:B------:R-:W-:Y:S01]  /*56b0*/  FFMA.FTZ R37, R37, UR4, -R6.reuse ;  /* 0x0000000425257c23 */ /* 0x100fe20008010806 */
[C---:B------:R-:W-:Y:S01]  /*56c0*/  ISETP.GT.AND P6, PT, R31.reuse, 0x40, PT ;  /* 0x000000401f00780c */ /* 0x040fe20003fc4270 */
[----:B------:R-:W-:Y:S01]  /*56d0*/  FFMA.FTZ R34, R34, UR4, -R6 ;  /* 0x0000000422227c23 */ /* 0x000fe20008010806 */
[C---:B------:R-:W-:Y:S01]  /*56e0*/  ISETP.GT.AND P1, PT, R31.reuse, 0x41, PT ;  /* 0x000000411f00780c */ /* 0x040fe20003f24270 */
[----:B------:R-:W1:Y:S01]  /*56f0*/  MUFU.TANH R20, R20 ;  /* 0x0000001400147308 */ /* 0x000e620000002400 */
[C---:B--2---:R-:W-:Y:S01]  /*5700*/  FSEL R32, R24.reuse, -INF , P2 ;  /* 0xff80000018207808 */ /* 0x044fe20001000000 */
[----:B------:R-:W-:Y:S01]  /*5710*/  FFMA.FTZ R24, -R24, R24, 1 ;  /* 0x3f80000018187423 */ /* 0x000fe20000010118 */
[----:B------:R-:W-:-:S03]  /*5720*/  ISETP.GT.AND P2, PT, R31, 0x20, PT ;  /* 0x000000201f00780c */ /* 0x000fc60003f44270 */
[--C-:B------:R-:W-:Y:S02]  /*5730*/  FFMA.FTZ R32, R32, UR4, -R7.reuse ;  /* 0x0000000420207c23 */ /* 0x100fe40008010807 */
[----:B------:R-:W2:Y:S01]  /*5740*/  MUFU.TANH R21, R21 ;  /* 0x0000001500157308 */ /* 0x000ea20000002400 */
[----:B---3--:R-:W-:Y:S02]  /*5750*/  FSEL R36, R25, -INF , P3 ;  /* 0xff80000019247808 */ /* 0x008fe40001800000 */
[----:B------:R-:W-:Y:S01]  /*5760*/  ISETP.GT.AND P3, PT, R31, 0x21, PT ;  /* 0x000000211f00780c */ /* 0x000fe20003f64270 */
[----:B------:R-:W-:Y:S02]  /*5770*/  FMUL.FTZ R31, R43, UR8 ;  /* 0x000000082b1f7c20 */ /* 0x000fe40008410000 */
[----:B------:R-:W-:Y:S01]  /*5780*/  FFMA.FTZ R36, R36, UR4, -R7 ;  /* 0x0000000424247c23 */ /* 0x000fe20008010807 */
[----:B------:R-:W-:Y:S01]  /*5790*/  FFMA.FTZ R7, R33, UR4, -R6 ;  /* 0x0000000421077c23 */ /* 0x000fe20008010806 */
[----:B------:R-:W3:Y:S01]  /*57a0*/  MUFU.TANH R26, R26 ;  /* 0x0000001a001a7308 */ /* 0x000ee20000002400 */
[----:B-1----:R-:W-:-:S05]  /*57b0*/  FSEL R41, R20, -INF , P2 ;  /* 0xff80000014297808 */ /* 0x002fca0001000000 */
[----:B------:R-:W-:Y:S02]  /*57c0*/  FFMA.FTZ R41, R41, UR4, -R6 ;  /* 0x0000000429297c23 */ /* 0x000fe40008010806 */
[----:B------:R-:W1:Y:S01]  /*57d0*/  MUFU.TANH R27, R27 ;  /* 0x0000001b001b7308 */ /* 0x000e620000002400 */
[----:B--2---:R-:W-:-:S05]  /*57e0*/  FSEL R33, R21, -INF , P3 ;  /* 0xff80000015217808 */ /* 0x004fca0001800000 */
[----:B------:R-:W-:Y:S02]  /*57f0*/  FFMA.FTZ R33, R33, UR4, -R6 ;  /* 0x0000000421217c23 */ /* 0x000fe40008010806 */
[----:B------:R-:W2:Y:S01]  /*5800*/  MUFU.TANH R28, R28 ;  /* 0x0000001c001c7308 */ /* 0x000ea20000002400 */
[----:B---3--:R-:W-:-:S05]  /*5810*/  FSEL R35, R26, -INF , P4 ;  /* 0xff8000001a237808 */ /* 0x008fca0002000000 */
[----:B------:R-:W-:Y:S02]  /*5820*/  FFMA.FTZ R35, R35, UR4, -R6 ;  /* 0x0000000423237c23 */ /* 0x000fe40008010806 */
[----:B------:R-:W3:Y:S01]  /*5830*/  MUFU.TANH R31, R31 ;  /* 0x0000001f001f7308 */ /* 0x000ee20000002400 */
[----:B-1----:R-:W-:-:S05]  /*5840*/  FSEL R40, R27, -INF , P5 ;  /* 0xff8000001b287808 */ /* 0x002fca0002800000 */
[----:B------:R-:W-:Y:S02]  /*5850*/  FFMA.FTZ R40, R40, UR4, -R6 ;  /* 0x0000000428287c23 */ /* 0x000fe40008010806 */
[----:B------:R-:W-:Y:S01]  /*5860*/  MUFU.EX2 R235, R235 ;  /* 0x000000eb00eb7308 */ /* 0x000fe20000000800 */
[----:B--2---:R-:W-:-:S05]  /*5870*/  FSEL R38, R28, -INF , P6 ;  /* 0xff8000001c267808 */ /* 0x004fca0003000000 */
[----:B------:R-:W-:Y:S02]  /*5880*/  FFMA.FTZ R38, R38, UR4, -R6 ;  /* 0x0000000426267c23 */ /* 0x000fe40008010806 */
[----:B------:R-:W-:Y:S01]  /*5890*/  MUFU.EX2 R227, R227 ;  /* 0x000000e300e37308 */ /* 0x000fe20000000800 */
[----:B---3--:R-:W-:-:S05]  /*58a0*/  FSEL R224, R31, -INF , P1 ;  /* 0xff8000001fe07808 */ /* 0x008fca0000800000 */
[----:B------:R-:W-:Y:S01]  /*58b0*/  FFMA.FTZ R224, R224, UR4, -R6 ;  /* 0x00000004e0e07c23 */ /* 0x000fe20008010806 */
[----:B------:R-:W-:Y:S01]  /*58c0*/  IMAD R6, R19, 0x4, R17 ;  /* 0x0000000413067824 */ /* 0x000fe200078e0211 */
[----:B------:R-:W-:Y:S04]  /*58d0*/  MUFU.EX2 R234, R234 ;  /* 0x000000ea00ea7308 */ /* 0x000fe80000000800 */
[----:B------:R-:W1:Y:S04]  /*58e0*/  LDS R43, [R6+0x2c300] ;  /* 0x02c30000062b7984 */ /* 0x000e680000000800 */
[----:B------:R2:W3:Y:S01]  /*58f0*/  LDS R236, [R6+0x2c320] ;  /* 0x02c3200006ec7984 */ /* 0x0004e20000000800 */
[----:B------:R-:W-:-:S02]  /*5900*/  WARPGROUP.DEPBAR.LE gsb0, 0x0 ;  /* 0x00008000000079c5 */ /* 0x000fc40000010000 */
[----:B------:R-:W-:Y:S01]  /*5910*/  MUFU.EX2 R226, R226 ;  /* 0x000000e200e27308 */ /* 0x000fe20000000800 */
[----:B--2---:R-:W-:-:S07]  /*5920*/  FFMA.FTZ R6, -R237, R237, 1 ;  /* 0x3f800000ed067423 */ /* 0x004fce00000101ed */
[----:B------:R-:W2:Y:S08]  /*5930*/  MUFU.EX2 R237, R7 ;  /* 0x0000000700ed7308 */ /* 0x000eb00000000800 */
[----:B------:R-:W-:Y:S08]  /*5940*/  MUFU.EX2 R42, R42 ;  /* 0x0000002a002a7308 */ /* 0x000ff00000000800 */
[----:B------:R-:W-:Y:S01]  /*5950*/  MUFU.EX2 R30, R30 ;  /* 0x0000001e001e7308 */ /* 0x000fe20000000800 */
[----:B--2---:R-:W-:-:S07]  /*5960*/  F2FP.BF16.F32.PACK_AB R7, R234, R237 ;  /* 0x000000edea07723e */ /* 0x004fce00000010ff */
[----:B------:R-:W2:Y:S01]  /*5970*/  MUFU.EX2 R36, R36 ;  /* 0x0000002400247308 */ /* 0x000ea20000000800 */
[--C-:B-1----:R-:W-:Y:S01]  /*5980*/  FADD.FTZ R44, R44, -R43.reuse ;  /* 0x8000002b2c2c7221 */ /* 0x102fe20000010000 */
[--C-:B------:R-:W-:Y:S01]  /*5990*/  FADD.FTZ R45, R45, -R43.reuse ;  /* 0x8000002b2d2d7221 */ /* 0x100fe20000010000 */
[--C-:B------:R-:W-:Y:S01]  /*59a0*/  FADD.FTZ R48, R48, -R43.reuse ;  /* 0x8000002b30307221 */ /* 0x100fe20000010000 */
[--C-:B------:R-:W-:Y:S01]  /*59b0*/  FADD.FTZ R217, R217, -R43.reuse ;  /* 0x8000002bd9d97221 */ /* 0x100fe20000010000 */
[----:B------:R-:W-:Y:S01]  /*59c0*/  FMUL.FTZ R44, R235, R44 ;  /* 0x0000002ceb2c7220 */ /* 0x000fe20000410000 */
[C---:B------:R-:W-:Y:S01]  /*59d0*/  FMUL.FTZ R45, R227.reuse, R45 ;  /* 0x0000002de32d7220 */ /* 0x040fe20000410000 */
[----:B------:R-:W-:Y:S01]  /*59e0*/  FMUL.FTZ R48, R226, R48 ;  /* 0x00000030e2307220 */ /* 0x000fe20000410000 */
[----:B------:R-:W-:Y:S01]  /*59f0*/  MUFU.EX2 R37, R37 ;  /* 0x0000002500257308 */ /* 0x000fe20000000800 */
[----:B------:R-:W-:Y:S01]  /*5a00*/  FMUL.FTZ R44, R6, R44 ;  /* 0x0000002c062c7220 */ /* 0x000fe20000410000 */
[----:B------:R-:W-:Y:S01]  /*5a10*/  F2FP.BF16.F32.PACK_AB R6, R227, R235 ;  /* 0x000000ebe306723e */ /* 0x000fe200000010ff */
[----:B------:R-:W-:Y:S01]  /*5a20*/  BAR.SYNC.DEFER_BLOCKING 0x9, 0x100 ;  /* 0x0244000000007b1d */ /* 0x000fe20000010000 */
[----:B------:R-:W-:Y:S01]  /*5a30*/  FMUL.FTZ R8, R8, R45 ;  /* 0x0000002d08087220 */ /* 0x000fe20000410000 */
[--C-:B------:R-:W-:Y:S01]  /*5a40*/  FADD.FTZ R45, R52, -R43.reuse ;  /* 0x8000002b342d7221 */ /* 0x100fe20000010000 */
[----:B------:R-:W-:Y:S01]  /*5a50*/  FMUL.FTZ R10, R10, R48 ;  /* 0x000000300a0a7220 */ /* 0x000fe20000410000 */
[--C-:B------:R-:W-:Y:S01]  /*5a60*/  FADD.FTZ R48, R49, -R43.reuse ;  /* 0x8000002b31307221 */ /* 0x100fe20000010000 */
[--C-:B------:R-:W-:Y:S01]  /*5a70*/  FADD.FTZ R49, R216, -R43.reuse ;  /* 0x8000002bd8317221 */ /* 0x100fe20000010000 */
[--C-:B------:R-:W-:Y:S01]  /*5a80*/  FADD.FTZ R52, R53, -R43.reuse ;  /* 0x8000002b35347221 */ /* 0x100fe20000010000 */
[--C-:B------:R-:W-:Y:S01]  /*5a90*/  FADD.FTZ R220, R220, -R43.reuse ;  /* 0x8000002bdcdc7221 */ /* 0x100fe20000010000 */
[----:B------:R-:W-:Y:S01]  /*5aa0*/  FADD.FTZ R43, R221, -R43 ;  /* 0x8000002bdd2b7221 */ /* 0x000fe20000010000 */
[----:B------:R-:W-:Y:S01]  /*5ab0*/  MUFU.EX2 R41, R41 ;  /* 0x0000002900297308 */ /* 0x000fe20000000800 */
[--C-:B---3--:R-:W-:Y:S01]  /*5ac0*/  FADD.FTZ R46, R46, -R236.reuse ;  /* 0x800000ec2e2e7221 */ /* 0x108fe20000010000 */
[--C-:B------:R-:W-:Y:S01]  /*5ad0*/  FADD.FTZ R50, R50, -R236.reuse ;  /* 0x800000ec32327221 */ /* 0x100fe20000010000 */
[----:B--2---:R-:W-:Y:S01]  /*5ae0*/  FMUL.FTZ R43, R36, R43 ;  /* 0x0000002b242b7220 */ /* 0x004fe20000410000 */
[----:B------:R-:W-:Y:S01]  /*5af0*/  FFMA.FTZ R12, -R12, R12, 1 ;  /* 0x3f8000000c0c7423 */ /* 0x000fe2000001010c */
[----:B------:R-:W-:Y:S01]  /*5b00*/  FMUL.FTZ R46, R237, R46 ;  /* 0x0000002eed2e7220 */ /* 0x000fe20000410000 */
[----:B------:R-:W-:-:S02]  /*5b10*/  FADD.FTZ R54, R54, -R236 ;  /* 0x800000ec36367221 */ /* 0x000fc40000010000 */
[----:B------:R-:W1:Y:S08]  /*5b20*/  MUFU.EX2 R225, R225 ;  /* 0x000000e100e17308 */ /* 0x000e700000000800 */
[----:B------:R-:W2:Y:S01]  /*5b30*/  MUFU.EX2 R34, R34 ;  /* 0x0000002200227308 */ /* 0x000ea20000000800 */
[----:B------:R3:W-:Y:S07]  /*5b40*/  STSM.16.M88.2 [R0+0x2c500], R6 ;  /* 0x02c5000600007844 */ /* 0x0007ee0000000100 */
[----:B------:R-:W4:Y:S01]  /*5b50*/  MUFU.EX2 R39, R39 ;  /* 0x0000002700277308 */ /* 0x000f220000000800 */
[----:B------:R-:W-:Y:S01]  /*5b60*/  FFMA.FTZ R20, -R20, R20, 1 ;  /* 0x3f80000014147423 */ /* 0x000fe20000010114 */
[--C-:B------:R-:W-:Y:S01]  /*5b70*/  FADD.FTZ R218, R218, -R236.reuse ;  /* 0x800000ecdada7221 */ /* 0x100fe20000010000 */
[----:B------:R-:W-:-:S05]  /*5b80*/  FADD.FTZ R223, R223, -R236 ;  /* 0x800000ecdfdf7221 */ /* 0x000fca0000010000 */
[----:B------:R-:W-:Y:S01]  /*5b90*/  MUFU.EX2 R35, R35 ;  /* 0x0000002300237308 */ /* 0x000fe20000000800 */
[----:B---3--:R-:W-:Y:S01]  /*5ba0*/  FFMA.FTZ R6, -R15, R15, 1 ;  /* 0x3f8000000f067423 */ /* 0x008fe2000001010f */
[----:B------:R-:W-:-:S06]  /*5bb0*/  FMUL.FTZ R15, R42, R45 ;  /* 0x0000002d2a0f7220 */ /* 0x000fcc0000410000 */
[----:B------:R-:W-:Y:S01]  /*5bc0*/  MUFU.EX2 R224, R224 ;  /* 0x000000e000e07308 */ /* 0x000fe20000000800 */
[----:B------:R-:W-:Y:S01]  /*5bd0*/  FMUL.FTZ R15, R14, R15 ;  /* 0x0000000f0e0f7220 */ /* 0x000fe20000410000 */
[----:B------:R-:W-:Y:S01]  /*5be0*/  FFMA.FTZ R14, -R23, R23, 1 ;  /* 0x3f800000170e7423 */ /* 0x000fe20000010117 */
[----:B------:R-:W-:-:S05]  /*5bf0*/  FMUL.FTZ R23, R30, R49 ;  /* 0x000000311e177220 */ /* 0x000fca0000410000 */
[----:B------:R-:W3:Y:S01]  /*5c00*/  MUFU.EX2 R29, R29 ;  /* 0x0000001d001d7308 */ /* 0x000ee20000000800 */
[----:B------:R-:W-:Y:S01]  /*5c10*/  FMUL.FTZ R23, R22, R23 ;  /* 0x0000001716177220 */ /* 0x000fe20000410000 */
[----:B------:R-:W-:-:S06]  /*5c20*/  FFMA.FTZ R22, -R25, R25, 1 ;  /* 0x3f80000019167423 */ /* 0x000fcc0000010119 */
[----:B------:R-:W-:Y:S01]  /*5c30*/  MUFU.EX2 R40, R40 ;  /* 0x0000002800287308 */ /* 0x000fe20000000800 */
[----:B------:R-:W-:Y:S01]  /*5c40*/  FFMA.FTZ R26, -R26, R26, 1 ;  /* 0x3f8000001a1a7423 */ /* 0x000fe2000001011a */
[----:B------:R-:W-:Y:S01]  /*5c50*/  FFMA.FTZ R31, -R31, R31, 1 ;  /* 0x3f8000001f1f7423 */ /* 0x000fe2000001011f */
[----:B-1----:R-:W-:Y:S01]  /*5c60*/  F2FP.BF16.F32.PACK_AB R226, R225, R226 ;  /* 0x000000e2e1e2723e */ /* 0x002fe200000010ff */
[--C-:B------:R-:W-:Y:S01]  /*5c70*/  FADD.FTZ R47, R47, -R236.reuse ;  /* 0x800000ec2f2f7221 */ /* 0x100fe20000010000 */
[----:B------:R-:W-:Y:S01]  /*5c80*/  FMUL.FTZ R48, R225, R48 ;  /* 0x00000030e1307220 */ /* 0x000fe20000410000 */
[--C-:B------:R-:W-:Y:S01]  /*5c90*/  FADD.FTZ R51, R51, -R236.reuse ;  /* 0x800000ec33337221 */ /* 0x100fe20000010000 */
[--C-:B------:R-:W-:Y:S01]  /*5ca0*/  FADD.FTZ R55, R55, -R236.reuse ;  /* 0x800000ec37377221 */ /* 0x100fe20000010000 */
[----:B------:R1:W1:Y:S01]  /*5cb0*/  MUFU.EX2 R7, R32 ;  /* 0x0000002000077308 */ /* 0x0002620000000800 */
[----:B--2---:R-:W-:Y:S01]  /*5cc0*/  F2FP.BF16.F32.PACK_AB R227, R34, R37 ;  /* 0x0000002522e3723e */ /* 0x004fe200000010ff */
[----:B------:R-:W-:Y:S01]  /*5cd0*/  FMUL.FTZ R47, R234, R47 ;  /* 0x0000002fea2f7220 */ /* 0x000fe20000410000 */
[----:B----4-:R-:W-:Y:S01]  /*5ce0*/  F2FP.BF16.F32.PACK_AB R42, R39, R42 ;  /* 0x0000002a272a723e */ /* 0x010fe200000010ff */
[----:B------:R-:W-:Y:S01]  /*5cf0*/  FMUL.FTZ R11, R11, R48 ;  /* 0x000000300b0b7220 */ /* 0x000fe20000410000 */
[----:B---3--:R-:W-:Y:S01]  /*5d00*/  F2FP.BF16.F32.PACK_AB R30, R29, R30 ;  /* 0x0000001e1d1e723e */ /* 0x008fe200000010ff */
[----:B------:R-:W-:Y:S01]  /*5d10*/  FFMA.FTZ R13, -R13, R13, 1 ;  /* 0x3f8000000d0d7423 */ /* 0x000fe2000001010d */
[----:B------:R-:W-:Y:S01]  /*5d20*/  FADD.FTZ R219, R219, -R236 ;  /* 0x800000ecdbdb7221 */ /* 0x000fe20000010000 */
[----:B------:R-:W-:Y:S01]  /*5d30*/  FMUL.FTZ R45, R39, R52 ;  /* 0x00000034272d7220 */ /* 0x000fe20000410000 */
[----:B-1----:R-:W-:Y:S01]  /*5d40*/  FFMA.FTZ R32, -R9, R9, 1 ;  /* 0x3f80000009207423 */ /* 0x002fe20000010109 */
[----:B------:R-:W-:-:S02]  /*5d50*/  VIADD R9, R17, 0x2c500 ;  /* 0x0002c50011097836 */ /* 0x000fc40000000000 */
[----:B------:R-:W-:Y:S01]  /*5d60*/  FADD.FTZ R222, R222, -R236 ;  /* 0x800000ecdede7221 */ /* 0x000fe20000010000 */
[----:B------:R-:W-:Y:S01]  /*5d70*/  FMUL.FTZ R217, R29, R217 ;  /* 0x000000d91dd97220 */ /* 0x000fe20000410000 */
[----:B------:R-:W-:Y:S01]  /*5d80*/  FMUL.FTZ R25, R7, R220 ;  /* 0x000000dc07197220 */ /* 0x000fe20000410000 */
[----:B------:R-:W-:Y:S02]  /*5d90*/  SHF.R.U32.HI R9, RZ, 0x4, R9 ;  /* 0x00000004ff097819 */ /* 0x000fe40000011609 */
[----:B------:R-:W-:Y:S01]  /*5da0*/  F2FP.BF16.F32.PACK_AB R36, R36, R7 ;  /* 0x000000072424723e */ /* 0x000fe200000010ff */
[----:B------:R-:W-:Y:S01]  /*5db0*/  FMUL.FTZ R25, R24, R25 ;  /* 0x0000001918197220 */ /* 0x000fe20000410000 */
[----:B------:R-:W-:Y:S01]  /*5dc0*/  LOP3.LUT R9, R9, 0x3fff, RZ, 0xc0, !PT ;  /* 0x00003fff09097812 */ /* 0x000fe200078ec0ff */
[----:B------:R-:W-:Y:S01]  /*5dd0*/  FMUL.FTZ R24, R22, R43 ;  /* 0x0000002b16187220 */ /* 0x000fe20000410000 */
[----:B------:R-:W-:Y:S01]  /*5de0*/  FFMA.FTZ R43, -R16, R16, 1 ;  /* 0x3f800000102b7423 */ /* 0x000fe20000010110 */
[----:B------:R1:W2:Y:S01]  /*5df0*/  MUFU.EX2 R22, R33 ;  /* 0x0000002100167308 */ /* 0x0002a20000000800 */
[----:B------:R-:W-:Y:S01]  /*5e00*/  LOP3.LUT R9, R9, 0x80000, RZ, 0xfc, !PT ;  /* 0x0008000009097812 */ /* 0x000fe200078efcff */
[----:B------:R-:W-:Y:S01]  /*5e10*/  STSM.16.M88.2 [R0+0x2cd00], R226 ;  /* 0x02cd00e200007844 */ /* 0x000fe20000000100 */
[----:B------:R-:W-:Y:S01]  /*5e20*/  FMUL.FTZ R46, R43, R46 ;  /* 0x0000002e2b2e7220 */ /* 0x000fe20000410000 */
[----:B------:R-:W-:Y:S01]  /*5e30*/  FMUL.FTZ R47, R32, R47 ;  /* 0x0000002f202f7220 */ /* 0x000fe20000410000 */
[----:B------:R-:W-:Y:S01]  /*5e40*/  FMUL.FTZ R48, R34, R51 ;  /* 0x0000003322307220 */ /* 0x000fe20000410000 */
[----:B------:R-:W-:Y:S01]  /*5e50*/  FMUL.FTZ R6, R6, R45 ;  /* 0x0000002d06067220 */ /* 0x000fe20000410000 */
[----:B------:R-:W-:Y:S01]  /*5e60*/  FFMA.FTZ R27, -R27, R27, 1 ;  /* 0x3f8000001b1b7423 */ /* 0x000fe2000001011b */
[----:B------:R-:W-:Y:S01]  /*5e70*/  FFMA.FTZ R28, -R28, R28, 1 ;  /* 0x3f8000001c1c7423 */ /* 0x000fe2000001011c */
[----:B-1----:R-:W-:Y:S01]  /*5e80*/  FMUL.FTZ R33, R37, R50 ;  /* 0x0000003225217220 */ /* 0x002fe20000410000 */
[----:B------:R-:W-:-:S02]  /*5e90*/  VIADD R43, R9, 0x100 ;  /* 0x00000100092b7836 */ /* 0x000fc40000000000 */
[----:B------:R-:W-:Y:S01]  /*5ea0*/  FMUL.FTZ R14, R14, R217 ;  /* 0x000000d90e0e7220 */ /* 0x000fe20000410000 */
[----:B------:R-:W-:Y:S01]  /*5eb0*/  F2FP.BF16.F32.PACK_AB R44, R8, R44 ;  /* 0x0000002c082c723e */ /* 0x000fe200000010ff */
[----:B------:R-:W-:Y:S01]  /*5ec0*/  FMUL.FTZ R12, R12, R33 ;  /* 0x000000210c0c7220 */ /* 0x000fe20000410000 */
[----:B------:R-:W-:Y:S01]  /*5ed0*/  F2FP.BF16.F32.PACK_AB R10, R11, R10 ;  /* 0x0000000a0b0a723e */ /* 0x000fe200000010ff */
[----:B------:R1:W3:Y:S01]  /*5ee0*/  MUFU.EX2 R33, R38 ;  /* 0x0000002600217308 */ /* 0x0002e20000000800 */
[----:B------:R-:W-:Y:S01]  /*5ef0*/  R2UR UR5, R43 ;  /* 0x000000002b0572ca */ /* 0x000fe200000e0000 */
[----:B------:R-:W-:Y:S01]  /*5f00*/  FMUL.FTZ R43, R41, R54 ;  /* 0x00000036292b7220 */ /* 0x000fe20000410000 */
[----:B------:R-:W-:Y:S01]  /*5f10*/  F2FP.BF16.F32.PACK_AB R24, R24, R25 ;  /* 0x000000191818723e */ /* 0x000fe200000010ff */
[----:B------:R-:W-:Y:S01]  /*5f20*/  UMOV UR57, 0x40000040 ;  /* 0x4000004000397882 */ /* 0x000fe20000000000 */
[----:B------:R-:W-:Y:S01]  /*5f30*/  UMOV UR59, 0x40 ;  /* 0x00000040003b7882 */ /* 0x000fe20000000000 */
[----:B------:R-:W-:Y:S01]  /*5f40*/  FMUL.FTZ R20, R20, R43 ;  /* 0x0000002b14147220 */ /* 0x000fe20000410000 */
[----:B------:R-:W-:Y:S01]  /*5f50*/  FMUL.FTZ R43, R35, R218 ;  /* 0x000000da232b7220 */ /* 0x000fe20000410000 */
[----:B------:R-:W-:Y:S01]  /*5f60*/  UMOV UR15, 0x40 ;  /* 0x00000040000f7882 */ /* 0x000fe20000000000 */
[----:B-1----:R-:W-:Y:S01]  /*5f70*/  FMUL.FTZ R38, R224, R223 ;  /* 0x000000dfe0267220 */ /* 0x002fe20000410000 */
[----:B------:R-:W-:Y:S01]  /*5f80*/  UMOV UR11, 0x40 ;  /* 0x00000040000b7882 */ /* 0x000fe20000000000 */
[----:B------:R-:W-:Y:S01]  /*5f90*/  FMUL.FTZ R26, R26, R43 ;  /* 0x0000002b1a1a7220 */ /* 0x000fe20000410000 */
[----:B--2---:R-:W-:Y:S01]  /*5fa0*/  F2FP.BF16.F32.PACK_AB R43, R22, R41 ;  /* 0x00000029162b723e */ /* 0x004fe200000010ff */
[----:B------:R-:W-:Y:S01]  /*5fb0*/  FMUL.FTZ R49, R31, R38 ;  /* 0x000000261f317220 */ /* 0x000fe20000410000 */
[----:B------:R-:W-:Y:S01]  /*5fc0*/  F2FP.BF16.F32.PACK_AB R31, R40, R35 ;  /* 0x00000023281f723e */ /* 0x000fe200000010ff */
[----:B------:R-:W-:Y:S01]  /*5fd0*/  UMOV UR19, 0x40 ;  /* 0x0000004000137882 */ /* 0x000fe20000000000 */
[----:B------:R-:W-:Y:S01]  /*5fe0*/  UMOV UR49, 0x40000040 ;  /* 0x4000004000317882 */ /* 0x000fe20000000000 */
[----:B---3--:R-:W-:Y:S01]  /*5ff0*/  F2FP.BF16.F32.PACK_AB R37, R224, R33 ;  /* 0x00000021e025723e */ /* 0x008fe200000010ff */
[----:B------:R-:W-:Y:S04]  /*6000*/  STSM.16.M88.2 [R0+0x2d500], R42 ;  /* 0x02d5002a00007844 */ /* 0x000fe80000000100 */
[----:B------:R-:W-:Y:S04]  /*6010*/  STSM.16.M88.2 [R0+0x2dd00], R30 ;  /* 0x02dd001e00007844 */ /* 0x000fe80000000100 */
[----:B------:R-:W-:Y:S01]  /*6020*/  STSM.16.M88.2 [R0+0x2e500], R36 ;  /* 0x02e5002400007844 */ /* 0x000fe20000000100 */
[----:B------:R1:W-:Y:S06]  /*6030*/  MEMBAR.ALL.CTA ;  /* 0x0000000000007992 */ /* 0x0003ec0000008000 */
[----:B-1----:R-:W1:Y:S01]  /*6040*/  FENCE.VIEW.ASYNC.S ;  /* 0x00000000000073c6 */ /* 0x002e620000000000 */
[----:B------:R-:W-:-:S02]  /*6050*/  VIADD R32, R9, 0x80 ;  /* 0x0000008009207836 */ /* 0x000fc40000000000 */
[----:B------:R-:W-:Y:S01]  /*6060*/  FMUL.FTZ R55, R22, R55 ;  /* 0x0000003716377220 */ /* 0x000fe20000410000 */
[----:B------:R-:W-:Y:S01]  /*6070*/  UMOV UR51, 0x40 ;  /* 0x0000004000337882 */ /* 0x000fe20000000000 */
[----:B------:R-:W-:Y:S01]  /*6080*/  UMOV UR55, 0x40 ;  /* 0x0000004000377882 */ /* 0x000fe20000000000 */
[----:B------:R-:W-:Y:S01]  /*6090*/  UMOV UR47, 0x40 ;  /* 0x00000040002f7882 */ /* 0x000fe20000000000 */
[----:B------:R-:W-:Y:S01]  /*60a0*/  R2UR UR4, R32 ;  /* 0x00000000200472ca */ /* 0x000fe200000e0000 */
[----:B------:R-:W-:Y:S01]  /*60b0*/  FFMA.FTZ R32, -R21, R21, 1 ;  /* 0x3f80000015207423 */ /* 0x000fe20000010115 */
[----:B------:R-:W-:Y:S01]  /*60c0*/  VIADD R21, R9, 0x180 ;  /* 0x0000018009157836 */ /* 0x000fe20000000000 */
[----:B------:R-:W-:Y:S01]  /*60d0*/  UMOV UR29, 0x40000040 ;  /* 0x40000040001d7882 */ /* 0x000fe20000000000 */
[----:B------:R-:W-:Y:S01]  /*60e0*/  IMAD R22, R4, 0x2000, R5 ;  /* 0x0000200004167824 */ /* 0x000fe200078e0205 */
[----:B------:R-:W-:Y:S01]  /*60f0*/  UMOV UR31, 0x40 ;  /* 0x00000040001f7882 */ /* 0x000fe20000000000 */
[----:B------:R-:W-:Y:S01]  /*6100*/  UMOV UR43, 0x40 ;  /* 0x00000040002b7882 */ /* 0x000fe20000000000 */
[----:B------:R-:W-:Y:S01]  /*6110*/  R2UR UR6, R21 ;  /* 0x00000000150672ca */ /* 0x000fe200000e0000 */
[----:B------:R-:W-:Y:S01]  /*6120*/  FMUL.FTZ R21, R13, R48 ;  /* 0x000000300d157220 */ /* 0x000fe20000410000 */
[----:B------:R-:W-:Y:S01]  /*6130*/  FMUL.FTZ R13, R32, R55 ;  /* 0x00000037200d7220 */ /* 0x000fe20000410000 */
[----:B------:R-:W-:Y:S01]  /*6140*/  FMUL.FTZ R32, R40, R219 ;  /* 0x000000db28207220 */ /* 0x000fe20000410000 */
[----:B------:R-:W-:Y:S01]  /*6150*/  SHF.R.U32.HI R7, RZ, 0x4, R22 ;  /* 0x00000004ff077819 */ /* 0x000fe20000011616 */
[----:B------:R-:W-:Y:S01]  /*6160*/  FMUL.FTZ R45, R33, R222 ;  /* 0x000000de212d7220 */ /* 0x000fe20000410000 */
[----:B------:R-:W-:Y:S01]  /*6170*/  UMOV UR39, 0x40 ;  /* 0x0000004000277882 */ /* 0x000fe20000000000 */
[----:B------:R-:W-:Y:S01]  /*6180*/  FMUL.FTZ R27, R27, R32 ;  /* 0x000000201b1b7220 */ /* 0x000fe20000410000 */
[----:B------:R-:W-:Y:S01]  /*6190*/  LOP3.LUT R7, R7, 0x3fff, RZ, 0xc0, !PT ;  /* 0x00003fff07077812 */ /* 0x000fe200078ec0ff */
[----:B------:R-:W-:Y:S01]  /*61a0*/  FMUL.FTZ R28, R28, R45 ;  /* 0x0000002d1c1c7220 */ /* 0x000fe20000410000 */
[----:B------:R-:W-:Y:S01]  /*61b0*/  F2FP.BF16.F32.PACK_AB R45, R47, R46 ;  /* 0x0000002e2f2d723e */ /* 0x000fe200000010ff */
[----:B-1----:R-:W-:Y:S01]  /*61c0*/  BAR.SYNC.DEFER_BLOCKING 0x9, 0x100 ;  /* 0x0244000000007b1d */ /* 0x002fe20000010000 */
[----:B------:R-:W-:Y:S01]  /*61d0*/  F2FP.BF16.F32.PACK_AB R11, R21, R12 ;  /* 0x0000000c150b723e */ /* 0x000fe200000010ff */
[----:B------:R-:W-:Y:S01]  /*61e0*/  VIADD R5, R9, 0x200 ;  /* 0x0000020009057836 */ /* 0x000fe20000000000 */
[----:B------:R-:W-:-:S02]  /*61f0*/  F2FP.BF16.F32.PACK_AB R12, R6, R15 ;  /* 0x0000000f060c723e */ /* 0x000fc400000010ff */
[----:B------:R-:W-:Y:S02]  /*6200*/  F2FP.BF16.F32.PACK_AB R13, R13, R20 ;  /* 0x000000140d0d723e */ /* 0x000fe400000010ff */
[----:B------:R-:W-:Y:S01]  /*6210*/  R2UR UR56, R7 ;  /* 0x00000000073872ca */ /* 0x000fe200000e0000 */
[----:B------:R-:W-:Y:S01]  /*6220*/  UMOV UR35, 0x40 ;  /* 0x0000004000237882 */ /* 0x000fe20000000000 */
[----:B------:R-:W-:Y:S01]  /*6230*/  F2FP.BF16.F32.PACK_AB R14, R14, R23 ;  /* 0x000000170e0e723e */ /* 0x000fe200000010ff */
[----:B------:R-:W-:Y:S01]  /*6240*/  UMOV UR27, 0x40 ;  /* 0x00000040001b7882 */ /* 0x000fe20000000000 */
[----:B------:R-:W-:Y:S01]  /*6250*/  R2UR UR58, R9 ;  /* 0x00000000093a72ca */ /* 0x000fe200000e0000 */
[----:B------:R-:W-:Y:S01]  /*6260*/  UMOV UR23, 0x40 ;  /* 0x0000004000177882 */ /* 0x000fe20000000000 */
[----:B------:R-:W-:Y:S01]  /*6270*/  F2FP.BF16.F32.PACK_AB R15, R27, R26 ;  /* 0x0000001a1b0f723e */ /* 0x000fe200000010ff */
[----:B------:R1:W5:Y:S01]  /*6280*/  LDL.LU R16, [R1+0x18] ;  /* 0x0000180001107983 */ /* 0x0003620000300800 */
[----:B------:R-:W-:-:S02]  /*6290*/  F2FP.BF16.F32.PACK_AB R25, R49, R28 ;  /* 0x0000001c3119723e */ /* 0x000fc400000010ff */
[----:B------:R-:W-:Y:S01]  /*62a0*/  R2UR UR7, R5 ;  /* 0x00000000050772ca */ /* 0x000fe200000e0000 */
[----:B------:R-:W-:Y:S04]  /*62b0*/  STSM.16.M88.2 [R0+0x2ed00], R44 ;  /* 0x02ed002c00007844 */ /* 0x000fe80000000100 */
[----:B------:R-:W-:Y:S04]  /*62c0*/  STSM.16.M88.2 [R0+0x2f500], R10 ;  /* 0x02f5000a00007844 */ /* 0x000fe80000000100 */
[----:B------:R-:W-:Y:S04]  /*62d0*/  STSM.16.M88.2 [R0+0x2fd00], R12 ;  /* 0x02fd000c00007844 */ /* 0x000fe80000000100 */
[----:B------:R2:W-:Y:S04]  /*62e0*/  STSM.16.M88.2 [R0+0x30500], R14 ;  /* 0x0305000e00007844 */ /* 0x0005e80000000100 */
[----:B------:R3:W-:Y:S01]  /*62f0*/  STSM.16.M88.2 [R0+0x30d00], R24 ;  /* 0x030d001800007844 */ /* 0x0007e20000000100 */
[----:B------:R-:W-:Y:S01]  /*6300*/  WARPGROUP.ARRIVE ;  /* 0x00000000000079c5 */ /* 0x000fe20000000000 */
[----:B------:R-:W-:Y:S01]  /*6310*/  UMOV UR12, UR56 ;  /* 0x00000038000c7c82 */ /* 0x000fe20008000000 */
[----:B------:R-:W-:Y:S01]  /*6320*/  UMOV UR13, UR57 ;  /* 0x00000039000d7c82 */ /* 0x000fe20008000000 */
        /* <DEDUP_REMOVED lines=9> */
[----:B------:R-:W-:Y:S01]  /*63c0*/  VIADD R6, R9, 0x10 ;  /* 0x0000001009067836 */ /* 0x000fe20000000000 */
        /* <DEDUP_REMOVED lines=10> */
[----:B------:R-:W-:Y:S01]  /*6470*/  UMOV UR41, UR29 ;  /* 0x0000001d00297c82 */ /* 0x000fe20008000000 */
[----:B------:R-:W-:Y:S01]  /*6480*/  HGMMA.64x16x16.F32.BF16 R88, gdesc[UR16].tnspA.tnspB, R88 ;  /* 0x60200000105879f0 */ /* 0x000fe20008701858 */
[----:B------:R-:W-:Y:S01]  /*6490*/  VIADD R5, R7, 0x80 ;  /* 0x0000008007057836 */ /* 0x000fe20000000000 */
[----:B------:R-:W-:Y:S01]  /*64a0*/  UMOV UR37, UR29 ;  /* 0x0000001d00257c82 */ /* 0x000fe20008000000 */
[----:B------:R-:W-:Y:S01]  /*64b0*/  UMOV UR33, UR29 ;  /* 0x0000001d00217c82 */ /* 0x000fe20008000000 */
[----:B------:R-:W-:Y:S01]  /*64c0*/  UMOV UR25, UR29 ;  /* 0x0000001d00197c82 */ /* 0x000fe20008000000 */
[----:B------:R-:W-:Y:S01]  /*64d0*/  MOV R216, UR58 ;  /* 0x0000003a00d87c02 */ /* 0x000fe20008000f00 */
[----:B------:R-:W-:Y:S01]  /*64e0*/  VIADD R20, R9, 0xb0 ;  /* 0x000000b009147836 */ /* 0x000fe20000000000 */
[----:B------:R-:W-:Y:S01]  /*64f0*/  R2UR UR48, R5 ;  /* 0x00000000053072ca */ /* 0x000fe200000e0000 */
[C---:B------:R-:W-:Y:S01]  /*6500*/  VIADD R5, R9.reuse, 0x90 ;  /* 0x0000009009057836 */ /* 0x040fe20000000000 */
[----:B------:R-:W-:Y:S01]  /*6510*/  R2UR UR50, R6 ;  /* 0x00000000063272ca */ /* 0x000fe200000e0000 */
[----:B------:R-:W-:Y:S01]  /*6520*/  VIADD R6, R9, 0x110 ;  /* 0x0000011009067836 */ /* 0x000fe20000000000 */
[----:B------:R-:W-:Y:S01]  /*6530*/  MOV R217, UR59 ;  /* 0x0000003b00d97c02 */ /* 0x000fe20008000f00 */
[----:B------:R-:W4:Y:S01]  /*6540*/  LDL R234, [R1+0x4] ;  /* 0x0000040001ea7983 */ /* 0x000f220000100800 */
[----:B------:R-:W-:Y:S01]  /*6550*/  R2UR UR4, R5 ;  /* 0x00000000050472ca */ /* 0x000fe200000e0000 */
[----:B------:R-:W-:Y:S01]  /*6560*/  VIADD R5, R9, 0x190 ;  /* 0x0000019009057836 */ /* 0x000fe20000000000 */
[----:B------:R-:W-:Y:S01]  /*6570*/  R2UR UR5, R6 ;  /* 0x00000000060572ca */ /* 0x000fe200000e0000 */
[----:B------:R-:W-:Y:S01]  /*6580*/  UMOV UR6, UR18 ;  /* 0x0000001200067c82 */ /* 0x000fe20008000000 */
[----:B------:R-:W-:Y:S01]  /*6590*/  UMOV UR7, UR19 ;  /* 0x0000001300077c82 */ /* 0x000fe20008000000 */
[----:B------:R-:W-:Y:S01]  /*65a0*/  UMOV UR17, UR49 ;  /* 0x0000003100117c82 */ /* 0x000fe20008000000 */
[----:B------:R-:W-:Y:S01]  /*65b0*/  R2UR UR54, R5 ;  /* 0x00000000053672ca */ /* 0x000fe200000e0000 */
[----:B------:R-:W-:Y:S01]  /*65c0*/  VIADD R5, R9, 0x210 ;  /* 0x0000021009057836 */ /* 0x000fe20000000000 */
[----:B------:R-:W-:Y:S01]  /*65d0*/  UMOV UR16, UR48 ;  /* 0x0000003000107c82 */ /* 0x000fe20008000000 */
[----:B------:R-:W-:Y:S01]  /*65e0*/  UMOV UR19, 0x40 ;  /* 0x0000004000137882 */ /* 0x000fe20000000000 */
[----:B------:R-:W-:Y:S01]  /*65f0*/  UMOV UR52, UR48 ;  /* 0x0000003000347c82 */ /* 0x000fe20008000000 */
[----:B------:R-:W-:Y:S01]  /*6600*/  UMOV UR57, UR19 ;  /* 0x0000001300397c82 */ /* 0x000fe20008000000 */
[----:B------:R-:W-:Y:S01]  /*6610*/  R2UR UR46, R5 ;  /* 0x00000000052e72ca */ /* 0x000fe200000e0000 */
[----:B------:R-:W-:Y:S01]  /*6620*/  UMOV UR18, UR4 ;  /* 0x0000000400127c82 */ /* 0x000fe20008000000 */
[----:B------:R-:W-:Y:S01]  /*6630*/  UMOV UR44, UR48 ;  /* 0x00000030002c7c82 */ /* 0x000fe20008000000 */
[----:B------:R-:W-:Y:S01]  /*6640*/  UMOV UR56, UR18 ;  /* 0x0000001200387c82 */ /* 0x000fe20008000000 */
[----:B------:R-:W-:Y:S01]  /*6650*/  VIADD R5, R7, 0x100 ;  /* 0x0000010007057836 */ /* 0x000fe20000000000 */
[----:B------:R-:W-:Y:S01]  /*6660*/  UMOV UR12, UR14 ;  /* 0x0000000e000c7c82 */ /* 0x000fe20008000000 */
[----:B------:R-:W-:Y:S01]  /*6670*/  VIADD R6, R9, 0x20 ;  /* 0x0000002009067836 */ /* 0x000fe20000000000 */
[----:B------:R-:W-:Y:S01]  /*6680*/  MOV R8, UR56 ;  /* 0x0000003800087c02 */ /* 0x000fe20008000f00 */
[----:B--2---:R-:W-:Y:S01]  /*6690*/  VIADD R14, R7, 0x180 ;  /* 0x00000180070e7836 */ /* 0x004fe20000000000 */
[----:B------:R-:W-:Y:S01]  /*66a0*/  HGMMA.64x16x16.F32.BF16 R56, gdesc[UR48].tnspA.tnspB, R56 ;  /* 0x60200000303879f0 */ /* 0x000fe20008701838 */
[----:B------:R-:W-:Y:S01]  /*66b0*/  R2UR UR28, R5 ;  /* 0x00000000051c72ca */ /* 0x000fe200000e0000 */
[----:B------:R-:W-:Y:S01]  /*66c0*/  VIADD R5, R9, 0xa0 ;  /* 0x000000a009057836 */ /* 0x000fe20000000000 */
[----:B------:R-:W-:Y:S01]  /*66d0*/  R2UR UR30, R6 ;  /* 0x00000000061e72ca */ /* 0x000fe200000e0000 */
[----:B------:R-:W-:Y:S01]  /*66e0*/  HGMMA.64x16x16.F32.BF16 R64, gdesc[UR16].tnspA.tnspB, R64 ;  /* 0x60200000104079f0 */ /* 0x000fe20008701840 */
[----:B------:R-:W-:Y:S01]  /*66f0*/  UMOV UR16, UR48 ;  /* 0x0000003000107c82 */ /* 0x000fe20008000000 */
[----:B------:R-:W-:Y:S01]  /*6700*/  UMOV UR17, UR49 ;  /* 0x0000003100117c82 */ /* 0x000fe20008000000 */
[----:B------:R-:W-:Y:S01]  /*6710*/  UMOV UR18, UR5 ;  /* 0x0000000500127c82 */ /* 0x000fe20008000000 */
[----:B------:R-:W-:Y:S01]  /*6720*/  UMOV UR19, 0x40 ;  /* 0x0000004000137882 */ /* 0x000fe20000000000 */
[----:B------:R-:W-:Y:S01]  /*6730*/  R2UR UR42, R5 ;  /* 0x00000000052a72ca */ /* 0x000fe200000e0000 */
[----:B------:R-:W-:Y:S01]  /*6740*/  HGMMA.64x16x16.F32.BF16 R72, gdesc[UR16].tnspA.tnspB, R72 ;  /* 0x60200000104879f0 */ /* 0x000fe20008701848 */
[C---:B------:R-:W-:Y:S01]  /*6750*/  VIADD R5, R9.reuse, 0x1a0 ;  /* 0x000001a009057836 */ /* 0x040fe20000000000 */
[----:B------:R-:W-:Y:S01]  /*6760*/  UMOV UR58, UR18 ;  /* 0x00000012003a7c82 */ /* 0x000fe20008000000 */
[----:B------:R-:W-:Y:S01]  /*6770*/  VIADD R6, R9, 0x120 ;  /* 0x0000012009067836 */ /* 0x000fe20000000000 */
[----:B------:R-:W-:Y:S01]  /*6780*/  HGMMA.64x16x16.F32.BF16 R80, gdesc[UR52].tnspA.tnspB, R80 ;  /* 0x60200000345079f0 */ /* 0x000fe20008701850 */
[----:B------:R-:W-:Y:S01]  /*6790*/  UMOV UR40, UR28 ;  /* 0x0000001c00287c82 */ /* 0x000fe20008000000 */
[----:B------:R-:W-:Y:S01]  /*67a0*/  R2UR UR34, R5 ;  /* 0x00000000052272ca */ /* 0x000fe200000e0000 */
[----:B------:R-:W-:Y:S01]  /*67b0*/  VIADD R5, R9, 0x220 ;  /* 0x0000022009057836 */ /* 0x000fe20000000000 */
[----:B------:R-:W-:Y:S01]  /*67c0*/  HGMMA.64x16x16.F32.BF16 R88, gdesc[UR44].tnspA.tnspB, R88 ;  /* 0x602000002c5879f0 */ /* 0x000fe20008701858 */
[----:B------:R-:W-:Y:S01]  /*67d0*/  R2UR UR38, R6 ;  /* 0x00000000062672ca */ /* 0x000fe200000e0000 */
[----:B------:R-:W-:Y:S01]  /*67e0*/  UMOV UR36, UR28 ;  /* 0x0000001c00247c82 */ /* 0x000fe20008000000 */
[----:B------:R-:W-:Y:S01]  /*67f0*/  UMOV UR32, UR28 ;  /* 0x0000001c00207c82 */ /* 0x000fe20008000000 */
[----:B------:R-:W-:Y:S01]  /*6800*/  R2UR UR26, R5 ;  /* 0x00000000051a72ca */ /* 0x000fe200000e0000 */
[----:B------:R-:W-:Y:S01]  /*6810*/  UMOV UR24, UR28 ;  /* 0x0000001c00187c82 */ /* 0x000fe20008000000 */
[----:B------:R-:W-:Y:S01]  /*6820*/  VIADD R6, R17, 0x2ed00 ;  /* 0x0002ed0011067836 */ /* 0x000fe20000000000 */
[----:B------:R-:W-:Y:S01]  /*6830*/  MOV R219, UR58 ;  /* 0x0000003a00db7c02 */ /* 0x000fe20008000f00 */
[----:B------:R-:W-:Y:S01]  /*6840*/  IMAD R5, R4, 0x2800, R17 ;  /* 0x0000280004057824 */ /* 0x000fe200078e0211 */
[----:B------:R-:W-:Y:S01]  /*6850*/  UMOV UR58, UR6 ;  /* 0x00000006003a7c82 */ /* 0x000fe20008000000 */
[C---:B------:R-:W-:Y:S01]  /*6860*/  VIADD R15, R9.reuse, 0x30 ;  /* 0x00000030090f7836 */ /* 0x040fe20000000000 */
[----:B------:R-:W-:Y:S01]  /*6870*/  SHF.R.U32.HI R6, RZ, 0x4, R6 ;  /* 0x00000004ff067819 */ /* 0x000fe20000011606 */
[----:B------:R-:W-:Y:S01]  /*6880*/  UMOV UR52, UR8 ;  /* 0x0000000800347c82 */ /* 0x000fe20008000000 */
[----:B------:R-:W-:Y:S01]  /*6890*/  SHF.R.U32.HI R5, RZ, 0x4, R5 ;  /* 0x00000004ff057819 */ /* 0x000fe20000011605 */
[----:B------:R-:W-:Y:S01]  /*68a0*/  UMOV UR59, UR19 ;  /* 0x00000013003b7c82 */ /* 0x000fe20008000000 */
[----:B------:R-:W-:Y:S01]  /*68b0*/  LOP3.LUT R23, R6, 0x3fff, RZ, 0xc0, !PT ;  /* 0x00003fff06177812 */ /* 0x000fe200078ec0ff */
[----:B------:R-:W-:Y:S01]  /*68c0*/  UMOV UR53, UR9 ;  /* 0x0000000900357c82 */ /* 0x000fe20008000000 */
[----:B------:R-:W-:Y:S01]  /*68d0*/  MOV R10, UR58 ;  /* 0x0000003a000a7c02 */ /* 0x000fe20008000f00 */
[----:B------:R-:W-:Y:S01]  /*68e0*/  UMOV UR58, UR10 ;  /* 0x0000000a003a7c82 */ /* 0x000fe20008000000 */
[----:B------:R-:W-:Y:S01]  /*68f0*/  R2UR UR8, R14 ;  /* 0x000000000e0872ca */ /* 0x000fe200000e0000 */
[----:B------:R-:W-:Y:S01]  /*6900*/  VIADD R14, R9, 0x130 ;  /* 0x00000130090e7836 */ /* 0x000fe20000000000 */
[----:B------:R-:W-:Y:S01]  /*6910*/  R2UR UR10, R15 ;  /* 0x000000000f0a72ca */ /* 0x000fe200000e0000 */
[----:B------:R-:W-:Y:S01]  /*6920*/  VIADD R15, R9, 0x1b0 ;  /* 0x000001b0090f7836 */ /* 0x000fe20000000000 */
[----:B------:R-:W-:Y:S01]  /*6930*/  LOP3.LUT R5, R5, 0x3fff, RZ, 0xc0, !PT ;  /* 0x00003fff05057812 */ /* 0x000fe200078ec0ff */
[----:B------:R-:W-:Y:S01]  /*6940*/  VIADD R9, R9, 0x230 ;  /* 0x0000023009097836 */ /* 0x000fe20000000000 */
[----:B------:R-:W-:Y:S01]  /*6950*/  LOP3.LUT R6, R23, 0x400000, RZ, 0xfc, !PT ;  /* 0x0040000017067812 */ /* 0x000fe200078efcff */
[----:B------:R-:W-:Y:S01]  /*6960*/  UMOV UR9, 0x40000040 ;  /* 0x4000004000097882 */ /* 0x000fe20000000000 */
[----:B------:R-:W-:Y:S01]  /*6970*/  R2UR UR18, R20 ;  /* 0x00000000141272ca */ /* 0x000fe200000e0000 */
[----:B------:R-:W-:Y:S01]  /*6980*/  UMOV UR13, UR15 ;  /* 0x0000000f000d7c82 */ /* 0x000fe20008000000 */
[----:B------:R-:W-:Y:S01]  /*6990*/  R2UR UR5, R5 ;  /* 0x00000000050572ca */ /* 0x000fe200000e0000 */
[----:B------:R-:W-:Y:S01]  /*69a0*/  UMOV UR56, UR12 ;  /* 0x0000000c00387c82 */ /* 0x000fe20008000000 */
[----:B------:R-:W-:Y:S01]  /*69b0*/  R2UR UR4, R6 ;  /* 0x00000000060472ca */ /* 0x000fe200000e0000 */
[----:B------:R-:W-:Y:S01]  /*69c0*/  UMOV UR16, UR8 ;  /* 0x0000000800107c82 */ /* 0x000fe20008000000 */
[----:B------:R-:W-:Y:S01]  /*69d0*/  R2UR UR22, R14 ;  /* 0x000000000e1672ca */ /* 0x000fe200000e0000 */
[----:B------:R-:W-:Y:S01]  /*69e0*/  HGMMA.64x16x16.F32.BF16 R56, gdesc[UR28].tnspA.tnspB, R56 ;  /* 0x602000001c3879f0 */ /* 0x000fe20008701838 */
[----:B------:R-:W-:Y:S01]  /*69f0*/  R2UR UR14, R15 ;  /* 0x000000000f0e72ca */ /* 0x000fe200000e0000 */
[----:B------:R-:W-:Y:S01]  /*6a00*/  UMOV UR17, UR9 ;  /* 0x0000000900117c82 */ /* 0x000fe20008000000 */
[----:B------:R-:W-:Y:S01]  /*6a10*/  R2UR UR6, R9 ;  /* 0x00000000090672ca */ /* 0x000fe200000e0000 */
[----:B------:R-:W-:Y:S01]  /*6a20*/  HGMMA.64x16x16.F32.BF16 R64, gdesc[UR40].tnspA.tnspB, R64 ;  /* 0x60200000284079f0 */ /* 0x000fe20008701840 */
[----:B------:R-:W-:Y:S01]  /*6a30*/  MOV R218, UR59 ;  /* 0x0000003b00da7c02 */ /* 0x000fe20008000f00 */
[----:B------:R-:W-:Y:S01]  /*6a40*/  UMOV UR59, UR7 ;  /* 0x00000007003b7c82 */ /* 0x000fe20008000000 */
[----:B------:R-:W-:Y:S01]  /*6a50*/  MOV R220, UR57 ;  /* 0x0000003900dc7c02 */ /* 0x000fe20008000f00 */
[----:B------:R-:W-:Y:S01]  /*6a60*/  UMOV UR19, 0x40 ;  /* 0x0000004000137882 */ /* 0x000fe20000000000 */
[----:B------:R-:W-:Y:S01]  /*6a70*/  MOV R11, UR59 ;  /* 0x0000003b000b7c02 */ /* 0x000fe20008000f00 */
[----:B------:R-:W-:Y:S01]  /*6a80*/  HGMMA.64x16x16.F32.BF16 R72, gdesc[UR36].tnspA.tnspB, R72 ;  /* 0x60200000244879f0 */ /* 0x000fe20008701848 */
[----:B------:R-:W-:Y:S01]  /*6a90*/  UMOV UR59, UR11 ;  /* 0x0000000b003b7c82 */ /* 0x000fe20008000000 */
[----:B------:R-:W-:Y:S01]  /*6aa0*/  UMOV UR11, 0x40 ;  /* 0x00000040000b7882 */ /* 0x000fe20000000000 */
[----:B------:R-:W-:Y:S01]  /*6ab0*/  UMOV UR57, UR13 ;  /* 0x0000000d00397c82 */ /* 0x000fe20008000000 */
[----:B------:R-:W-:Y:S01]  /*6ac0*/  HGMMA.64x16x16.F32.BF16 R80, gdesc[UR32].tnspA.tnspB, R80 ;  /* 0x60200000205079f0 */ /* 0x000fe20008701850 */
[----:B------:R-:W-:Y:S01]  /*6ad0*/  MOV R221, UR58 ;  /* 0x0000003a00dd7c02 */ /* 0x000fe20008000f00 */
[----:B------:R-:W-:Y:S01]  /*6ae0*/  UMOV UR20, UR8 ;  /* 0x0000000800147c82 */ /* 0x000fe20008000000 */
[----:B------:R-:W-:Y:S01]  /*6af0*/  MOV R12, UR56 ;  /* 0x00000038000c7c02 */ /* 0x000fe20008000f00 */
        /* <DEDUP_REMOVED lines=9> */
[----:B------:R-:W-:Y:S01]  /*6b90*/  UMOV UR7, 0x40 ;  /* 0x0000004000077882 */ /* 0x000fe20000000000 */
[----:B------:R-:W-:Y:S01]  /*6ba0*/  MOV R222, UR59 ;  /* 0x0000003b00de7c02 */ /* 0x000fe20008000f00 */
[----:B------:R-:W-:Y:S01]  /*6bb0*/  UMOV UR59, 0x8 ;  /* 0x00000008003b7882 */ /* 0x000fe20000000000 */
[----:B------:R-:W-:Y:S01]  /*6bc0*/  MOV R13, UR57 ;  /* 0x00000039000d7c02 */ /* 0x000fe20008000f00 */
[----:B------:R-:W-:Y:S01]  /*6bd0*/  UMOV UR57, 0x40000040 ;  /* 0x4000004000397882 */ /* 0x000fe20000000000 */
[----:B------:R-:W-:Y:S01]  /*6be0*/  VIADD R9, R5, 0x80 ;  /* 0x0000008005097836 */ /* 0x000fe20000000000 */
[----:B------:R-:W-:Y:S01]  /*6bf0*/  UMOV UR40, UR52 ;  /* 0x0000003400287c82 */ /* 0x000fe20008000000 */
[----:B------:R-:W-:Y:S01]  /*6c00*/  VIADD R14, R6, 0x80 ;  /* 0x00000080060e7836 */ /* 0x000fe20000000000 */
[----:B------:R-:W-:Y:S01]  /*6c10*/  UMOV UR41, UR53 ;  /* 0x0000003500297c82 */ /* 0x000fe20008000000 */
[----:B------:R-:W-:Y:S01]  /*6c20*/  IMAD.U32 R20, RZ, RZ, UR58 ;  /* 0x0000003aff147e24 */ /* 0x000fe2000f8e00ff */
[----:B------:R-:W-:Y:S01]  /*6c30*/  UMOV UR29, 0x40000040 ;  /* 0x40000040001d7882 */ /* 0x000fe20000000000 */
[----:B------:R-:W-:Y:S01]  /*6c40*/  IMAD.U32 R21, RZ, RZ, UR59 ;  /* 0x0000003bff157e24 */ /* 0x000fe2000f8e00ff */
[----:B------:R-:W-:Y:S01]  /*6c50*/  UMOV UR25, UR29 ;  /* 0x0000001d00197c82 */ /* 0x000fe20008000000 */
        /* <DEDUP_REMOVED lines=10> */
[----:B--2---:R-:W2:Y:S01]  /*6d00*/  FENCE.VIEW.ASYNC.S ;  /* 0x00000000000073c6 */ /* 0x004ea20000000000 */
[----:B------:R-:W-:Y:S01]  /*6d10*/  R2UR UR4, R9 ;  /* 0x00000000090472ca */ /* 0x000fe200000e0000 */
[----:B------:R-:W-:Y:S01]  /*6d20*/  VIADD R9, R5, 0x100 ;  /* 0x0000010005097836 */ /* 0x000fe20000000000 */
[----:B------:R-:W-:Y:S01]  /*6d30*/  R2UR UR5, R14 ;  /* 0x000000000e0572ca */ /* 0x000fe200000e0000 */
[----:B--2---:R-:W-:Y:S06]  /*6d40*/  BAR.SYNC.DEFER_BLOCKING 0x9, 0x100 ;  /* 0x0244000000007b1d */ /* 0x004fec0000010000 */
[----:B---3--:R-:W-:-:S06]  /*6d50*/  WARPGROUP.ARRIVE ;  /* 0x00000000000079c5 */ /* 0x008fcc0000000000 */
        /* <DEDUP_REMOVED lines=41> */
[----:B------:R-:W-:Y:S02]  /*6ff0*/  IMAD.U32 R10, RZ, RZ, UR58 ;  /* 0x0000003aff0a7e24 */ /* 0x000fe4000f8e00ff */
[----:B------:R-:W-:Y:S01]  /*7000*/  VIADD R6, R7, 0x400 ;  /* 0x0000040007067836 */ /* 0x000fe20000000000 */
[----:B------:R-:W-:Y:S01]  /*7010*/  HGMMA.64x64x16.F32.BF16 R24, gdesc[UR56].tnspA, R24 ;  /* 0x20e00000381879f0 */ /* 0x000fe20008701818 */
[----:B------:R-:W-:Y:S01]  /*7020*/  R2UR UR56, R8 ;  /* 0x00000000083872ca */ /* 0x000fe200000e0000 */
[----:B------:R-:W-:Y:S01]  /*7030*/  VIADD R8, R5, 0x200 ;  /* 0x0000020005087836 */ /* 0x000fe20000000000 */
[----:B------:R-:W-:Y:S02]  /*7040*/  R2UR UR59, R218 ;  /* 0x00000000da3b72ca */ /* 0x000fe400000e0000 */
[----:B------:R-:W-:-:S02]  /*7050*/  R2UR UR58, R219 ;  /* 0x00000000db3a72ca */ /* 0x000fc400000e0000 */
[----:B------:R-:W-:Y:S02]  /*7060*/  R2UR UR57, R220 ;  /* 0x00000000dc3972ca */ /* 0x000fe400000e0000 */
        /* <DEDUP_REMOVED lines=43> */
[----:B----4-:R-:W-:Y:S01]  /*7320*/  LEA.HI.X.SX32 R7, R7, R234, 0x1, P1 ;  /* 0x000000ea07077211 */ /* 0x010fe200008f0eff */
        /* <DEDUP_REMOVED lines=44> */
[----:B--2---:R-:W-:Y:S01]  /*75f0*/  LOP3.LUT R24, R23, 0x80000, RZ, 0xfc, !PT ;  /* 0x0008000017187812 */ /* 0x004fe200078efcff */
        /* <DEDUP_REMOVED lines=19> */
[----:B------:R-:W-:Y:S01]  /*7730*/  UMOV UR7, 0x40 ;  /* 0x0000004000077882 */ /* 0x000fe20000000000 */
        /* <DEDUP_REMOVED lines=28> */
[C---:B------:R-:W-:Y:S01]  /*7900*/  VIADD R26, R24.reuse, 0x10 ;  /* 0x00000010181a7836 */ /* 0x040fe20000000000 */
[----:B------:R-:W-:Y:S01]  /*7910*/  UMOV UR49, UR45 ;  /* 0x0000002d00317c82 */ /* 0x000fe20008000000 */
[----:B------:R-:W-:Y:S01]  /*7920*/  UMOV UR41, UR25 ;  /* 0x0000001900297c82 */ /* 0x000fe20008000000 */
[----:B------:R-:W-:Y:S01]  /*7930*/  R2UR UR44, R25 ;  /* 0x00000000192c72ca */ /* 0x000fe200000e0000 */
[----:B------:R-:W-:Y:S01]  /*7940*/  VIADD R25, R24, 0x110 ;  /* 0x0000011018197836 */ /* 0x000fe20000000000 */
[----:B------:R-:W-:Y:S01]  /*7950*/  R2UR UR46, R26 ;  /* 0x000000001a2e72ca */ /* 0x000fe200000e0000 */
[C---:B------:R-:W-:Y:S01]  /*7960*/  VIADD R26, R24.reuse, 0x90 ;  /* 0x00000090181a7836 */ /* 0x040fe20000000000 */
[----:B------:R-:W-:Y:S01]  /*7970*/  UMOV UR37, UR25 ;  /* 0x0000001900257c82 */ /* 0x000fe20008000000 */
[----:B------:R-:W-:Y:S01]  /*7980*/  UMOV UR33, UR25 ;  /* 0x0000001900217c82 */ /* 0x000fe20008000000 */
[----:B------:R-:W-:Y:S01]  /*7990*/  R2UR UR5, R25 ;  /* 0x00000000190572ca */ /* 0x000fe200000e0000 */
[----:B------:R-:W-:Y:S01]  /*79a0*/  VIADD R25, R24, 0x190 ;  /* 0x0000019018197836 */ /* 0x000fe20000000000 */
[----:B------:R-:W-:Y:S01]  /*79b0*/  R2UR UR4, R26 ;  /* 0x000000001a0472ca */ /* 0x000fe200000e0000 */
[----:B------:R-:W-:Y:S01]  /*79c0*/  UMOV UR29, UR25 ;  /* 0x00000019001d7c82 */ /* 0x000fe20008000000 */
[----:B------:R-:W-:Y:S01]  /*79d0*/  UMOV UR15, 0x40 ;  /* 0x00000040000f7882 */ /* 0x000fe20000000000 */
[----:B------:R1:W-:Y:S01]  /*79e0*/  REDG.E.ADD.F32x4.FTZ.RN.STRONG.GPU desc[UR60][R6.64+0x1000], R32 ;  /* 0x00100020060079a6 */ /* 0x0003e2000c10f7bc */
[----:B------:R-:W-:Y:S01]  /*79f0*/  R2UR UR6, R25 ;  /* 0x00000000190672ca */ /* 0x000fe200000e0000 */
[----:B------:R-:W-:Y:S01]  /*7a00*/  VIADD R25, R24, 0x210 ;  /* 0x0000021018197836 */ /* 0x000fe20000000000 */
[----:B------:R-:W-:Y:S01]  /*7a10*/  UMOV UR8, UR44 ;  /* 0x0000002c00087c82 */ /* 0x000fe20008000000 */
[----:B------:R-:W-:Y:S01]  /*7a20*/  IMAD.U32 R220, RZ, RZ, UR10 ;  /* 0x0000000affdc7e24 */ /* 0x000fe2000f8e00ff */
[----:B------:R-:W-:Y:S01]  /*7a30*/  UMOV UR9, UR45 ;  /* 0x0000002d00097c82 */ /* 0x000fe20008000000 */
[----:B------:R-:W-:Y:S01]  /*7a40*/  IMAD.U32 R221, RZ, RZ, UR11 ;  /* 0x0000000bffdd7e24 */ /* 0x000fe2000f8e00ff */
[----:B------:R-:W-:Y:S01]  /*7a50*/  R2UR UR50, R25 ;  /* 0x00000000193272ca */ /* 0x000fe200000e0000 */
[----:B------:R-:W-:Y:S01]  /*7a60*/  UMOV UR11, 0x40 ;  /* 0x00000040000b7882 */ /* 0x000fe20000000000 */
[----:B------:R-:W-:Y:S01]  /*7a70*/  UMOV UR48, UR44 ;  /* 0x0000002c00307c82 */ /* 0x000fe20008000000 */
[----:B------:R-:W-:Y:S01]  /*7a80*/  UMOV UR10, UR4 ;  /* 0x00000004000a7c82 */ /* 0x000fe20008000000 */
[----:B------:R-:W-:Y:S01]  /*7a90*/  IMAD.U32 R223, RZ, RZ, UR11 ;  /* 0x0000000bffdf7e24 */ /* 0x000fe2000f8e00ff */
[----:B------:R1:W-:Y:S01]  /*7aa0*/  REDG.E.ADD.F32x4.FTZ.RN.STRONG.GPU desc[UR60][R6.64+0x1800], R36 ;  /* 0x00180024060079a6 */ /* 0x0003e2000c10f7bc */
        /* <DEDUP_REMOVED lines=16> */
[----:B------:R-:W-:Y:S01]  /*7bb0*/  R2UR UR24, R25 ;  /* 0x00000000191872ca */ /* 0x000fe200000e0000 */
[----:B------:R-:W-:Y:S01]  /*7bc0*/  HGMMA.64x16x16.F32.BF16 R160, gdesc[UR8].tnspA.tnspB, R160 ;  /* 0x6020000008a079f0 */ /* 0x000fe200087018a0 */
[C---:B------:R-:W-:Y:S01]  /*7bd0*/  VIADD R26, R24.reuse, 0x20 ;  /* 0x00000020181a7836 */ /* 0x040fe20000000000 */
[----:B------:R1:W-:Y:S02]  /*7be0*/  REDG.E.ADD.F32x4.FTZ.RN.STRONG.GPU desc[UR60][R6.64+0x2800], R44 ;  /* 0x0028002c060079a6 */ /* 0x0003e4000c10f7bc */
[----:B------:R-:W-:Y:S01]  /*7bf0*/  HGMMA.64x16x16.F32.BF16 R168, gdesc[UR48].tnspA.tnspB, R168 ;  /* 0x6020000030a879f0 */ /* 0x000fe200087018a8 */
[----:B------:R-:W-:Y:S01]  /*7c00*/  VIADD R25, R24, 0x120 ;  /* 0x0000012018197836 */ /* 0x000fe20000000000 */
[----:B------:R-:W-:Y:S01]  /*7c10*/  R2UR UR26, R26 ;  /* 0x000000001a1a72ca */ /* 0x000fe200000e0000 */
[----:B------:R-:W-:Y:S01]  /*7c20*/  IMAD.U32 R226, RZ, RZ, UR10 ;  /* 0x0000000affe27e24 */ /* 0x000fe2000f8e00ff */
[----:B------:R-:W-:Y:S01]  /*7c30*/  UMOV UR5, 0x40000040 ;  /* 0x4000004000057882 */ /* 0x000fe20000000000 */
[----:B------:R-:W-:Y:S01]  /*7c40*/  IMAD.U32 R227, RZ, RZ, UR11 ;  /* 0x0000000bffe37e24 */ /* 0x000fe2000f8e00ff */
[----:B------:R-:W-:Y:S01]  /*7c50*/  R2UR UR38, R25 ;  /* 0x00000000192672ca */ /* 0x000fe200000e0000 */
[C---:B------:R-:W-:Y:S01]  /*7c60*/  VIADD R25, R24.reuse, 0x1a0 ;  /* 0x000001a018197836 */ /* 0x040fe20000000000 */
[----:B------:R-:W-:Y:S01]  /*7c70*/  UMOV UR40, UR24 ;  /* 0x0000001800287c82 */ /* 0x000fe20008000000 */
[C---:B------:R-:W-:Y:S01]  /*7c80*/  VIADD R26, R24.reuse, 0xa0 ;  /* 0x000000a0181a7836 */ /* 0x040fe20000000000 */
[----:B------:R-:W-:Y:S01]  /*7c90*/  UMOV UR36, UR24 ;  /* 0x0000001800247c82 */ /* 0x000fe20008000000 */
[----:B------:R-:W-:Y:S01]  /*7ca0*/  UMOV UR32, UR24 ;  /* 0x0000001800207c82 */ /* 0x000fe20008000000 */
[----:B------:R-:W-:Y:S01]  /*7cb0*/  R2UR UR34, R25 ;  /* 0x00000000192272ca */ /* 0x000fe200000e0000 */
[----:B------:R-:W-:Y:S01]  /*7cc0*/  VIADD R25, R24, 0x220 ;  /* 0x0000022018197836 */ /* 0x000fe20000000000 */
[----:B------:R-:W-:Y:S01]  /*7cd0*/  R2UR UR42, R26 ;  /* 0x000000001a2a72ca */ /* 0x000fe200000e0000 */
[----:B------:R-:W-:Y:S01]  /*7ce0*/  UMOV UR28, UR24 ;  /* 0x00000018001c7c82 */ /* 0x000fe20008000000 */
[----:B------:R1:W-:Y:S02]  /*7cf0*/  REDG.E.ADD.F32x4.FTZ.RN.STRONG.GPU desc[UR60][R6.64+0x3000], R48 ;  /* 0x00300030060079a6 */ /* 0x0003e4000c10f7bc */
[----:B------:R-:W-:Y:S01]  /*7d00*/  R2UR UR30, R25 ;  /* 0x00000000191e72ca */ /* 0x000fe200000e0000 */
[----:B------:R-:W-:Y:S01]  /*7d10*/  HGMMA.64x16x16.F32.BF16 R136, gdesc[UR24].tnspA.tnspB, R136 ;  /* 0x60200000188879f0 */ /* 0x000fe20008701888 */
[----:B------:R-:W-:Y:S01]  /*7d20*/  VIADD R26, R24, 0x30 ;  /* 0x00000030181a7836 */ /* 0x000fe20000000000 */
[----:B------:R-:W-:Y:S01]  /*7d30*/  UMOV UR21, UR5 ;  /* 0x0000000500157c82 */ /* 0x000fe20008000000 */
[----:B------:R-:W-:-:S05]  /*7d40*/  UMOV UR17, UR5 ;  /* 0x0000000500117c82 */ /* 0x000fca0008000000 */
[----:B------:R-:W-:Y:S01]  /*7d50*/  HGMMA.64x16x16.F32.BF16 R144, gdesc[UR40].tnspA.tnspB, R144 ;  /* 0x60200000289079f0 */ /* 0x000fe20008701890 */
[----:B------:R-:W-:Y:S01]  /*7d60*/  UMOV UR13, UR5 ;  /* 0x00000005000d7c82 */ /* 0x000fe20008000000 */
[----:B------:R-:W-:Y:S01]  /*7d70*/  UMOV UR9, UR5 ;  /* 0x0000000500097c82 */ /* 0x000fe20008000000 */
[----:B------:R-:W-:Y:S01]  /*7d80*/  UMOV UR11, 0x40 ;  /* 0x00000040000b7882 */ /* 0x000fe20000000000 */
[----:B------:R1:W-:Y:S01]  /*7d90*/  REDG.E.ADD.F32x4.FTZ.RN.STRONG.GPU desc[UR60][R6.64+0x3800], R52 ;  /* 0x00380034060079a6 */ /* 0x0003e2000c10f7bc */
[----:B------:R-:W-:Y:S01]  /*7da0*/  VIADD R25, R234, 0x180 ;  /* 0x00000180ea197836 */ /* 0x000fe20000000000 */
[----:B------:R-:W-:Y:S01]  /*7db0*/  HGMMA.64x16x16.F32.BF16 R152, gdesc[UR36].tnspA.tnspB, R152 ;  /* 0x60200000249879f0 */ /* 0x000fe20008701898 */
[----:B------:R-:W-:Y:S01]  /*7dc0*/  R2UR UR6, R26 ;  /* 0x000000001a0672ca */ /* 0x000fe200000e0000 */
[C---:B------:R-:W-:Y:S02]  /*7dd0*/  VIADD R26, R24.reuse, 0xb0 ;  /* 0x000000b0181a7836 */ /* 0x040fe40000000000 */
[----:B------:R-:W-:Y:S01]  /*7de0*/  R2UR UR4, R25 ;  /* 0x00000000190472ca */ /* 0x000fe200000e0000 */
[----:B------:R-:W-:Y:S01]  /*7df0*/  VIADD R25, R24, 0x130 ;  /* 0x0000013018197836 */ /* 0x000fe20000000000 */
[----:B------:R-:W-:Y:S01]  /*7e00*/  HGMMA.64x16x16.F32.BF16 R160, gdesc[UR32].tnspA.tnspB, R160 ;  /* 0x6020000020a079f0 */ /* 0x000fe200087018a0 */
[----:B------:R-:W-:Y:S01]  /*7e10*/  R2UR UR22, R26 ;  /* 0x000000001a1672ca */ /* 0x000fe200000e0000 */
[----:B------:R-:W-:-:S02]  /*7e20*/  IMAD.U32 R22, RZ, RZ, UR58 ;  /* 0x0000003aff167e24 */ /* 0x000fc4000f8e00ff */
[----:B------:R-:W-:Y:S01]  /*7e30*/  R2UR UR18, R25 ;  /* 0x00000000191272ca */ /* 0x000fe200000e0000 */
[----:B------:R-:W-:Y:S01]  /*7e40*/  HGMMA.64x16x16.F32.BF16 R168, gdesc[UR28].tnspA.tnspB, R168 ;  /* 0x602000001ca879f0 */ /* 0x000fe200087018a8 */
[C---:B------:R-:W-:Y:S02]  /*7e50*/  VIADD R25, R24.reuse, 0x1b0 ;  /* 0x000001b018197836 */ /* 0x040fe40000000000 */
[----:B------:R-:W-:Y:S02]  /*7e60*/  VIADD R24, R24, 0x230 ;  /* 0x0000023018187836 */ /* 0x000fe40000000000 */
        /* <DEDUP_REMOVED lines=15> */
.L_x_812:
        /* <DEDUP_REMOVED lines=111> */
.L_x_813:
[----:B------:R-:W2:Y:S01]  /*8650*/  LDL R5, [R1+0x8] ;  /* 0x0000080001057983 */ /* 0x000ea20000100800 */
[----:B------:R-:W-:Y:S01]  /*8660*/  VIADD R3, R3, 0x1 ;  /* 0x0000000103037836 */ /* 0x000fe20000000000 */
[----:B------:R-:W-:Y:S01]  /*8670*/  LOP3.LUT R18, R18, 0x1, RZ, 0x3c, !PT ;  /* 0x0000000112127812 */ /* 0x000fe200078e3cff */
[----:B------:R-:W-:Y:S02]  /*8680*/  VIADD R2, R2, 0x1 ;  /* 0x0000000102027836 */ /* 0x000fe40000000000 */
[----:B-----5:R-:W-:-:S03]  /*8690*/  VIADD R16, R16, 0x31820 ;  /* 0x0003182010107836 */ /* 0x020fc60000000000 */
[C---:B------:R-:W-:Y:S02]  /*86a0*/  ISETP.NE.AND P0, PT, R2.reuse, 0x2, PT ;  /* 0x000000020200780c */ /* 0x040fe40003f05270 */
[----:B------:R-:W-:Y:S02]  /*86b0*/  PRMT R16, RZ, 0x654, R16 ;  /* 0x00000654ff107816 */ /* 0x000fe40000000010 */
[----:B------:R-:W-:Y:S02]  /*86c0*/  SEL R2, R2, RZ, P0 ;  /* 0x000000ff02027207 */ /* 0x000fe40000000000 */
[----:B------:R1:W-:Y:S01]  /*86d0*/  SYNCS.ARRIVE.TRANS64.RED.A1T0 RZ, [R16+URZ], RZ ;  /* 0x000000ff10ff79a7 */ /* 0x0003e2000810043f */
[----:B--2---:R-:W-:Y:S02]  /*86e0*/  R2UR UR4, R5 ;  /* 0x00000000050472ca */ /* 0x004fe400000e0000 */
[----:B------:R-:W-:-:S04]  /*86f0*/  SEL R5, RZ, 0x1, P0 ;  /* 0x00000001ff057807 */ /* 0x000fc80000000000 */
[----:B------:R-:W-:-:S07]  /*8700*/  LOP3.LUT R228, R228, R5, RZ, 0x3c, !PT ;  /* 0x00000005e4e47212 */ /* 0x000fce00078e3cff */
[----:B------:R-:W-:-:S13]  /*8710*/  ISETP.GE.AND P1, PT, R3, UR4, PT ;  /* 0x0000000403007c0c */ /* 0x000fda000bf26270 */
[----:B-1----:R-:W-:Y:S05]  /*8720*/  @!P1 BRA `(.L_x_814) ;  /* 0xffffff9000789947 */ /* 0x002fea000383ffff */
        /* <DEDUP_REMOVED lines=82> */
.L_x_801:
[----:B------:R-:W-:Y:S05]  /*8c50*/  @P0 BRA `(.L_x_800) ;  /* 0x0000002400400947 */ /* 0x000fea0003800000 */
[----:B------:R-:W2:Y:S01]  /*8c60*/  LDL.LU R3, [R1+0x10] ;  /* 0x0000100001037983 */ /* 0x000ea20000300800 */
[----:B------:R-:W3:Y:S01]  /*8c70*/  S2R R4, SR_TID.X ;  /* 0x0000000000047919 */ /* 0x000ee20000002100 */
[----:B------:R-:W4:Y:S01]  /*8c80*/  S2UR UR5, SR_CgaCtaId ;  /* 0x00000000000579c3 */ /* 0x000f220000008800 */
[----:B------:R-:W-:Y:S01]  /*8c90*/  ULDC UR4, c[0x0][0x850] ;  /* 0x0002140000047ab9 */ /* 0x000fe20000000800 */
[----:B------:R-:W-:Y:S01]  /*8ca0*/  ULDC.64 UR12, c[0x0][0x818] ;  /* 0x00020600000c7ab9 */ /* 0x000fe20000000a00 */
[----:B-1----:R-:W5:Y:S01]  /*8cb0*/  LDL.LU R2, [R1+0xc] ;  /* 0x00000c0001027983 */ /* 0x002f620000300800 */
[----:B------:R-:W-:-:S03]  /*8cc0*/  ULDC.64 UR14, c[0x0][0x848] ;  /* 0x00021200000e7ab9 */ /* 0x000fc60000000a00 */
[----:B------:R-:W5:Y:S01]  /*8cd0*/  LDL.LU R0, [R1+0x14] ;  /* 0x0000140001007983 */ /* 0x000f620000300800 */
[----:B------:R-:W-:Y:S01]  /*8ce0*/  UISETP.NE.AND UP0, UPT, UR4, 0x1, UPT ;  /* 0x000000010400788c */ /* 0x000fe2000bf05270 */
[----:B------:R-:W-:Y:S02]  /*8cf0*/  BSSY B1, `(.L_x_815) ;  /* 0x0000057000017945 */ /* 0x000fe40003800000 */
[----:B------:R-:W-:-:S08]  /*8d00*/  UMOV UR4, 0x400 ;  /* 0x0000040000047882 */ /* 0x000fd00000000000 */
[----:B------:R-:W-:Y:S01]  /*8d10*/  @UP0 ULDC UR6, c[0x0][0x854] ;  /* 0x0002150000060ab9 */ /* 0x000fe20000000800 */
[----:B----4-:R-:W-:-:S03]  /*8d20*/  ULEA UR4, UR5, UR4, 0x18 ;  /* 0x0000000405047291 */ /* 0x010fc6000f8ec03f */
[----:B------:R-:W-:Y:S01]  /*8d30*/  @UP0 ULDC UR5, c[0x0][0x858] ;  /* 0x0002160000050ab9 */ /* 0x000fe20000000800 */
[----:B------:R-:W-:Y:S01]  /*8d40*/  BAR.SYNC.DEFER_BLOCKING 0x1, 0x100 ;  /* 0x0044000000007b1d */ /* 0x000fe20000010000 */
[----:B--2---:R-:W-:Y:S01]  /*8d50*/  R2UR UR8, R3 ;  /* 0x00000000030872ca */ /* 0x004fe200000e0000 */
[----:B---3--:R-:W-:-:S05]  /*8d60*/  VIADD R3, R4, 0xffffff80 ;  /* 0xffffff8004037836 */ /* 0x008fca0000000000 */
[----:B------:R-:W-:Y:S02]  /*8d70*/  ISETP.NE.AND P0, PT, R3, RZ, PT ;  /* 0x000000ff0300720c */ /* 0x000fe40003f05270 */
[----:B-----5:R-:W-:Y:S02]  /*8d80*/  R2UR UR11, R2 ;  /* 0x00000000020b72ca */ /* 0x020fe400000e0000 */
[----:B------:R-:W-:-:S03]  /*8d90*/  R2UR UR17, R0 ;  /* 0x00000000001172ca */ /* 0x000fc600000e0000 */
[----:B------:R-:W-:Y:S01]  /*8da0*/  UIMAD UR8, UR8, 0x5000, URZ ;  /* 0x00005000080878a4 */ /* 0x000fe2000f8e023f */
[----:B------:R-:W-:-:S03]  /*8db0*/  SHF.R.S32.HI R0, RZ, 0x1f, R3 ;  /* 0x0000001fff007819 */ /* 0x000fc60000011403 */
[----:B------:R-:W-:Y:S01]  /*8dc0*/  USHF.R.S32.HI UR9, URZ, 0x1f, UR8 ;  /* 0x0000001f3f097899 */ /* 0x000fe20008011408 */
[----:B------:R-:W-:-:S03]  /*8dd0*/  LEA.HI R2, R0, R3, RZ, 0x7 ;  /* 0x0000000300027211 */ /* 0x000fc600078f38ff */
[----:B------:R-:W-:Y:S01]  /*8de0*/  UIMAD.WIDE.U32 UR6, UR11, UR6, URZ ;  /* 0x000000060b0672a5 */ /* 0x000fe2000f8e003f */
[----:B------:R-:W-:Y:S02]  /*8df0*/  LOP3.LUT R0, R2, 0x3fffff80, RZ, 0xc0, !PT ;  /* 0x3fffff8002007812 */ /* 0x000fe400078ec0ff */
[----:B------:R-:W-:Y:S01]  /*8e00*/  SHF.R.S32.HI R5, RZ, 0x7, R2 ;  /* 0x00000007ff057819 */ /* 0x000fe20000011402 */
[----:B------:R-:W-:Y:S02]  /*8e10*/  @UP0 USHF.R.U32.HI UR11, URZ, UR5, UR7 ;  /* 0x000000053f0b0299 */ /* 0x000fe40008011607 */
[----:B------:R-:W-:Y:S01]  /*8e20*/  IMAD.IADD R0, R3, 0x1, -R0 ;  /* 0x0000000103007824 */ /* 0x000fe200078e0a00 */
[----:B------:R-:W-:Y:S02]  /*8e30*/  USHF.R.S32.HI UR16, URZ, 0x1f, UR17 ;  /* 0x0000001f3f107899 */ /* 0x000fe40008011411 */
[----:B------:R-:W-:Y:S01]  /*8e40*/  USHF.R.S32.HI UR5, URZ, 0x1f, UR11 ;  /* 0x0000001f3f057899 */ /* 0x000fe2000801140b */
[----:B------:R-:W-:Y:S01]  /*8e50*/  IMAD R0, R5, 0xa00, R0 ;  /* 0x00000a0005007824 */ /* 0x000fe200078e0200 */
[----:B------:R-:W-:-:S02]  /*8e60*/  UIMAD.WIDE.U32 UR6, UR11, UR12, UR8 ;  /* 0x0000000c0b0672a5 */ /* 0x000fc4000f8e0008 */
[----:B------:R-:W-:Y:S01]  /*8e70*/  IMAD.U32 R2, RZ, RZ, UR11 ;  /* 0x0000000bff027e24 */ /* 0x000fe2000f8e00ff */
[----:B------:R-:W-:Y:S01]  /*8e80*/  UIMAD UR10, UR5, UR12, URZ ;  /* 0x0000000c050a72a4 */ /* 0x000fe2000f8e023f */
[----:B------:R-:W-:-:S03]  /*8e90*/  IMAD.SHL.U32 R0, R0, 0x4, RZ ;  /* 0x0000000400007824 */ /* 0x000fc600078e00ff */
[----:B------:R-:W-:Y:S01]  /*8ea0*/  UIMAD UR10, UR11, UR13, UR10 ;  /* 0x0000000d0b0a72a4 */ /* 0x000fe2000f8e020a */
[----:B------:R1:W-:Y:S01]  /*8eb0*/  STL [R1+0xc], R2 ;  /* 0x00000c0201007387 */ /* 0x0003e20000100800 */
[----:B------:R-:W-:Y:S01]  /*8ec0*/  LEA R0, R0, UR4, 0x2 ;  /* 0x0000000400007c11 */ /* 0x000fe2000f8e10ff */
[----:B------:R-:W-:Y:S01]  /*8ed0*/  ULDC.64 UR12, c[0x0][0x840] ;  /* 0x00021000000c7ab9 */ /* 0x000fe20000000a00 */
[----:B------:R-:W-:Y:S02]  /*8ee0*/  UIADD3 UR7, UR7, UR10, URZ ;  /* 0x0000000a07077290 */ /* 0x000fe4000fffe03f */
[----:B------:R-:W-:Y:S01]  /*8ef0*/  UIMAD UR5, UR5, UR12, URZ ;  /* 0x0000000c050572a4 */ /* 0x000fe2000f8e023f */
[----:B------:R1:W-:Y:S01]  /*8f00*/  STS.128 [R0], R56 ;  /* 0x0000003800007388 */ /* 0x0003e20000000c00 */
[----:B------:R-:W-:Y:S02]  /*8f10*/  UIMAD.WIDE.U32 UR8, UR11, UR12, UR8 ;  /* 0x0000000c0b0872a5 */ /* 0x000fe4000f8e0008 */
[----:B------:R-:W-:Y:S01]  /*8f20*/  UIMAD UR11, UR11, UR13, UR5 ;  /* 0x0000000d0b0b72a4 */ /* 0x000fe2000f8e0205 */
[----:B------:R1:W-:Y:S01]  /*8f30*/  STS.128 [R0+0x800], R60 ;  /* 0x0008003c00007388 */ /* 0x0003e20000000c00 */
[----:B------:R-:W-:Y:S01]  /*8f40*/  UIMAD UR10, UR16, UR14, URZ ;  /* 0x0000000e100a72a4 */ /* 0x000fe2000f8e023f */
[----:B------:R-:W-:-:S02]  /*8f50*/  ULDC.64 UR12, c[0x0][0x820] ;  /* 0x00020800000c7ab9 */ /* 0x000fc40000000a00 */
        /* <DEDUP_REMOVED lines=33> */
[----:B--2---:R-:W2:Y:S02]  /*9170*/  FENCE.VIEW.ASYNC.S ;  /* 0x00000000000073c6 */ /* 0x004ea40000000000 */
[----:B--2---:R-:W-:Y:S06]  /*9180*/  BAR.SYNC.DEFER_BLOCKING 0x1, 0x100 ;  /* 0x0044000000007b1d */ /* 0x004fec0000010000 */
[----:B------:R-:W-:Y:S05]  /*9190*/  @P0 BRA `(.L_x_816) ;  /* 0x0000000000300947 */ /* 0x000fea0003800000 */
[----:B------:R-:W-:Y:S01]  /*91a0*/  PLOP3.LUT P0, PT, PT, PT, PT, 0x80, 0x0 ;  /* 0x000000000000781c */ /* 0x000fe20003f0f070 */
[----:B------:R-:W-:Y:S01]  /*91b0*/  UMOV UR5, 0x1400 ;  /* 0x0000140000057882 */ /* 0x000fe20000000000 */
[----:B------:R-:W-:Y:S01]  /*91c0*/  UMOV UR8, 0x0 ;  /* 0x0000000000087882 */ /* 0x000fe20000000000 */
[----:B------:R-:W-:Y:S01]  /*91d0*/  UMOV UR9, 0x14f00000 ;  /* 0x14f0000000097882 */ /* 0x000fe20000000000 */
[----:B------:R-:W-:-:S09]  /*91e0*/  UMOV UR6, UR14 ;  /* 0x0000000e00067c82 */ /* 0x000fd20008000000 */
.L_x_817:
[----:B------:R-:W-:Y:S01]  /*91f0*/  @P0 ELECT P1, URZ, PT ;  /* 0x00000000003f082f */ /* 0x000fe20003820000 */
[----:B------:R2:W-:-:S12]  /*9200*/  UBLKRED.G.S.ADD.F32.RN [UR6], [UR4], UR5, desc[UR8] ;  /* 0x00000806040073bb */ /* 0x0005d800080a1405 */
[----:B------:R-:W-:Y:S02]  /*9210*/  @P1 PLOP3.LUT P0, PT, P1, PT, PT, 0x8, 0x0 ;  /* 0x000000000000181c */ /* 0x000fe40000f0e170 */
[----:B------:R-:W-:-:S11]  /*9220*/  PLOP3.LUT P1, PT, PT, PT, PT, 0x8, 0x0 ;  /* 0x000000000000781c */ /* 0x000fd60003f2e170 */
[----:B--2---:R-:W-:Y:S05]  /*9230*/  @P0 BRA.U.ANY `(.L_x_817) ;  /* 0xfffffffd00ec0947 */ /* 0x004fea000393ffff */
[----:B------:R0:W-:Y:S01]  /*9240*/  UTMACMDFLUSH ;  /* 0x00000000000079b7 */ /* 0x0001e20000000000 */
[----:B------:R-:W-:-:S04]  /*9250*/  DEPBAR.LE SB0, 0x0 ;  /* 0x000080000000791a */ /* 0x000fc80000000000 */
.L_x_816:
[----:B------:R-:W-:Y:S05]  /*9260*/  BSYNC B1 ;  /* 0x0000000000017941 */ /* 0x000fea0003800000 */
.L_x_815:
        /* <DEDUP_REMOVED lines=32> */
.L_x_818:
        /* <DEDUP_REMOVED lines=8> */
.L_x_796:
[----:B------:R-:W-:-:S08]  /*94f0*/  NOP ;  /* 0x0000000000007918 */ /* 0x000fd00000000000 */
[----:B------:R-:W1:-:S00]  /*9500*/  USETMAXREG.DEALLOC.CTAPOOL 0x18 ;  /* 0x00000018000079c8 */ /* 0x000e4000080e0500 */
[----:B-1----:R-:W-:-:S06]  /*9510*/  LOP3.LUT R2, R2, 0x3, RZ, 0xc0, !PT ;  /* 0x0000000302027812 */ /* 0x002fcc00078ec0ff */
        /* <DEDUP_REMOVED lines=24> */
.L_x_819:
[----:B------:R-:W-:Y:S01]  /*96a0*/  ULDC UR8, c[0x0][0x8cc] ;  /* 0x0002330000087ab9 */ /* 0x000fe20000000800 */
[----:B------:R-:W-:Y:S01]  /*96b0*/  UMOV UR11, UR7 ;  /* 0x00000007000b7c82 */ /* 0x000fe20008000000 */
[----:B------:R-:W-:-:S11]  /*96c0*/  UISETP.NE.AND UP0, UPT, UR8, 0x1, UPT ;  /* 0x000000010800788c */ /* 0x000fd6000bf05270 */
[----:B------:R-:W-:Y:S02]  /*96d0*/  @UP0 ULDC.64 UR12, c[0x0][0x8d0] ;  /* 0x00023400000c0ab9 */ /* 0x000fe40000000a00 */
[----:B------:R-:W-:-:S04]  /*96e0*/  UIMAD.WIDE.U32 UR4, UR7, UR12, URZ ;  /* 0x0000000c070472a5 */ /* 0x000fc8000f8e003f */
[----:B------:R-:W-:-:S04]  /*96f0*/  @UP0 USHF.R.U32.HI UR11, URZ, UR13, UR5 ;  /* 0x0000000d3f0b0299 */ /* 0x000fc80008011605 */
[----:B------:R-:W-:-:S12]  /*9700*/  UIMAD UR4, UR11, UR8, URZ ;  /* 0x000000080b0472a4 */ /* 0x000fd8000f8e023f */
.L_x_820:
        /* <DEDUP_REMOVED lines=38> */
[----:B------:R-:W-:Y:S01]  /*9970*/  IMAD.MOV.U32 R17, RZ, RZ, RZ ;  /* 0x000000ffff117224 */ /* 0x000fe200078e00ff */
[----:B------:R-:W-:Y:S02]  /*9980*/  SHF.R.S32.HI R5, RZ, 0x1f, R5 ;  /* 0x0000001fff057819 */ /* 0x000fe40000011405 */
[----:B------:R-:W-:Y:S01]  /*9990*/  ELECT P0, URZ, PT ;  /* 0x00000000003f782f */ /* 0x000fe20003800000 */
[----:B------:R-:W2:Y:S01]  /*99a0*/  LDC.64 R6, c[0x0][0x730] ;  /* 0x0001cc00ff067b82 */ /* 0x000ea20000000a00 */
[----:B------:R-:W-:Y:S01]  /*99b0*/  SHF.R.S32.HI R15, RZ, 0x1f, R15 ;  /* 0x0000001fff0f7819 */ /* 0x000fe2000001140f */
[----:B------:R-:W-:-:S04]  /*99c0*/  UMOV UR12, UR20 ;  /* 0x00000014000c7c82 */ /* 0x000fc80008000000 */
        /* <DEDUP_REMOVED lines=30> */
.L_x_837:
        /* <DEDUP_REMOVED lines=10> */
.L_x_823:
        /* <DEDUP_REMOVED lines=125> */
.L_x_829:
[----:B------:R-:W-:-:S04]  /*a420*/  SHF.L.U32 R10, R15, 0x1f, RZ ;  /* 0x0000001f0f0a7819 */ /* 0x000fc800000006ff */
[----:B------:R-:W1:Y:S02]  /*a430*/  SYNCS.PHASECHK.TRANS64.TRYWAIT P1, [R7+URZ+0x31838], R10 ;  /* 0x0318380a070075a7 */ /* 0x000e64000802017f */
[----:B-1---5:R-:W-:Y:S05]  /*a440*/  @!P1 BRA `(.L_x_825) ;  /* 0x0000000c009c9947 */ /* 0x022fea0003800000 */
.L_x_838:
[----:B------:R-:W-:Y:S05]  /*a450*/  @P0 BRA `(.L_x_826) ;  /* 0x0000000000140947 */ /* 0x000fea0003800000 */
[----:B------:R-:W-:Y:S01]  /*a460*/  ISETP.NE.AND P1, PT, R17, RZ, PT ;  /* 0x000000ff1100720c */ /* 0x000fe20003f25270 */
[----:B-1----:R-:W-:-:S04]  /*a470*/  IMAD.MOV.U32 R10, RZ, RZ, 0x8100 ;  /* 0x00008100ff0a7424 */ /* 0x002fc800078e00ff */
[----:B------:R2:W-:Y:S08]  /*a480*/  SYNCS.ARRIVE.TRANS64 RZ, [R7+URZ+0x31830], R10 ;  /* 0x0318300a07ff79a7 */ /* 0x0005f0000800003f */
[----:B------:R-:W-:Y:S05]  /*a490*/  @!P1 BRA `(.L_x_826) ;  /* 0x0000000000049947 */ /* 0x000fea0003800000 */
[----:B------:R-:W-:Y:S01]  /*a4a0*/  BPT.TRAP 0x1 ;  /* 0x000000040000795c */ /* 0x000fe20000300000 */
.L_x_826:
        /* <DEDUP_REMOVED lines=51> */
.L_x_840:
[----:B------:R-:W-:Y:S01]  /*a7e0*/  LOP3.LUT R15, R15, 0x1, RZ, 0x3c, !PT ;  /* 0x000000010f0f7812 */ /* 0x000fe200078e3cff */
[----:B------:R-:W-:Y:S06]  /*a7f0*/  @P2 BRA `(.L_x_828) ;  /* 0x0000000000142947 */ /* 0x000fec0003800000 */
[----:B------:R-:W-:Y:S01]  /*a800*/  ISETP.NE.AND P1, PT, R17, RZ, PT ;  /* 0x000000ff1100720c */ /* 0x000fe20003f25270 */
[----:B-1----:R-:W-:-:S04]  /*a810*/  IMAD.MOV.U32 R20, RZ, RZ, 0x8100 ;  /* 0x00008100ff147424 */ /* 0x002fc800078e00ff */
[----:B------:R2:W-:Y:S08]  /*a820*/  SYNCS.ARRIVE.TRANS64 RZ, [R19+URZ+0x31810], R20 ;  /* 0x0318101413ff79a7 */ /* 0x0005f0000800003f */
[----:B------:R-:W-:Y:S05]  /*a830*/  @!P1 BRA `(.L_x_828) ;  /* 0x0000000000049947 */ /* 0x000fea0003800000 */
[----:B------:R-:W-:Y:S01]  /*a840*/  BPT.TRAP 0x1 ;  /* 0x000000040000795c */ /* 0x000fe20000300000 */
.L_x_828:
        /* <DEDUP_REMOVED lines=52> */
.L_x_824:
[----:B------:R-:W-:-:S04]  /*ab90*/  SHF.L.U32 R4, R15, 0x1f, RZ ;  /* 0x0000001f0f047819 */ /* 0x000fc800000006ff */
[----:B------:R-:W1:Y:S02]  /*aba0*/  SYNCS.PHASECHK.TRANS64.TRYWAIT P1, [R7+URZ+0x31838], R4 ;  /* 0x03183804070075a7 */ /* 0x000e64000802017f */
[----:B-1----:R-:W-:Y:S05]  /*abb0*/  @!P1 BRA `(.L_x_830) ;  /* 0x0000000400ec9947 */ /* 0x002fea0003800000 */
.L_x_841:
[----:B------:R-:W-:Y:S05]  /*abc0*/  @P0 BRA `(.L_x_831) ;  /* 0x0000000000180947 */ /* 0x000fea0003800000 */
[----:B------:R-:W2:Y:S01]  /*abd0*/  S2R R5, SR_TID.X ;  /* 0x0000000000057919 */ /* 0x000ea20000002100 */
[----:B-1----:R-:W-:-:S04]  /*abe0*/  IMAD.MOV.U32 R4, RZ, RZ, 0x8100 ;  /* 0x00008100ff047424 */ /* 0x002fc800078e00ff */
[----:B------:R3:W-:Y:S01]  /*abf0*/  SYNCS.ARRIVE.TRANS64 RZ, [R7+URZ+0x31830], R4 ;  /* 0x0318300407ff79a7 */ /* 0x0007e2000800003f */
[----:B--2---:R-:W-:-:S13]  /*ac00*/  LOP3.LUT P0, RZ, R5, 0x1f, RZ, 0xc0, !PT ;  /* 0x0000001f05ff7812 */ /* 0x004fda000780c0ff */
[----:B---3--:R-:W-:Y:S05]  /*ac10*/  @!P0 BRA `(.L_x_831) ;  /* 0x0000000000048947 */ /* 0x008fea0003800000 */
[----:B------:R-:W-:Y:S01]  /*ac20*/  BPT.TRAP 0x1 ;  /* 0x000000040000795c */ /* 0x000fe20000300000 */
.L_x_831:
        /* <DEDUP_REMOVED lines=14> */
[----:B------:R-:W-:Y:S01]  /*ad10*/  LOP3.LUT R15, R15, 0x1, RZ, 0x3c, !PT ;  /* 0x000000010f0f7812 */ /* 0x000fe200078e3cff */
[----:B------:R-:W-:-:S02]  /*ad20*/  UIADD3 UR40, UR8, 0x24100, URZ ;  /* 0x0002410008287890 */ /* 0x000fc4000fffe03f */
        /* <DEDUP_REMOVED lines=36> */
.L_x_821:
[----:B------:R-:W-:Y:S05]  /*af70*/  WARPSYNC.ALL ;  /* 0x0000000000007948 */ /* 0x000fea0003800000 */
[----:B------:R-:W-:-:S13]  /*af80*/  ELECT P0, URZ, PT ;  /* 0x00000000003f782f */ /* 0x000fda0003800000 */
[----:B------:R-:W-:Y:S05]  /*af90*/  @!P0 BRA `(.L_x_800) ;  /* 0x0000000000708947 */ /* 0x000fea0003800000 */
[----:B------:R-:W-:-:S04]  /*afa0*/  LOP3.LUT R0, R0, 0x2, RZ, 0xfc, !PT ;  /* 0x0000000200007812 */ /* 0x000fc800078efcff */
[----:B------:R-:W-:-:S13]  /*afb0*/  ISETP.NE.AND P1, PT, R0, 0x3, PT ;  /* 0x000000030000780c */ /* 0x000fda0003f25270 */
[----:B------:R-:W-:Y:S05]  /*afc0*/  @!P1 BRA `(.L_x_832) ;  /* 0x0000000000049947 */ /* 0x000fea0003800000 */
[----:B------:R-:W-:Y:S01]  /*afd0*/  BPT.TRAP 0x1 ;  /* 0x000000040000795c */ /* 0x000fe20000300000 */
.L_x_832:
        /* <DEDUP_REMOVED lines=8> */
.L_x_842:
        /* <DEDUP_REMOVED lines=9> */
.L_x_843:
[----:B------:R-:W-:Y:S05]  /*b0f0*/  @!P1 BRA `(.L_x_835) ;  /* 0x0000000000049947 */ /* 0x000fea0003800000 */
[----:B------:R-:W-:Y:S01]  /*b100*/  BPT.TRAP 0x1 ;  /* 0x000000040000795c */ /* 0x000fe20000300000 */
.L_x_835:
[----:B------:R-:W-:-:S07]  /*b110*/  SHF.L.U32 R15, R15, 0x1f, RZ ;  /* 0x0000001f0f0f7819 */ /* 0x000fce00000006ff */
.L_x_836:
[----:B--2---:R2:W3:Y:S02]  /*b120*/  SYNCS.PHASECHK.TRANS64.TRYWAIT P0, [R4+URZ+0x31838], R15 ;  /* 0x0318380f040075a7 */ /* 0x0044e4000800017f */
[----:B---3--:R-:W-:Y:S05]  /*b130*/  @!P0 NANOSLEEP.SYNCS 0x989680 ;  /* 0x009896800000895d */ /* 0x008fea0003900000 */
[----:B------:R-:W3:Y:S02]  /*b140*/  @!P0 SYNCS.PHASECHK.TRANS64 P0, [R4+URZ+0x31838], R15 ;  /* 0x0318380f040085a7 */ /* 0x000ee4000800007f */
[----:B---3--:R-:W-:Y:S05]  /*b150*/  @!P0 BRA `(.L_x_836) ;  /* 0xfffffffc00f08947 */ /* 0x008fea000383ffff */
.L_x_800:
[----:B------:R-:W-:Y:S05]  /*b160*/  BSYNC B0 ;  /* 0x0000000000007941 */ /* 0x000fea0003800000 */
.L_x_795:
[----:B------:R-:W-:Y:S05]  /*b170*/  EXIT ;  /* 0x000000000000794d */ /* 0x000fea0003800000 */
.L_x_803:
[----:B-1----:R1:W2:Y:S02]  /*b180*/  SYNCS.PHASECHK.TRANS64.TRYWAIT P0, [R17+URZ+0x31800], R10 ;  /* 0x0318000a110075a7 */ /* 0x0022a4000800017f */
[----:B--2---:R-:W-:Y:S05]  /*b190*/  @!P0 NANOSLEEP.SYNCS 0x989680 ;  /* 0x009896800000895d */ /* 0x004fea0003900000 */
[----:B------:R-:W2:Y:S02]  /*b1a0*/  @!P0 SYNCS.PHASECHK.TRANS64 P0, [R17+URZ+0x31800], R10 ;  /* 0x0318000a110085a7 */ /* 0x000ea4000800007f */
[----:B--2---:R-:W-:Y:S05]  /*b1b0*/  @!P0 BRA `(.L_x_803) ;  /* 0xfffffffc00f08947 */ /* 0x004fea000383ffff */
[----:B------:R-:W-:Y:S05]  /*b1c0*/  BRA `(.L_x_802) ;  /* 0xffffff5c00ac7947 */ /* 0x000fea000383ffff */
.L_x_807:
[----:B--2---:R2:W3:Y:S02]  /*b1d0*/  SYNCS.PHASECHK.TRANS64.TRYWAIT P1, [R16+URZ+0x31810], R9 ;  /* 0x03181009100075a7 */ /* 0x0044e4000802017f */
[----:B---3--:R-:W-:Y:S05]  /*b1e0*/  @!P1 NANOSLEEP.SYNCS 0x989680 ;  /* 0x009896800000995d */ /* 0x008fea0003900000 */
[----:B------:R-:W3:Y:S02]  /*b1f0*/  @!P1 SYNCS.PHASECHK.TRANS64 P1, [R16+URZ+0x31810], R9 ;  /* 0x03181009100095a7 */ /* 0x000ee4000802007f */
[----:B---3--:R-:W-:Y:S05]  /*b200*/  @!P1 BRA `(.L_x_807) ;  /* 0xfffffffc00f09947 */ /* 0x008fea000383ffff */
[----:B------:R-:W-:Y:S05]  /*b210*/  BRA `(.L_x_806) ;  /* 0xffffff6800087947 */ /* 0x000fea000383ffff */
.L_x_811:
[----:B----4-:R4:W1:Y:S02]  /*b220*/  SYNCS.PHASECHK.TRANS64.TRYWAIT P1, [R17+URZ+0x31830], R10 ;  /* 0x0318300a110075a7 */ /* 0x010864000802017f */
[----:B-1----:R-:W-:Y:S05]  /*b230*/  @!P1 NANOSLEEP.SYNCS 0x989680 ;  /* 0x009896800000995d */ /* 0x002fea0003900000 */
[----:B------:R-:W1:Y:S02]  /*b240*/  @!P1 SYNCS.PHASECHK.TRANS64 P1, [R17+URZ+0x31830], R10 ;  /* 0x0318300a110095a7 */ /* 0x000e64000802007f */
[----:B-1----:R-:W-:Y:S05]  /*b250*/  @!P1 BRA `(.L_x_811) ;  /* 0xfffffffc00f09947 */ /* 0x002fea000383ffff */
[----:B------:R-:W-:Y:S05]  /*b260*/  BRA `(.L_x_810) ;  /* 0xffffff8400087947 */ /* 0x000fea000383ffff */
.L_x_822:
[----:B-1----:R1:W2:Y:S02]  /*b270*/  SYNCS.PHASECHK.TRANS64.TRYWAIT P1, [R7+URZ+0x31820], R6 ;  /* 0x03182006070075a7 */ /* 0x0022a4000802017f */
[----:B--2---:R-:W-:Y:S05]  /*b280*/  @!P1 NANOSLEEP.SYNCS 0x989680 ;  /* 0x009896800000995d */ /* 0x004fea0003900000 */
[----:B------:R-:W2:Y:S02]  /*b290*/  @!P1 SYNCS.PHASECHK.TRANS64 P1, [R7+URZ+0x31820], R6 ;  /* 0x03182006070095a7 */ /* 0x000ea4000802007f */
[----:B--2---:R-:W-:Y:S05]  /*b2a0*/  @!P1 BRA `(.L_x_822) ;  /* 0xfffffffc00f09947 */ /* 0x004fea000383ffff */
[----:B------:R-:W-:Y:S05]  /*b2b0*/  BRA `(.L_x_837) ;  /* 0xffffffe8003c7947 */ /* 0x000fea000383ffff */
.L_x_825:
[----:B-1----:R1:W2:Y:S02]  /*b2c0*/  SYNCS.PHASECHK.TRANS64.TRYWAIT P1, [R7+URZ+0x31838], R10 ;  /* 0x0318380a070075a7 */ /* 0x0022a4000802017f */
[----:B--2---:R-:W-:Y:S05]  /*b2d0*/  @!P1 NANOSLEEP.SYNCS 0x989680 ;  /* 0x009896800000995d */ /* 0x004fea0003900000 */
[----:B------:R-:W2:Y:S02]  /*b2e0*/  @!P1 SYNCS.PHASECHK.TRANS64 P1, [R7+URZ+0x31838], R10 ;  /* 0x0318380a070095a7 */ /* 0x000ea4000802007f */
[----:B--2---:R-:W-:Y:S05]  /*b2f0*/  @!P1 BRA `(.L_x_825) ;  /* 0xfffffffc00f09947 */ /* 0x004fea000383ffff */
[----:B------:R-:W-:Y:S05]  /*b300*/  BRA `(.L_x_838) ;  /* 0xfffffff000507947 */ /* 0x000fea000383ffff */
.L_x_827:
[----:B------:R-:W-:-:S07]  /*b310*/  SHF.L.U32 R20, R14, 0x1f, RZ ;  /* 0x0000001f0e147819 */ /* 0x000fce00000006ff */
.L_x_839:
[----:B-1----:R1:W2:Y:S02]  /*b320*/  SYNCS.PHASECHK.TRANS64.TRYWAIT P1, [R19+URZ+0x31820], R20 ;  /* 0x03182014130075a7 */ /* 0x0022a4000802017f */
[----:B--2---:R-:W-:Y:S05]  /*b330*/  @!P1 NANOSLEEP.SYNCS 0x989680 ;  /* 0x009896800000995d */ /* 0x004fea0003900000 */
[----:B------:R-:W2:Y:S02]  /*b340*/  @!P1 SYNCS.PHASECHK.TRANS64 P1, [R19+URZ+0x31820], R20 ;  /* 0x03182014130095a7 */ /* 0x000ea4000802007f */
[----:B--2---:R-:W-:Y:S05]  /*b350*/  @!P1 BRA `(.L_x_839) ;  /* 0xfffffffc00f09947 */ /* 0x004fea000383ffff */
[----:B------:R-:W-:Y:S05]  /*b360*/  BRA `(.L_x_840) ;  /* 0xfffffff4001c7947 */ /* 0x000fea000383ffff */
.L_x_830:
[----:B-1----:R1:W2:Y:S02]  /*b370*/  SYNCS.PHASECHK.TRANS64.TRYWAIT P1, [R7+URZ+0x31838], R4 ;  /* 0x03183804070075a7 */ /* 0x0022a4000802017f */
[----:B--2---:R-:W-:Y:S05]  /*b380*/  @!P1 NANOSLEEP.SYNCS 0x989680 ;  /* 0x009896800000995d */ /* 0x004fea0003900000 */
[----:B------:R-:W2:Y:S02]  /*b390*/  @!P1 SYNCS.PHASECHK.TRANS64 P1, [R7+URZ+0x31838], R4 ;  /* 0x03183804070095a7 */ /* 0x000ea4000802007f */
[----:B--2---:R-:W-:Y:S05]  /*b3a0*/  @!P1 BRA `(.L_x_830) ;  /* 0xfffffffc00f09947 */ /* 0x004fea000383ffff */
[----:B------:R-:W-:Y:S05]  /*b3b0*/  BRA `(.L_x_841) ;  /* 0xfffffff800007947 */ /* 0x000fea000383ffff */
.L_x_833:
[----:B-1----:R1:W2:Y:S02]  /*b3c0*/  SYNCS.PHASECHK.TRANS64.TRYWAIT P0, [R3+URZ], R2 ;  /* 0x00000002030075a7 */ /* 0x0022a4000800017f */
[----:B--2---:R-:W-:Y:S05]  /*b3d0*/  @!P0 NANOSLEEP.SYNCS 0x989680 ;  /* 0x009896800000895d */ /* 0x004fea0003900000 */
[----:B------:R-:W2:Y:S02]  /*b3e0*/  @!P0 SYNCS.PHASECHK.TRANS64 P0, [R3+URZ], R2 ;  /* 0x00000002030085a7 */ /* 0x000ea4000800007f */
[----:B--2---:R-:W-:Y:S05]  /*b3f0*/  @!P0 BRA `(.L_x_833) ;  /* 0xfffffffc00f08947 */ /* 0x004fea000383ffff */
[----:B------:R-:W-:Y:S05]  /*b400*/  BRA `(.L_x_842) ;  /* 0xfffffffc00147947 */ /* 0x000fea000383ffff */
.L_x_834:
[----:B-1----:R1:W2:Y:S02]  /*b410*/  SYNCS.PHASECHK.TRANS64.TRYWAIT P0, [R17+URZ], R0 ;  /* 0x00000000110075a7 */ /* 0x0022a4000800017f */
[----:B--2---:R-:W-:Y:S05]  /*b420*/  @!P0 NANOSLEEP.SYNCS 0x989680 ;  /* 0x009896800000895d */ /* 0x004fea0003900000 */
[----:B------:R-:W2:Y:S02]  /*b430*/  @!P0 SYNCS.PHASECHK.TRANS64 P0, [R17+URZ], R0 ;  /* 0x00000000110085a7 */ /* 0x000ea4000800007f */
[----:B--2---:R-:W-:Y:S05]  /*b440*/  @!P0 BRA `(.L_x_834) ;  /* 0xfffffffc00f08947 */ /* 0x004fea000383ffff */
[----:B------:R-:W-:Y:S05]  /*b450*/  BRA `(.L_x_843) ;  /* 0xfffffffc00247947 */ /* 0x000fea000383ffff */
.L_x_844:
        /* <DEDUP_REMOVED lines=10> */
.L_x_2206:


//--------------------- .text._ZN7cutlass13device_kernelIN5flash11enable_sm90INS1_16FlashAttnBwdSm90INS1_25CollectiveMainloopBwdSm90ILi2ELi1ELi1EN4cute5tupleIJNS5_1CILi1EEES8_S8_EEENS6_IJNS7_ILi64EEENS7_ILi80EEENS7_ILi256EEEEEENS_10bfloat16_tEfNS_4arch4Sm90ELb1ELb0ELb1ELb1ELb0ELb0ELb1ELb1ELi2ELi1ELi1ELi1ELb0EEENS1_21CollectiveEpilogueBwdISD_SE_SG_Li256ELb1ELb1ELi2EEENS1_25SingleTileBwdLPTSchedulerILb1ELi80ELb0EEEEEEEEEvNT_6ParamsE --------------------------
	.section	.text._ZN7cutlass13device_kernelIN5flash11enable_sm90INS1_16FlashAttnBwdSm90INS1_25CollectiveMainloopBwdSm90ILi2ELi1ELi1EN4cute5tupleIJNS5_1CILi1EEES8_S8_EEENS6_IJNS7_ILi64EEENS7_ILi80EEENS7_ILi256EEEEEENS_10bfloat16_tEfNS_4arch4Sm90ELb1ELb0ELb1ELb1ELb0ELb0ELb1ELb1ELi2ELi1ELi1ELi1ELb0EEENS1_21CollectiveEpilogueBwdISD_SE_SG_Li256ELb1ELb1ELi2EEENS1_25SingleTileBwdLPTSchedulerILb1ELi80ELb0EEEEEEEEEvNT_6ParamsE,"ax",@progbits
	.align	128
.text._ZN7cutlass13device_kernelIN5flash11enable_sm90INS1_16FlashAttnBwdSm90INS1_25CollectiveMainloopBwdSm90ILi2ELi1ELi1EN4cute5tupleIJNS5_1CILi1EEES8_S8_EEENS6_IJNS7_ILi64EEENS7_ILi80EEENS7_ILi256EEEEEENS_10bfloat16_tEfNS_4arch4Sm90ELb1ELb0ELb1ELb1ELb0ELb0ELb1ELb1ELi2ELi1ELi1ELi1ELb0EEENS1_21CollectiveEpilogueBwdISD_SE_SG_Li256ELb1ELb1ELi2EEENS1_25SingleTileBwdLPTSchedulerILb1ELi80ELb0EEEEEEEEEvNT_6ParamsE:
        .type           _ZN7cutlass13device_kernelIN5flash11enable_sm90INS1_16FlashAttnBwdSm90INS1_25CollectiveMainloopBwdSm90ILi2ELi1ELi1EN4cute5tupleIJNS5_1CILi1EEES8_S8_EEENS6_IJNS7_ILi64EEENS7_ILi80EEENS7_ILi256EEEEEENS_10bfloat16_tEfNS_4arch4Sm90ELb1ELb0ELb1ELb1ELb0ELb0ELb1ELb1ELi2ELi1ELi1ELi1ELb0EEENS1_21CollectiveEpilogueBwdISD_SE_SG_Li256ELb1ELb1ELi2EEENS1_25SingleTileBwdLPTSchedulerILb1ELi80ELb0EEEEEEEEEvNT_6ParamsE,@function
        .size           _ZN7cutlass13device_kernelIN5flash11enable_sm90INS1_16FlashAttnBwdSm90INS1_25CollectiveMainloopBwdSm90ILi2ELi1ELi1EN4cute5tupleIJNS5_1CILi1EEES8_S8_EEENS6_IJNS7_ILi64EEENS7_ILi80EEENS7_ILi256EEEEEENS_10bfloat16_tEfNS_4arch4Sm90ELb1ELb0ELb1ELb1ELb0ELb0ELb1ELb1ELi2ELi1ELi1ELi1ELb0EEENS1_21CollectiveEpilogueBwdISD_SE_SG_Li256ELb1ELb1ELi2EEENS1_25SingleTileBwdLPTSchedulerILb1ELi80ELb0EEEEEEEEEvNT_6ParamsE,(.L_x_2207 - _ZN7cutlass13device_kernelIN5flash11enable_sm90INS1_16FlashAttnBwdSm90INS1_25CollectiveMainloopBwdSm90ILi2ELi1ELi1EN4cute5tupleIJNS5_1CILi1EEES8_S8_EEENS6_IJNS7_ILi64EEENS7_ILi80EEENS7_ILi256EEEEEENS_10bfloat16_tEfNS_4arch4Sm90ELb1ELb0ELb1ELb1ELb0ELb0ELb1ELb1ELi2ELi1ELi1ELi1ELb0EEENS1_21CollectiveEpilogueBwdISD_SE_SG_Li256ELb1ELb1ELi2EEENS1_25SingleTileBwdLPTSchedulerILb1ELi80ELb0EEEEEEEEEvNT_6ParamsE)
        .other          _ZN7cutlass13device_kernelIN5flash11enable_sm90INS1_16FlashAttnBwdSm90INS1_25CollectiveMainloopBwdSm90ILi2ELi1ELi1EN4cute5tupleIJNS5_1CILi1EEES8_S8_EEENS6_IJNS7_ILi64EEENS7_ILi80EEENS7_ILi256EEEEEENS_10bfloat16_tEfNS_4arch4Sm90ELb1ELb0ELb1ELb1ELb0ELb0ELb1ELb1ELi2ELi1ELi1ELi1ELb0EEENS1_21CollectiveEpilogueBwdISD_SE_SG_Li256ELb1ELb1ELi2EEENS1_25SingleTileBwdLPTSchedulerILb1ELi80ELb0EEEEEEEEEvNT_6ParamsE,@"STO_CUDA_ENTRY STV_DEFAULT"
_ZN7cutlass13device_kernelIN5flash11enable_sm90INS1_16FlashAttnBwdSm90INS1_25CollectiveMainloopBwdSm90ILi2ELi1ELi1EN4cute5tupleIJNS5_1CILi1EEES8_S8_EEENS6_IJNS7_ILi64EEENS7_ILi80EEENS7_ILi256EEEEEENS_10bfloat16_tEfNS_4arch4Sm90ELb1ELb0ELb1ELb1ELb0ELb0ELb1ELb1ELi2ELi1ELi1ELi1ELb0EEENS1_21CollectiveEpilogueBwdISD_SE_SG_Li256ELb1ELb1ELi2EEENS1_25SingleTileBwdLPTSchedulerILb1ELi80ELb0EEEEEEEEEvNT_6ParamsE:
        /* <DEDUP_REMOVED lines=24> */
.L_x_846:
[----:B------:R-:W-:Y:S05]  /*0180*/  BSYNC B0 ;  /* 0x0000000000007941 */ /* 0x000fea0003800000 */
.L_x_845:
        /* <DEDUP_REMOVED lines=19> */
[----:B------:R0:W-:Y:S01]  /*02c0*/  STL [R1+0x14], R2 ;  /* 0x0000140201007387 */ /* 0x0001e20000100800 */
        /* <DEDUP_REMOVED lines=19> */
.L_x_847:
        /* <DEDUP_REMOVED lines=20> */
.L_x_848:
[----:B------:R-:W-:Y:S01]  /*0540*/  PLOP3.LUT P0, PT, PT, PT, UP0, 0x80, 0x0 ;  /* 0x000000000000781c */ /* 0x000fe20003f0f008 */
[----:B------:R-:W-:Y:S01]  /*0550*/  NOP ;  /* 0x0000000000007918 */ /* 0x000fe20000000000 */
[----:B------:R-:W-:Y:S01]  /*0560*/  BSSY B0, `(.L_x_849) ;  /* 0x0000f55000007945 */ /* 0x000fe20003800000 */
[----:B------:R-:W-:Y:S01]  /*0570*/  LOP3.LUT R11, R21, 0x7f, RZ, 0xc0, !PT ;  /* 0x0000007f150b7812 */ /* 0x000fe200078ec0ff */
[----:B01234-:R-:W-:Y:S09]  /*0580*/  BAR.SYNC.DEFER_BLOCKING 0x0 ;  /* 0x0000000000007b1d */ /* 0x01fff20000010000 */
[----:B------:R-:W-:Y:S05]  /*0590*/  @!P0 BRA `(.L_x_850) ;  /* 0x000000cc00fc8947 */ /* 0x000fea0003800000 */
.L_x_851:
[----:B------:R-:W-:-:S08]  /*05a0*/  NOP ;  /* 0x0000000000007918 */ /* 0x000fd00000000000 */
[----:B------:R-:W0:Y:S02]  /*05b0*/  USETMAXREG.TRY_ALLOC.CTAPOOL UP0, 0xf0 ;  /* 0x000000f0000079c8 */ /* 0x000e240008000600 */
[----:B0-----:R-:W-:-:S13]  /*05c0*/  PLOP3.LUT P0, PT, PT, PT, UP0, 0x80, 0x0 ;  /* 0x000000000000781c */ /* 0x001fda0003f0f008 */
[----:B------:R-:W-:Y:S05]  /*05d0*/  @!P0 BRA `(.L_x_851) ;  /* 0xfffffffc00f08947 */ /* 0x000fea000383ffff */
[----:B------:R-:W0:Y:S01]  /*05e0*/  S2UR UR7, SR_CTAID.X ;  /* 0x00000000000779c3 */ /* 0x000e220000002500 */
[----:B------:R-:W-:Y:S02]  /*05f0*/  ULDC UR8, c[0x0][0x8d0] ;  /* 0x0002340000087ab9 */ /* 0x000fe40000000800 */
[----:B------:R-:W-:-:S05]  /*0600*/  UISETP.NE.AND UP0, UPT, UR8, 0x1, UPT ;  /* 0x000000010800788c */ /* 0x000fca000bf05270 */
[----:B------:R-:W1:Y:S06]  /*0610*/  LDC R0, c[0x0][0x8e8] ;  /* 0x00023a00ff007b82 */ /* 0x000e6c0000000800 */
[----:B------:R-:W-:Y:S01]  /*0620*/  @UP0 ULDC UR4, c[0x0][0x8d4] ;  /* 0x0002350000040ab9 */ /* 0x000fe20000000800 */
[----:B------:R-:W-:Y:S01]  /*0630*/  @UP0 ULDC UR9, c[0x0][0x8d8] ;  /* 0x0002360000090ab9 */ /* 0x000fe20000000800 */
[----:B0-----:R-:W-:Y:S02]  /*0640*/  UIMAD.WIDE.U32 UR4, UR7, UR4, URZ ;  /* 0x00000004070472a5 */ /* 0x001fe4000f8e003f */
[----:B------:R-:W-:-:S02]  /*0650*/  UMOV UR6, UR7 ;  /* 0x0000000700067c82 */ /* 0x000fc40008000000 */
[----:B------:R-:W-:-:S04]  /*0660*/  @UP0 USHF.R.U32.HI UR6, URZ, UR9, UR5 ;  /* 0x000000093f060299 */ /* 0x000fc80008011605 */
[----:B------:R-:W-:Y:S02]  /*0670*/  UIADD3 UR4, -UR6, URZ, URZ ;  /* 0x0000003f06047290 */ /* 0x000fe4000fffe13f */
[----:B-1----:R-:W-:Y:S02]  /*0680*/  ISETP.LE.AND P0, PT, R0, UR6, PT ;  /* 0x0000000600007c0c */ /* 0x002fe4000bf03270 */
        /* <DEDUP_REMOVED lines=9> */
[----:B------:R-:W-:-:S04]  /*0720*/  IMAD.U32 R2, RZ, RZ, UR11 ;  /* 0x0000000bff027e24 */ /* 0x000fc8000f8e00ff */
[----:B------:R-:W-:Y:S01]  /*0730*/  IMAD.U32 R0, RZ, RZ, UR4 ;  /* 0x00000004ff007e24 */ /* 0x000fe2000f8e00ff */
[----:B------:R0:W-:Y:S01]  /*0740*/  STL [R1+0xc], R2 ;  /* 0x00000c0201007387 */ /* 0x0001e20000100800 */
[----:B------:R-:W-:Y:S05]  /*0750*/  BRA `(.L_x_853) ;  /* 0x0000000000287947 */ /* 0x000fea0003800000 */
.L_x_852:
        /* <DEDUP_REMOVED lines=9> */
[----:B------:R1:W-:Y:S06]  /*07f0*/  STL [R1+0xc], R2 ;  /* 0x00000c0201007387 */ /* 0x0003ec0000100800 */
.L_x_853:
[----:B01----:R-:W0:Y:S01]  /*0800*/  LDC R2, c[0x0][0x8b8] ;  /* 0x00022e00ff027b82 */ /* 0x003e220000000800 */
[----:B------:R-:W-:Y:S01]  /*0810*/  IADD3 R0, -R0, UR10, RZ ;  /* 0x0000000a00007c10 */ /* 0x000fe2000fffe1ff */
[----:B------:R-:W-:Y:S02]  /*0820*/  ULDC.64 UR4, c[0x0][0x8f8] ;  /* 0x00023e0000047ab9 */ /* 0x000fe40000000a00 */
[----:B------:R-:W-:-:S04]  /*0830*/  ISETP.NE.U32.AND P0, PT, RZ, UR4, PT ;  /* 0x00000004ff007c0c */ /* 0x000fc8000bf05070 */
[----:B------:R-:W1:Y:S01]  /*0840*/  LDC R5, c[0x0][0x8c4] ;  /* 0x00023100ff057b82 */ /* 0x000e620000000800 */
[----:B------:R-:W-:Y:S02]  /*0850*/  ISETP.NE.AND.EX P0, PT, RZ, UR5, PT, P0 ;  /* 0x00000005ff007c0c */ /* 0x000fe4000bf05300 */
[----:B0-----:R-:W-:Y:S01]  /*0860*/  ISETP.NE.AND P1, PT, R2, 0x1, PT ;  /* 0x000000010200780c */ /* 0x001fe20003f25270 */
[----:B-1----:R-:W-:-:S04]  /*0870*/  IMAD R4, R5, UR6, R0 ;  /* 0x0000000605047c24 */ /* 0x002fc8000f8e0200 */
[----:B------:R-:W-:-:S08]  /*0880*/  IMAD.MOV.U32 R5, RZ, RZ, R4 ;  /* 0x000000ffff057224 */ /* 0x000fd000078e0004 */
[----:B------:R-:W0:Y:S08]  /*0890*/  @P1 LDC R3, c[0x0][0x8bc] ;  /* 0x00022f00ff031b82 */ /* 0x000e300000000800 */
[----:B------:R-:W1:Y:S01]  /*08a0*/  @P1 LDC R7, c[0x0][0x8c0] ;  /* 0x00023000ff071b82 */ /* 0x000e620000000800 */
[----:B0-----:R-:W-:-:S05]  /*08b0*/  @P1 IMAD.HI.U32 R0, R4, R3, RZ ;  /* 0x0000000304001227 */ /* 0x001fca00078e00ff */
[----:B-1----:R-:W-:-:S05]  /*08c0*/  @P1 SHF.R.U32.HI R5, RZ, R7, R0 ;  /* 0x00000007ff051219 */ /* 0x002fca0000011600 */
[----:B------:R-:W-:-:S04]  /*08d0*/  IMAD.MOV R3, RZ, RZ, -R5 ;  /* 0x000000ffff037224 */ /* 0x000fc800078e0a05 */
[----:B------:R-:W-:-:S05]  /*08e0*/  IMAD R10, R2, R3, R4 ;  /* 0x00000003020a7224 */ /* 0x000fca00078e0204 */
[----:B------:R0:W-:Y:S01]  /*08f0*/  STL [R1+0x8], R10 ;  /* 0x0000080a01007387 */ /* 0x0001e20000100800 */
[----:B------:R-:W-:Y:S05]  /*0900*/  @!P0 BRA `(.L_x_854) ;  /* 0x0000000000148947 */ /* 0x000fea0003800000 */
[----:B------:R-:W1:Y:S01]  /*0910*/  LDC.64 R2, c[0x0][0x8f8] ;  /* 0x00023e00ff027b82 */ /* 0x000e620000000a00 */
[----:B------:R-:W-:Y:S01]  /*0920*/  ULDC.64 UR4, c[0x0][0x208] ;  /* 0x0000820000047ab9 */ /* 0x000fe20000000a00 */
[----:B-1----:R-:W-:-:S05]  /*0930*/  IMAD.WIDE R2, R5, 0x4, R2 ;  /* 0x0000000405027825 */ /* 0x002fca00078e0202 */
[----:B------:R2:W5:Y:S01]  /*0940*/  LDG.E R0, desc[UR4][R2.64] ;  /* 0x0000000402007981 */ /* 0x000562000c1e1900 */
[----:B------:R-:W-:Y:S05]  /*0950*/  BRA `(.L_x_855) ;  /* 0x0000000000307947 */ /* 0x000fea0003800000 */
.L_x_854:
        /* <DEDUP_REMOVED lines=11> */
.L_x_856:
[----:B------:R-:W1:Y:S02]  /*0a10*/  LDC R0, c[0x0][0x8ec] ;  /* 0x00023b00ff007b82 */ /* 0x000e640000000800 */
.L_x_855:
[----:B------:R-:W3:Y:S01]  /*0a20*/  LDL R8, [R1+0xc] ;  /* 0x00000c0001087983 */ /* 0x000ee20000100800 */
[----:B-1---5:R-:W-:-:S04]  /*0a30*/  VIADD R0, R0, 0x4f ;  /* 0x0000004f00007836 */ /* 0x022fc80000000000 */
[----:B------:R-:W-:-:S05]  /*0a40*/  IMAD.HI R0, R0, 0x66666667, RZ ;  /* 0x6666666700007827 */ /* 0x000fca00078e02ff */
[----:B--2---:R-:W-:-:S04]  /*0a50*/  SHF.R.U32.HI R3, RZ, 0x1f, R0 ;  /* 0x0000001fff037819 */ /* 0x004fc80000011600 */
[----:B------:R-:W-:Y:S02]  /*0a60*/  LEA.HI.SX32 R3, R0, R3, 0x1b ;  /* 0x0000000300037211 */ /* 0x000fe400078fdaff */
[----:B---3--:R-:W-:-:S13]  /*0a70*/  R2UR UR4, R8 ;  /* 0x00000000080472ca */ /* 0x008fda00000e0000 */
[----:B------:R-:W-:-:S04]  /*0a80*/  ISETP.LE.AND P0, PT, R3, UR4, PT ;  /* 0x0000000403007c0c */ /* 0x000fc8000bf03270 */
        /* <DEDUP_REMOVED lines=8> */
[----:B------:R-:W-:Y:S02]  /*0b10*/  ISETP.NE.AND.EX P0, PT, R5, RZ, PT, P0 ;  /* 0x000000ff0500720c */ /* 0x000fe40003f05300 */
[----:B--2---:R-:W-:-:S04]  /*0b20*/  ISETP.NE.U32.AND P1, PT, R6, RZ, PT ;  /* 0x000000ff0600720c */ /* 0x004fc80003f25070 */
[----:B------:R-:W-:Y:S01]  /*0b30*/  ISETP.NE.AND.EX P1, PT, R7, RZ, PT, P1 ;  /* 0x000000ff0700720c */ /* 0x000fe20003f25310 */
[----:B---3--:R-:W-:-:S06]  /*0b40*/  IMAD.WIDE R6, R236, 0x4, R2 ;  /* 0x00000004ec067825 */ /* 0x008fcc00078e0202 */
[----:B------:R-:W1:Y:S06]  /*0b50*/  @P0 LDC.64 R4, c[0x0][0x780] ;  /* 0x0001e000ff040b82 */ /* 0x000e6c0000000a00 */
[----:B------:R-:W2:Y:S01]  /*0b60*/  @P1 LDG.E R9, desc[UR4][R6.64] ;  /* 0x0000000406091981 */ /* 0x000ea2000c1e1900 */
[----:B-1----:R-:W-:-:S06]  /*0b70*/  @P0 IMAD.WIDE R2, R236, 0x4, R4 ;  /* 0x00000004ec020825 */ /* 0x002fcc00078e0204 */
[----:B------:R-:W3:Y:S01]  /*0b80*/  @P0 LDG.E R2, desc[UR4][R2.64] ;  /* 0x0000000402020981 */ /* 0x000ee2000c1e1900 */
[----:B------:R-:W-:Y:S02]  /*0b90*/  ULDC.64 UR4, c[0x0][0x788] ;  /* 0x0001e20000047ab9 */ /* 0x000fe40000000a00 */
[----:B------:R-:W-:Y:S01]  /*0ba0*/  ISETP.NE.U32.AND P2, PT, RZ, UR4, PT ;  /* 0x00000004ff007c0c */ /* 0x000fe2000bf45070 */
[----:B------:R-:W-:-:S03]  /*0bb0*/  ULDC UR4, c[0x0][0x280] ;  /* 0x0000a00000047ab9 */ /* 0x000fc60000000800 */
[----:B------:R-:W-:Y:S01]  /*0bc0*/  ISETP.NE.AND.EX P2, PT, RZ, UR5, PT, P2 ;  /* 0x00000005ff007c0c */ /* 0x000fe2000bf45320 */
[----:B--2---:R-:W-:-:S05]  /*0bd0*/  @P1 IMAD R9, R236, 0x40, R9 ;  /* 0x00000040ec091824 */ /* 0x004fca00078e0209 */
[----:B------:R-:W-:-:S04]  /*0be0*/  @P1 SHF.R.S32.HI R0, RZ, 0x1f, R9 ;  /* 0x0000001fff001819 */ /* 0x000fc80000011409 */
[----:B------:R-:W-:Y:S01]  /*0bf0*/  @P1 LEA.HI R9, R0, R9, RZ, 0x6 ;  /* 0x0000000900091211 */ /* 0x000fe200078f30ff */
[----:B------:R-:W-:-:S04]  /*0c00*/  IMAD.MOV.U32 R0, RZ, RZ, RZ ;  /* 0x000000ffff007224 */ /* 0x000fc800078e00ff */
[----:B------:R-:W-:Y:S01]  /*0c10*/  @P1 IMAD.SHL.U32 R9, R9, 0x100, RZ ;  /* 0x0000010009091824 */ /* 0x000fe200078e00ff */
[----:B---3--:R-:W-:Y:S01]  /*0c20*/  @P0 R2UR UR4, R2 ;  /* 0x00000000020402ca */ /* 0x008fe200000e0000 */
[----:B------:R-:W-:-:S14]  /*0c30*/  @P0 BRA `(.L_x_858) ;  /* 0x00000000001c0947 */ /* 0x000fdc0003800000 */
[----:B------:R-:W-:Y:S05]  /*0c40*/  @!P1 BRA `(.L_x_858) ;  /* 0x0000000000189947 */ /* 0x000fea0003800000 */
[----:B------:R-:W-:Y:S02]  /*0c50*/  ULDC.64 UR4, c[0x0][0x208] ;  /* 0x0000820000047ab9 */ /* 0x000fe40000000a00 */
[----:B------:R-:W2:Y:S04]  /*0c60*/  LDG.E R3, desc[UR4][R6.64] ;  /* 0x0000000406037981 */ /* 0x000ea8000c1e1900 */
[----:B------:R-:W3:Y:S01]  /*0c70*/  LDG.E R2, desc[UR4][R6.64+0x4] ;  /* 0x0000040406027981 */ /* 0x000ee2000c1e1900 */
[----:B--2---:R-:W-:Y:S02]  /*0c80*/  R2UR UR5, R3 ;  /* 0x00000000030572ca */ /* 0x004fe400000e0000 */
[----:B---3--:R-:W-:-:S13]  /*0c90*/  R2UR UR4, R2 ;  /* 0x00000000020472ca */ /* 0x008fda00000e0000 */
[----:B------:R-:W-:-:S12]  /*0ca0*/  UIADD3 UR4, -UR5, UR4, URZ ;  /* 0x0000000405047290 */ /* 0x000fd8000fffe13f */
.L_x_858:
[----:B------:R-:W-:Y:S01]  /*0cb0*/  SHF.R.S32.HI R2, RZ, 0x1f, R10 ;  /* 0x0000001fff027819 */ /* 0x000fe2000001140a */
[----:B------:R-:W-:Y:S01]  /*0cc0*/  ULDC UR5, c[0x0][0x290] ;  /* 0x0000a40000057ab9 */ /* 0x000fe20000000800 */
[----:B------:R-:W-:-:S03]  /*0cd0*/  @P1 LOP3.LUT R0, R9, 0xffffc000, RZ, 0xc0, !PT ;  /* 0xffffc00009001812 */ /* 0x000fc600078ec0ff */
[----:B------:R1:W-:Y:S01]  /*0ce0*/  STL [R1+0x10], R2 ;  /* 0x0000100201007387 */ /* 0x0003e20000100800 */
[----:B------:R-:W-:Y:S05]  /*0cf0*/  @!P2 BRA `(.L_x_859) ;  /* 0x000000000018a947 */ /* 0x000fea0003800000 */
[----:B-1----:R-:W1:Y:S01]  /*0d00*/  LDC.64 R2, c[0x0][0x788] ;  /* 0x0001e200ff027b82 */ /* 0x002e620000000a00 */
[----:B------:R-:W-:Y:S01]  /*0d10*/  ULDC.64 UR6, c[0x0][0x208] ;  /* 0x0000820000067ab9 */ /* 0x000fe20000000a00 */
[----:B-1----:R-:W-:-:S06]  /*0d20*/  IMAD.WIDE R2, R236, 0x4, R2 ;  /* 0x00000004ec027825 */ /* 0x002fcc00078e0202 */
[----:B------:R-:W2:Y:S02]  /*0d30*/  LDG.E R2, desc[UR6][R2.64] ;  /* 0x0000000602027981 */ /* 0x000ea4000c1e1900 */
[----:B--2---:R-:W-:Y:S01]  /*0d40*/  R2UR UR5, R2 ;  /* 0x00000000020572ca */ /* 0x004fe200000e0000 */
[----:B------:R-:W-:-:S14]  /*0d50*/  BRA `(.L_x_860) ;  /* 0x0000000000307947 */ /* 0x000fdc0003800000 */
.L_x_859:
[----:B------:R-:W-:Y:S02]  /*0d60*/  ULDC.64 UR6, c[0x0][0x778] ;  /* 0x0001de0000067ab9 */ /* 0x000fe40000000a00 */
[----:B------:R-:W-:-:S04]  /*0d70*/  ISETP.NE.U32.AND P0, PT, RZ, UR6, PT ;  /* 0x00000006ff007c0c */ /* 0x000fc8000bf05070 */
[----:B------:R-:W-:-:S13]  /*0d80*/  ISETP.NE.AND.EX P0, PT, RZ, UR7, PT, P0 ;  /* 0x00000007ff007c0c */ /* 0x000fda000bf05300 */
[----:B------:R-:W-:Y:S05]  /*0d90*/  @!P0 BRA `(.L_x_860) ;  /* 0x0000000000208947 */ /* 0x000fea0003800000 */
[----:B-1----:R-:W1:Y:S01]  /*0da0*/  LDC.64 R2, c[0x0][0x778] ;  /* 0x0001de00ff027b82 */ /* 0x002e620000000a00 */
[----:B------:R-:W-:Y:S01]  /*0db0*/  ULDC.64 UR6, c[0x0][0x208] ;  /* 0x0000820000067ab9 */ /* 0x000fe20000000a00 */
[----:B-1----:R-:W-:-:S05]  /*0dc0*/  IMAD.WIDE R2, R236, 0x4, R2 ;  /* 0x00000004ec027825 */ /* 0x002fca00078e0202 */
[----:B------:R-:W2:Y:S04]  /*0dd0*/  LDG.E R5, desc[UR6][R2.64] ;  /* 0x0000000602057981 */ /* 0x000ea8000c1e1900 */
[----:B------:R-:W3:Y:S01]  /*0de0*/  LDG.E R4, desc[UR6][R2.64+0x4] ;  /* 0x0000040602047981 */ /* 0x000ee2000c1e1900 */
[----:B--2---:R-:W-:Y:S02]  /*0df0*/  R2UR UR5, R5 ;  /* 0x00000000050572ca */ /* 0x004fe400000e0000 */
[----:B---3--:R-:W-:-:S13]  /*0e00*/  R2UR UR6, R4 ;  /* 0x00000000040672ca */ /* 0x008fda00000e0000 */
[----:B------:R-:W-:-:S12]  /*0e10*/  UIADD3 UR5, -UR5, UR6, URZ ;  /* 0x0000000605057290 */ /* 0x000fd8000fffe13f */
.L_x_860:
[----:B------:R-:W-:Y:S01]  /*0e20*/  R2UR UR9, R8 ;  /* 0x00000000080972ca */ /* 0x000fe200000e0000 */
[----:B------:R-:W-:Y:S01]  /*0e30*/  UIADD3 UR7, -UR5, UR4, URZ ;  /* 0x0000000405077290 */ /* 0x000fe2000fffe13f */
[----:B------:R-:W-:Y:S01]  /*0e40*/  PLOP3.LUT P0, PT, PT, PT, PT, 0x80, 0x0 ;  /* 0x000000000000781c */ /* 0x000fe20003f0f070 */
[----:B------:R-:W-:Y:S01]  /*0e50*/  ULDC UR8, c[0x0][0x74c] ;  /* 0x0001d30000087ab9 */ /* 0x000fe20000000800 */
[----:B------:R-:W-:Y:S01]  /*0e60*/  UIADD3 UR6, UR4, 0x3f, URZ ;  /* 0x0000003f04067890 */ /* 0x000fe2000fffe03f */
        /* <DEDUP_REMOVED lines=8> */
[----:B------:R-:W-:Y:S01]  /*0ef0*/  UIMAD UR7, UR9, 0x50, UR7 ;  /* 0x00000050090778a4 */ /* 0x000fe2000f8e0207 */
[----:B------:R-:W-:Y:S02]  /*0f00*/  CS2R R126, SRZ ;  /* 0x00000000007e7805 */ /* 0x000fe4000001ff00 */
[----:B------:R-:W-:-:S02]  /*0f10*/  CS2R R124, SRZ ;  /* 0x00000000007c7805 */ /* 0x000fc4000001ff00 */
[----:B------:R-:W-:Y:S01]  /*0f20*/  CS2R R122, SRZ ;  /* 0x00000000007a7805 */ /* 0x000fe2000001ff00 */
[----:B------:R-:W-:Y:S01]  /*0f30*/  UIADD3 UR7, UR7, -UR8, URZ ;  /* 0x8000000807077290 */ /* 0x000fe2000fffe03f */
[----:B------:R-:W-:Y:S02]  /*0f40*/  CS2R R120, SRZ ;  /* 0x0000000000787805 */ /* 0x000fe4000001ff00 */
[----:B------:R-:W-:Y:S02]  /*0f50*/  CS2R R86, SRZ ;  /* 0x0000000000567805 */ /* 0x000fe4000001ff00 */
[----:B------:R-:W-:Y:S01]  /*0f60*/  CS2R R84, SRZ ;  /* 0x0000000000547805 */ /* 0x000fe2000001ff00 */
[----:B------:R-:W-:Y:S01]  /*0f70*/  USHF.R.S32.HI UR8, URZ, 0x1f, UR7 ;  /* 0x0000001f3f087899 */ /* 0x000fe20008011407 */
[----:B------:R-:W-:Y:S02]  /*0f80*/  CS2R R82, SRZ ;  /* 0x0000000000527805 */ /* 0x000fe4000001ff00 */
[----:B------:R-:W-:-:S02]  /*0f90*/  CS2R R80, SRZ ;  /* 0x0000000000507805 */ /* 0x000fc4000001ff00 */
[----:B------:R-:W-:Y:S01]  /*0fa0*/  CS2R R118, SRZ ;  /* 0x0000000000767805 */ /* 0x000fe2000001ff00 */
[----:B------:R-:W-:Y:S01]  /*0fb0*/  ULEA.HI UR8, UR8, UR7, URZ, 0x6 ;  /* 0x0000000708087291 */ /* 0x000fe2000f8f303f */
[----:B------:R-:W-:Y:S01]  /*0fc0*/  CS2R R116, SRZ ;  /* 0x0000000000747805 */ /* 0x000fe2000001ff00 */
[----:B------:R-:W-:Y:S01]  /*0fd0*/  USHF.R.S32.HI UR7, URZ, 0x1f, UR6 ;  /* 0x0000001f3f077899 */ /* 0x000fe20008011406 */
[----:B------:R-:W-:Y:S01]  /*0fe0*/  CS2R R114, SRZ ;  /* 0x0000000000727805 */ /* 0x000fe2000001ff00 */
[----:B------:R-:W-:Y:S01]  /*0ff0*/  USHF.R.S32.HI UR8, URZ, 0x6, UR8 ;  /* 0x000000063f087899 */ /* 0x000fe20008011408 */
[----:B------:R-:W-:Y:S01]  /*1000*/  CS2R R112, SRZ ;  /* 0x0000000000707805 */ /* 0x000fe2000001ff00 */
[----:B------:R-:W-:Y:S01]  /*1010*/  ULEA.HI UR7, UR7, UR6, URZ, 0x6 ;  /* 0x0000000607077291 */ /* 0x000fe2000f8f303f */
[----:B------:R-:W-:Y:S01]  /*1020*/  CS2R R78, SRZ ;  /* 0x00000000004e7805 */ /* 0x000fe2000001ff00 */
[----:B------:R-:W-:Y:S01]  /*1030*/  UISETP.LT.AND UP0, UPT, URZ, UR8, UPT ;  /* 0x000000083f00728c */ /* 0x000fe2000bf01270 */
[----:B------:R-:W-:Y:S01]  /*1040*/  CS2R R76, SRZ ;  /* 0x00000000004c7805 */ /* 0x000fe2000001ff00 */
[----:B------:R-:W-:Y:S01]  /*1050*/  USHF.R.S32.HI UR61, URZ, 0x6, UR7 ;  /* 0x000000063f3d7899 */ /* 0x000fe20008011407 */
[----:B------:R-:W-:Y:S01]  /*1060*/  CS2R R74, SRZ ;  /* 0x00000000004a7805 */ /* 0x000fe2000001ff00 */
[----:B------:R-:W-:Y:S01]  /*1070*/  USEL UR60, URZ, UR8, !UP0 ;  /* 0x000000083f3c7287 */ /* 0x000fe2000c000000 */
[----:B------:R-:W-:-:S02]  /*1080*/  CS2R R72, SRZ ;  /* 0x0000000000487805 */ /* 0x000fc4000001ff00 */
[----:B------:R-:W-:Y:S02]  /*1090*/  CS2R R110, SRZ ;  /* 0x00000000006e7805 */ /* 0x000fe4000001ff00 */
[----:B------:R-:W-:Y:S01]  /*10a0*/  CS2R R108, SRZ ;  /* 0x00000000006c7805 */ /* 0x000fe2000001ff00 */
[----:B------:R-:W-:Y:S01]  /*10b0*/  UISETP.GT.AND UP0, UPT, UR61, UR60, UPT ;  /* 0x0000003c3d00728c */ /* 0x000fe2000bf04270 */
[----:B------:R-:W-:Y:S02]  /*10c0*/  CS2R R106, SRZ ;  /* 0x00000000006a7805 */ /* 0x000fe4000001ff00 */
[----:B------:R-:W-:Y:S02]  /*10d0*/  CS2R R104, SRZ ;  /* 0x0000000000687805 */ /* 0x000fe4000001ff00 */
[----:B------:R-:W-:Y:S02]  /*10e0*/  CS2R R70, SRZ ;  /* 0x0000000000467805 */ /* 0x000fe4000001ff00 */
[----:B------:R-:W-:-:S02]  /*10f0*/  CS2R R68, SRZ ;  /* 0x0000000000447805 */ /* 0x000fc4000001ff00 */
[----:B------:R-:W-:Y:S02]  /*1100*/  CS2R R66, SRZ ;  /* 0x0000000000427805 */ /* 0x000fe4000001ff00 */
[----:B------:R-:W-:Y:S02]  /*1110*/  PLOP3.LUT P2, PT, PT, PT, UP0, 0x80, 0x0 ;  /* 0x000000000000781c */ /* 0x000fe40003f4f008 */
        /* <DEDUP_REMOVED lines=49> */
[----:B------:R-:W-:Y:S06]  /*1430*/  @!P2 BRA `(.L_x_861) ;  /* 0x0000007c007ca947 */ /* 0x000fec0003800000 */
[----:B------:R-:W2:Y:S01]  /*1440*/  S2R R4, SR_CgaCtaId ;  /* 0x0000000000047919 */ /* 0x000ea20000008800 */
[----:B------:R-:W-:Y:S01]  /*1450*/  VIADD R21, R21, 0xffffff80 ;  /* 0xffffff8015157836 */ /* 0x000fe20000000000 */
[----:B------:R-:W-:Y:S02]  /*1460*/  MOV R225, 0x400 ;  /* 0x0000040000e17802 */ /* 0x000fe40000000f00 */
[----:B0-----:R-:W-:Y:S02]  /*1470*/  SHF.L.U32 R10, RZ, 0x1f, RZ ;  /* 0x0000001fff0a7819 */ /* 0x001fe400000006ff */
[----:B-1----:R-:W-:-:S04]  /*1480*/  SHF.R.S32.HI R2, RZ, 0x1f, R21 ;  /* 0x0000001fff027819 */ /* 0x002fc80000011415 */
[CC--:B------:R-:W-:Y:S02]  /*1490*/  LEA.HI R3, R2.reuse, R21.reuse, RZ, 0x7 ;  /* 0x0000001502037211 */ /* 0x0c0fe400078f38ff */
[CC--:B------:R-:W-:Y:S02]  /*14a0*/  LEA.HI R6, R2.reuse, R21.reuse, RZ, 0x5 ;  /* 0x0000001502067211 */ /* 0x0c0fe400078f28ff */
[----:B------:R-:W-:Y:S02]  /*14b0*/  LEA.HI R7, R2, R21, RZ, 0x4 ;  /* 0x0000001502077211 */ /* 0x000fe400078f20ff */
[----:B------:R-:W-:Y:S02]  /*14c0*/  LOP3.LUT R2, R3, 0xffffff80, RZ, 0xc0, !PT ;  /* 0xffffff8003027812 */ /* 0x000fe400078ec0ff */
[----:B------:R-:W-:-:S03]  /*14d0*/  LOP3.LUT R8, R7, 0xffffff0, RZ, 0xc0, !PT ;  /* 0x0ffffff007087812 */ /* 0x000fc600078ec0ff */
[C---:B------:R-:W-:Y:S02]  /*14e0*/  IMAD.IADD R7, R21.reuse, 0x1, -R2 ;  /* 0x0000000115077824 */ /* 0x040fe400078e0a02 */
[----:B------:R-:W-:Y:S01]  /*14f0*/  IMAD.IADD R21, R21, 0x1, -R8 ;  /* 0x0000000115157824 */ /* 0x000fe200078e0a08 */
[----:B--2---:R-:W-:Y:S02]  /*1500*/  LEA R225, R4, R225, 0x18 ;  /* 0x000000e104e17211 */ /* 0x004fe400078ec0ff */
[----:B------:R-:W-:Y:S02]  /*1510*/  SHF.R.S32.HI R4, RZ, 0x7, R3 ;  /* 0x00000007ff047819 */ /* 0x000fe40000011403 */
[----:B------:R-:W0:Y:S01]  /*1520*/  SYNCS.PHASECHK.TRANS64.TRYWAIT P0, [R225+URZ+0x31600], R10 ;  /* 0x0316000ae10075a7 */ /* 0x000e22000800017f */
[--C-:B------:R-:W-:Y:S02]  /*1530*/  SHF.R.S32.HI R3, RZ, 0x5, R6.reuse ;  /* 0x00000005ff037819 */ /* 0x100fe40000011406 */
[----:B------:R-:W1:Y:S01]  /*1540*/  SHFL.IDX PT, R5, R4, RZ, 0x1f ;  /* 0x00001fff04057589 */ /* 0x000e6200000e0000 */
[----:B------:R-:W-:Y:S01]  /*1550*/  SHF.R.S32.HI R6, RZ, 0x1f, R6 ;  /* 0x0000001fff067819 */ /* 0x000fe20000011406 */
[C---:B------:R-:W-:Y:S01]  /*1560*/  IMAD R21, R4.reuse, 0x40, R21 ;  /* 0x0000004004157824 */ /* 0x040fe200078e0215 */
[----:B------:R-:W-:-:S02]  /*1570*/  LEA.HI R9, R4, R4, RZ, 0x1 ;  /* 0x0000000404097211 */ /* 0x000fc400078f08ff */
[----:B------:R-:W-:Y:S02]  /*1580*/  LEA.HI R6, R6, R3, RZ, 0x2 ;  /* 0x0000000306067211 */ /* 0x000fe400078f10ff */
[----:B------:R-:W-:Y:S02]  /*1590*/  LOP3.LUT R9, R9, 0x1ffffffe, RZ, 0xc0, !PT ;  /* 0x1ffffffe09097812 */ /* 0x000fe400078ec0ff */
[----:B------:R-:W-:-:S03]  /*15a0*/  LOP3.LUT R6, R6, 0xfffffc, RZ, 0xc0, !PT ;  /* 0x00fffffc06067812 */ /* 0x000fc600078ec0ff */
[C---:B------:R-:W-:Y:S02]  /*15b0*/  IMAD.IADD R11, R4.reuse, 0x1, -R9 ;  /* 0x00000001040b7824 */ /* 0x040fe400078e0a09 */
[----:B------:R-:W-:Y:S02]  /*15c0*/  IMAD R9, R4, 0x800, R7 ;  /* 0x0000080004097824 */ /* 0x000fe400078e0207 */
[----:B------:R-:W-:Y:S02]  /*15d0*/  IMAD.IADD R6, R3, 0x1, -R6 ;  /* 0x0000000103067824 */ /* 0x000fe400078e0a06 */
[----:B------:R-:W-:Y:S01]  /*15e0*/  IMAD.SHL.U32 R9, R9, 0x4, RZ ;  /* 0x0000000409097824 */ /* 0x000fe200078e00ff */
[----:B-1----:R-:W-:-:S04]  /*15f0*/  LEA.HI R2, R5, R5, RZ, 0x1 ;  /* 0x0000000505027211 */ /* 0x002fc800078f08ff */
[----:B------:R-:W-:-:S05]  /*1600*/  LOP3.LUT R2, R2, 0xfffffffe, RZ, 0xc0, !PT ;  /* 0xfffffffe02027812 */ /* 0x000fca00078ec0ff */
[----:B------:R-:W-:Y:S01]  /*1610*/  IMAD.IADD R3, R5, 0x1, -R2 ;  /* 0x0000000105037824 */ /* 0x000fe200078e0a02 */
[----:B------:R-:W-:Y:S01]  /*1620*/  SHF.R.S32.HI R2, RZ, 0x1f, R7 ;  /* 0x0000001fff027819 */ /* 0x000fe20000011407 */
[----:B0-----:R-:W-:Y:S06]  /*1630*/  @P0 BRA `(.L_x_862) ;  /* 0x0000000000080947 */ /* 0x001fec0003800000 */
[----:B------:R-:W0:Y:S02]  /*1640*/  SYNCS.PHASECHK.TRANS64.TRYWAIT P0, [R225+URZ+0x31600], R10 ;  /* 0x0316000ae10075a7 */ /* 0x000e24000800017f */
[----:B0-----:R-:W-:Y:S05]  /*1650*/  @!P0 BRA `(.L_x_863) ;  /* 0x000000e4001c8947 */ /* 0x001fea0003800000 */
.L_x_862:
[----:B------:R-:W2:Y:S04]  /*1660*/  LDL R4, [R1+0x14] ;  /* 0x0000140001047983 */ /* 0x000ea80000100800 */
[----:B------:R-:W3:Y:S04]  /*1670*/  LDL R14, [R1+0x10] ;  /* 0x00001000010e7983 */ /* 0x000ee80000100800 */
[----:B------:R-:W4:Y:S04]  /*1680*/  LDL R12, [R1+0x8] ;  /* 0x00000800010c7983 */ /* 0x000f280000100800 */
[----:B0-----:R-:W5:Y:S01]  /*1690*/  LDL R10, [R1+0xc] ;  /* 0x00000c00010a7983 */ /* 0x001f620000100800 */
[----:B------:R-:W-:Y:S01]  /*16a0*/  LEA.HI R5, R2, R7, RZ, 0x2 ;  /* 0x0000000702057211 */ /* 0x000fe200078f10ff */
[----:B------:R-:W-:Y:S01]  /*16b0*/  IMAD R21, R6, 0x10, R21 ;  /* 0x0000001006157824 */ /* 0x000fe200078e0215 */
[----:B------:R-:W-:Y:S01]  /*16c0*/  SHF.R.S32.HI R13, RZ, 0x1f, R9 ;  /* 0x0000001fff0d7819 */ /* 0x000fe20000011409 */
[----:B------:R-:W-:Y:S01]  /*16d0*/  ULDC.64 UR6, c[0x0][0x2d8] ;  /* 0x0000b60000067ab9 */ /* 0x000fe20000000a00 */
[----:B------:R-:W-:-:S02]  /*16e0*/  LOP3.LUT R8, R5, 0x7ffffffc, RZ, 0xc0, !PT ;  /* 0x7ffffffc05087812 */ /* 0x000fc400078ec0ff */
[----:B------:R-:W-:Y:S02]  /*16f0*/  SHF.R.S32.HI R6, RZ, 0x2, R5 ;  /* 0x00000002ff067819 */ /* 0x000fe40000011405 */
[----:B------:R-:W-:Y:S01]  /*1700*/  LEA.HI R2, R2, R7, RZ, 0x5 ;  /* 0x0000000702027211 */ /* 0x000fe200078f28ff */
[----:B------:R-:W-:Y:S01]  /*1710*/  IMAD.IADD R8, R7, 0x1, -R8 ;  /* 0x0000000107087824 */ /* 0x000fe200078e0a08 */
[----:B------:R-:W-:-:S03]  /*1720*/  SEL R233, R236, RZ, !P1 ;  /* 0x000000ffece97207 */ /* 0x000fc60004800000 */
[----:B------:R-:W-:Y:S01]  /*1730*/  IMAD R8, R11, 0x4, R8 ;  /* 0x000000040b087824 */ /* 0x000fe200078e0208 */
[----:B------:R-:W-:-:S03]  /*1740*/  SHF.R.S32.HI R2, RZ, 0x5, R2 ;  /* 0x00000005ff027819 */ /* 0x000fc60000011402 */
[----:B------:R-:W-:Y:S01]  /*1750*/  IMAD.SHL.U32 R229, R8, 0x2, RZ ;  /* 0x0000000208e57824 */ /* 0x000fe200078e00ff */
[----:B------:R-:W-:Y:S01]  /*1760*/  CS2R R134, SRZ ;  /* 0x0000000000867805 */ /* 0x000fe2000001ff00 */
[----:B------:R-:W-:Y:S01]  /*1770*/  IMAD.MOV.U32 R228, RZ, RZ, RZ ;  /* 0x000000ffffe47224 */ /* 0x000fe200078e00ff */
[----:B------:R-:W-:Y:S01]  /*1780*/  CS2R R132, SRZ ;  /* 0x0000000000847805 */ /* 0x000fe2000001ff00 */
[----:B------:R-:W-:Y:S01]  /*1790*/  IMAD.MOV.U32 R226, RZ, RZ, RZ ;  /* 0x000000ffffe27224 */ /* 0x000fe200078e00ff */
        /* <DEDUP_REMOVED lines=78> */
[----:B--2---:R-:W-:Y:S02]  /*1c80*/  R2UR UR8, R4 ;  /* 0x00000000040872ca */ /* 0x004fe400000e0000 */
[----:B------:R-:W-:Y:S02]  /*1c90*/  IADD3 R4, P0, R9, R0, RZ ;  /* 0x0000000009047210 */ /* 0x000fe40007f1e0ff */
[----:B------:R-:W-:Y:S02]  /*1ca0*/  SHF.R.S32.HI R9, RZ, 0x1f, R5 ;  /* 0x0000001fff097819 */ /* 0x000fe40000011405 */
[----:B------:R-:W-:-:S02]  /*1cb0*/  LEA.HI.X.SX32 R5, R0, R13, 0x1, P0 ;  /* 0x0000000d00057211 */ /* 0x000fc400000f0eff */
[----:B------:R-:W-:Y:S01]  /*1cc0*/  SHF.R.S32.HI R0, RZ, 0x1f, R236 ;  /* 0x0000001fff007819 */ /* 0x000fe200000114ec */
[----:B---3--:R-:W-:-:S03]  /*1cd0*/  IMAD R7, R14, UR6, RZ ;  /* 0x000000060e077c24 */ /* 0x008fc6000f8e02ff */
[----:B------:R-:W-:Y:S01]  /*1ce0*/  SEL R0, R0, RZ, !P1 ;  /* 0x000000ff00007207 */ /* 0x000fe20004800000 */
[----:B----4-:R-:W-:-:S04]  /*1cf0*/  IMAD.WIDE.U32 R4, R12, UR6, R4 ;  /* 0x000000060c047c25 */ /* 0x010fc8000f8e0004 */
[----:B------:R-:W-:Y:S01]  /*1d00*/  IMAD R7, R12, UR7, R7 ;  /* 0x000000070c077c24 */ /* 0x000fe2000f8e0207 */
[----:B------:R-:W-:Y:S02]  /*1d10*/  ULDC.64 UR6, c[0x0][0x2e0] ;  /* 0x0000b80000067ab9 */ /* 0x000fe40000000a00 */
[----:B------:R-:W-:Y:S02]  /*1d20*/  IMAD R0, R0, UR6, RZ ;  /* 0x0000000600007c24 */ /* 0x000fe4000f8e02ff */
[----:B------:R-:W-:Y:S02]  /*1d30*/  IMAD.IADD R5, R5, 0x1, R7 ;  /* 0x0000000105057824 */ /* 0x000fe400078e0207 */
[C---:B------:R-:W-:Y:S01]  /*1d40*/  IMAD R7, R233.reuse, UR7, R0 ;  /* 0x00000007e9077c24 */ /* 0x040fe2000f8e0200 */
[----:B------:R-:W-:Y:S01]  /*1d50*/  ULOP3.LUT UR7, UR8, 0x1, URZ, 0xfc, !UPT ;  /* 0x0000000108077892 */ /* 0x000fe2000f8efc3f */
[----:B------:R-:W-:Y:S01]  /*1d60*/  IMAD.WIDE.U32 R232, R233, UR6, R4 ;  /* 0x00000006e9e87c25 */ /* 0x000fe2000f8e0004 */
[----:B-----5:R-:W-:-:S03]  /*1d70*/  R2UR UR6, R10 ;  /* 0x000000000a0672ca */ /* 0x020fc600000e0000 */
[----:B------:R-:W-:Y:S02]  /*1d80*/  IMAD.IADD R4, R233, 0x1, R7 ;  /* 0x00000001e9047824 */ /* 0x000fe400078e0207 */
[----:B------:R-:W-:-:S05]  /*1d90*/  IMAD.U32 R0, RZ, RZ, UR7 ;  /* 0x00000007ff007e24 */ /* 0x000fca000f8e00ff */
[----:B------:R0:W-:Y:S04]  /*1da0*/  STL [R1+0x4], R0 ;  /* 0x0000040001007387 */ /* 0x0001e80000100800 */
[----:B------:R1:W-:Y:S01]  /*1db0*/  STL [R1], R4 ;  /* 0x0000000401007387 */ /* 0x0003e20000100800 */
[----:B------:R-:W-:Y:S01]  /*1dc0*/  LEA.HI R9, R9, R6, RZ, 0x3 ;  /* 0x0000000609097211 */ /* 0x000fe200078f18ff */
[----:B------:R-:W-:-:S03]  /*1dd0*/  UIMAD UR5, UR6, -0x50, UR5 ;  /* 0xffffffb0060578a4 */ /* 0x000fc6000f8e0205 */
[----:B------:R-:W-:Y:S01]  /*1de0*/  LOP3.LUT R9, R9, 0xfffffff8, RZ, 0xc0, !PT ;  /* 0xfffffff809097812 */ /* 0x000fe200078ec0ff */
[----:B------:R-:W-:Y:S01]  /*1df0*/  UIADD3 UR4, -UR4, 0x1, UR5 ;  /* 0x0000000104047890 */ /* 0x000fe2000fffe105 */
[----:B0-----:R-:W-:-:S03]  /*1e00*/  IMAD.SHL.U32 R0, R21, 0x8, RZ ;  /* 0x0000000815007824 */ /* 0x001fc600078e00ff */
[----:B------:R-:W-:Y:S01]  /*1e10*/  IMAD.IADD R9, R6, 0x1, -R9 ;  /* 0x0000000106097824 */ /* 0x000fe200078e0a09 */
[C---:B------:R-:W-:Y:S01]  /*1e20*/  IADD3 R230, -R229.reuse, UR5, RZ ;  /* 0x00000005e5e67c10 */ /* 0x040fe2000fffe1ff */
[----:B------:R-:W-:Y:S01]  /*1e30*/  IMAD R0, R0, 0x2, R225 ;  /* 0x0000000200007824 */ /* 0x000fe200078e02e1 */
[----:B------:R-:W-:Y:S01]  /*1e40*/  IADD3 R229, -R229, UR4, RZ ;  /* 0x00000004e5e57c10 */ /* 0x000fe2000fffe1ff */
[----:B------:R-:W-:Y:S02]  /*1e50*/  IMAD R227, R2, 0x10, R9 ;  /* 0x0000001002e37824 */ /* 0x000fe400078e0209 */
[----:B-1----:R-:W-:-:S07]  /*1e60*/  IMAD.MOV.U32 R2, RZ, RZ, RZ ;  /* 0x000000ffff027224 */ /* 0x002fce00078e00ff */
.L_x_874:
[----:B------:R-:W2:Y:S02]  /*1e70*/  LDL R4, [R1+0x4] ;  /* 0x0000040001047983 */ /* 0x000ea40000100800 */
[----:B--2---:R-:W-:-:S13]  /*1e80*/  R2UR UR4, R4 ;  /* 0x00000000040472ca */ /* 0x004fda00000e0000 */
[----:B------:R-:W-:-:S06]  /*1e90*/  UISETP.NE.AND UP0, UPT, UR4, 0x3, UPT ;  /* 0x000000030400788c */ /* 0x000fcc000bf05270 */
[----:B------:R-:W-:-:S13]  /*1ea0*/  PLOP3.LUT P0, PT, PT, PT, UP0, 0x80, 0x0 ;  /* 0x000000000000781c */ /* 0x000fda0003f0f008 */
[----:B------:R-:W-:Y:S05]  /*1eb0*/  @!P0 BRA `(.L_x_864) ;  /* 0x0000000000048947 */ /* 0x000fea0003800000 */
[----:B------:R-:W-:Y:S01]  /*1ec0*/  BPT.TRAP 0x1 ;  /* 0x000000040000795c */ /* 0x000fe20000300000 */
.L_x_864:
[----:B------:R-:W-:Y:S01]  /*1ed0*/  IMAD R224, R2, 0x8, R225 ;  /* 0x0000000802e07824 */ /* 0x000fe200078e02e1 */
[----:B------:R-:W-:-:S04]  /*1ee0*/  SHF.L.U32 R7, R228, 0x1f, RZ ;  /* 0x0000001fe4077819 */ /* 0x000fc800000006ff */
[----:B------:R0:W1:Y:S01]  /*1ef0*/  SYNCS.PHASECHK.TRANS64.TRYWAIT P1, [R224+URZ+0x31610], R7 ;  /* 0x03161007e00075a7 */ /* 0x000062000802017f */
[----:B------:R-:W-:Y:S05]  /*1f00*/  @!P0 BRA `(.L_x_865) ;  /* 0x0000000000048947 */ /* 0x000fea0003800000 */
[----:B------:R-:W-:Y:S01]  /*1f10*/  BPT.TRAP 0x1 ;  /* 0x000000040000795c */ /* 0x000fe20000300000 */
.L_x_865:
        /* <DEDUP_REMOVED lines=11> */
.L_x_866:
        /* <DEDUP_REMOVED lines=436> */
[----:B0-----:R-:W-:Y:S05]  /*3b10*/  @!P0 BRA `(.L_x_868) ;  /* 0x0000000000048947 */ /* 0x001fea0003800000 */
[----:B------:R-:W-:Y:S01]  /*3b20*/  BPT.TRAP 0x1 ;  /* 0x000000040000795c */ /* 0x000fe20000300000 */
.L_x_868:
[----:B------:R-:W-:-:S04]  /*3b30*/  SHF.L.U32 R10, R226, 0x1f, RZ ;  /* 0x0000001fe20a7819 */ /* 0x000fc800000006ff */
[----:B------:R0:W3:Y:S01]  /*3b40*/  SYNCS.PHASECHK.TRANS64.TRYWAIT P1, [R225+URZ+0x31630], R10 ;  /* 0x0316300ae10075a7 */ /* 0x0000e2000802017f */
[----:B------:R-:W-:Y:S05]  /*3b50*/  @!P0 BRA `(.L_x_869) ;  /* 0x0000000000048947 */ /* 0x000fea0003800000 */
[----:B------:R-:W-:Y:S01]  /*3b60*/  BPT.TRAP 0x1 ;  /* 0x000000040000795c */ /* 0x000fe20000300000 */
.L_x_869:
        /* <DEDUP_REMOVED lines=11> */
.L_x_870:
        /* <DEDUP_REMOVED lines=14> */
[----:B------:R-:W-:-:S02]  /*3d00*/  VIADD R10, R7, 0x82 ;  /* 0x00000082070a7836 */ /* 0x000fc40000000000 */
        /* <DEDUP_REMOVED lines=10> */
[----:B------:R-:W-:Y:S01]  /*3db0*/  UMOV UR7, 0x40000000 ;  /* 0x4000000000077882 */ /* 0x000fe20000000000 */
[----:B------:R-:W-:Y:S01]  /*3dc0*/  IMAD R234, R227, 0x4, R225 ;  /* 0x00000004e3ea7824 */ /* 0x000fe200078e02e1 */
        /* <DEDUP_REMOVED lines=9> */
[----:B------:R-:W-:-:S02]  /*3e60*/  VIADD R10, R7, 0x84 ;  /* 0x00000084070a7836 */ /* 0x000fc40000000000 */
        /* <DEDUP_REMOVED lines=402> */
[----:B------:R-:W-:Y:S02]  /*5790*/  IMAD.U32 R24, RZ, RZ, UR60 ;  /* 0x0000003cff187e24 */ /* 0x000fe4000f8e00ff */
[----:B------:R-:W-:Y:S01]  /*57a0*/  FMUL.FTZ R15, R32, UR8 ;  /* 0x00000008200f7c20 */ /* 0x000fe20008410000 */
[----:B------:R-:W0:Y:S01]  /*57b0*/  MUFU.TANH R7, R7 ;  /* 0x0000000700077308 */ /* 0x000e220000002400 */
[----:B------:R-:W-:Y:S01]  /*57c0*/  FMUL.FTZ R16, R33, UR8 ;  /* 0x0000000821107c20 */ /* 0x000fe20008410000 */
[----:B------:R-:W-:Y:S02]  /*57d0*/  IMAD R24, R24, 0x40, R227 ;  /* 0x0000004018187824 */ /* 0x000fe400078e02e3 */
[----:B------:R-:W-:Y:S01]  /*57e0*/  FMUL.FTZ R19, R36, UR8 ;  /* 0x0000000824137c20 */ /* 0x000fe20008410000 */
[----:B------:R-:W-:Y:S01]  /*57f0*/  FMUL.FTZ R20, R37, UR8 ;  /* 0x0000000825147c20 */ /* 0x000fe20008410000 */
[----:B------:R-:W-:Y:S01]  /*5800*/  FMUL.FTZ R10, R27, UR8 ;  /* 0x000000081b0a7c20 */ /* 0x000fe20008410000 */
[----:B------:R-:W-:Y:S01]  /*5810*/  FMUL.FTZ R18, R35, UR8 ;  /* 0x0000000823127c20 */ /* 0x000fe20008410000 */
[----:B------:R-:W-:Y:S01]  /*5820*/  VIADDMNMX R22, R24, R229, R230, PT ;  /* 0x000000e518167246 */ /* 0x000fe200038001e6 */
[----:B------:R-:W3:Y:S01]  /*5830*/  MUFU.TANH R8, R8 ;  /* 0x0000000800087308 */ /* 0x000ee20000002400 */
[----:B------:R-:W-:Y:S01]  /*5840*/  FMUL.FTZ R9, R26, UR8 ;  /* 0x000000081a097c20 */ /* 0x000fe20008410000 */
[----:B------:R-:W-:Y:S01]  /*5850*/  FMUL.FTZ R13, R30, UR8 ;  /* 0x000000081e0d7c20 */ /* 0x000fe20008410000 */
[C---:B------:R-:W-:Y:S01]  /*5860*/  ISETP.GT.AND P6, PT, R22.reuse, RZ, PT ;  /* 0x000000ff1600720c */ /* 0x040fe20003fc4270 */
[----:B------:R-:W-:Y:S01]  /*5870*/  FMUL.FTZ R14, R31, UR8 ;  /* 0x000000081f0e7c20 */ /* 0x000fe20008410000 */
[----:B------:R-:W-:Y:S01]  /*5880*/  ISETP.GT.AND P1, PT, R22, 0x1, PT ;  /* 0x000000011600780c */ /* 0x000fe20003f24270 */
[----:B------:R-:W-:Y:S01]  /*5890*/  FMUL.FTZ R21, R40, UR8 ;  /* 0x0000000828157c20 */ /* 0x000fe20008410000 */
[C---:B------:R-:W-:Y:S01]  /*58a0*/  ISETP.GT.AND P2, PT, R22.reuse, 0x10, PT ;  /* 0x000000101600780c */ /* 0x040fe20003f44270 */
[----:B------:R-:W4:Y:S01]  /*58b0*/  MUFU.TANH R11, R11 ;  /* 0x0000000b000b7308 */ /* 0x000f220000002400 */
[----:B------:R-:W-:Y:S01]  /*58c0*/  ISETP.GT.AND P3, PT, R22, 0x11, PT ;  /* 0x000000111600780c */ /* 0x000fe20003f64270 */
[----:B------:R-:W-:Y:S01]  /*58d0*/  FMUL.FTZ R17, R34, UR8 ;  /* 0x0000000822117c20 */ /* 0x000fe20008410000 */
[C---:B0-----:R-:W-:Y:S01]  /*58e0*/  FSEL R235, R7.reuse, -INF , P6 ;  /* 0xff80000007eb7808 */ /* 0x041fe20003000000 */
[----:B------:R-:W-:Y:S01]  /*58f0*/  FMUL.FTZ R25, R42, UR8 ;  /* 0x000000082a197c20 */ /* 0x000fe20008410000 */
[C---:B------:R-:W-:Y:S01]  /*5900*/  ISETP.GT.AND P4, PT, R22.reuse, 0x20, PT ;  /* 0x000000201600780c */ /* 0x040fe20003f84270 */
[----:B------:R-:W-:Y:S01]  /*5910*/  FFMA.FTZ R7, -R7, R7, 1 ;  /* 0x3f80000007077423 */ /* 0x000fe20000010107 */
[----:B------:R-:W-:Y:S01]  /*5920*/  ISETP.GT.AND P5, PT, R22, 0x21, PT ;  /* 0x000000211600780c */ /* 0x000fe20003fa4270 */
[----:B------:R-:W0:Y:S01]  /*5930*/  MUFU.TANH R12, R12 ;  /* 0x0000000c000c7308 */ /* 0x000e220000002400 */
[----:B---3--:R-:W-:Y:S01]  /*5940*/  FSEL R37, R8, -INF , P1 ;  /* 0xff80000008257808 */ /* 0x008fe20000800000 */
[----:B-1----:R-:W-:Y:S01]  /*5950*/  FFMA.FTZ R235, R235, UR4, -R6 ;  /* 0x00000004ebeb7c23 */ /* 0x002fe20008010806 */
[----:B------:R-:W-:Y:S01]  /*5960*/  ISETP.GT.AND P6, PT, R22, 0x30, PT ;  /* 0x000000301600780c */ /* 0x000fe20003fc4270 */
[----:B------:R-:W-:Y:S01]  /*5970*/  FFMA.FTZ R8, -R8, R8, 1 ;  /* 0x3f80000008087423 */ /* 0x000fe20000010108 */
[----:B------:R-:W-:-:S02]  /*5980*/  ISETP.GT.AND P1, PT, R22, 0x31, PT ;  /* 0x000000311600780c */ /* 0x000fc40003f24270 */
[----:B------:R-:W-:Y:S01]  /*5990*/  IADD3 R23, R229, 0x8, R24 ;  /* 0x00000008e5177810 */ /* 0x000fe20007ffe018 */
[----:B------:R-:W1:Y:S01]  /*59a0*/  MUFU.TANH R15, R15 ;  /* 0x0000000f000f7308 */ /* 0x000e620000002400 */
[----:B----4-:R-:W-:Y:S01]  /*59b0*/  FSEL R35, R11, -INF , P2 ;  /* 0xff8000000b237808 */ /* 0x010fe20001000000 */
[----:B------:R-:W-:Y:S01]  /*59c0*/  FMUL.FTZ R24, R39, UR8 ;  /* 0x0000000827187c20 */ /* 0x000fe20008410000 */
[----:B------:R-:W-:Y:S01]  /*59d0*/  ISETP.GT.AND P2, PT, R22, 0x40, PT ;  /* 0x000000401600780c */ /* 0x000fe20003f44270 */
[----:B------:R-:W-:Y:S01]  /*59e0*/  FFMA.FTZ R11, -R11, R11, 1 ;  /* 0x3f8000000b0b7423 */ /* 0x000fe2000001010b */
[----:B------:R-:W-:Y:S01]  /*59f0*/  VIMNMX R28, R230, R23, PT ;  /* 0x00000017e61c7248 */ /* 0x000fe20003fe0100 */
[----:B------:R-:W-:Y:S01]  /*5a00*/  FMUL.FTZ R23, R38, UR8 ;  /* 0x0000000826177c20 */ /* 0x000fe20008410000 */
[----:B------:R-:W-:Y:S01]  /*5a10*/  FFMA.FTZ R42, R35, UR4, -R6 ;  /* 0x00000004232a7c23 */ /* 0x000fe20008010806 */
[----:B------:R-:W3:Y:S01]  /*5a20*/  MUFU.TANH R16, R16 ;  /* 0x0000001000107308 */ /* 0x000ee20000002400 */
[----:B0-----:R-:W-:-:S02]  /*5a30*/  FSEL R27, R12, -INF , P3 ;  /* 0xff8000000c1b7808 */ /* 0x001fc40001800000 */
[----:B------:R-:W-:Y:S01]  /*5a40*/  ISETP.GT.AND P3, PT, R22, 0x41, PT ;  /* 0x000000411600780c */ /* 0x000fe20003f64270 */
[----:B------:R-:W-:Y:S02]  /*5a50*/  FMUL.FTZ R22, R41, UR8 ;  /* 0x0000000829167c20 */ /* 0x000fe40008410000 */
[----:B------:R-:W-:Y:S02]  /*5a60*/  FFMA.FTZ R41, R27, UR4, -R6 ;  /* 0x000000041b297c23 */ /* 0x000fe40008010806 */
[----:B------:R-:W0:Y:S01]  /*5a70*/  MUFU.TANH R19, R19 ;  /* 0x0000001300137308 */ /* 0x000e220000002400 */
[----:B-1----:R-:W-:Y:S02]  /*5a80*/  FSEL R39, R15, -INF , P4 ;  /* 0xff8000000f277808 */ /* 0x002fe40002000000 */
[----:B------:R-:W-:-:S03]  /*5a90*/  ISETP.GT.AND P4, PT, R28, RZ, PT ;  /* 0x000000ff1c00720c */ /* 0x000fc60003f84270 */
[----:B------:R-:W-:Y:S02]  /*5aa0*/  FFMA.FTZ R39, R39, UR4, -R6 ;  /* 0x0000000427277c23 */ /* 0x000fe40008010806 */
[----:B------:R-:W1:Y:S01]  /*5ab0*/  MUFU.TANH R20, R20 ;  /* 0x0000001400147308 */ /* 0x000e620000002400 */
[----:B---3--:R-:W-:Y:S02]  /*5ac0*/  FSEL R36, R16, -INF , P5 ;  /* 0xff80000010247808 */ /* 0x008fe40002800000 */
[----:B------:R-:W-:-:S03]  /*5ad0*/  ISETP.GT.AND P5, PT, R28, 0x1, PT ;  /* 0x000000011c00780c */ /* 0x000fc60003fa4270 */
[----:B------:R-:W-:Y:S02]  /*5ae0*/  FFMA.FTZ R36, R36, UR4, -R6 ;  /* 0x0000000424247c23 */ /* 0x000fe40008010806 */
[----:B------:R-:W3:Y:S01]  /*5af0*/  MUFU.TANH R9, R9 ;  /* 0x0000000900097308 */ /* 0x000ee20000002400 */
[----:B0-----:R-:W-:Y:S02]  /*5b00*/  FSEL R32, R19, -INF , P6 ;  /* 0xff80000013207808 */ /* 0x001fe40003000000 */
[----:B------:R-:W-:-:S03]  /*5b10*/  ISETP.GT.AND P6, PT, R28, 0x10, PT ;  /* 0x000000101c00780c */ /* 0x000fc60003fc4270 */
[----:B------:R-:W-:Y:S02]  /*5b20*/  FFMA.FTZ R27, R32, UR4, -R6 ;  /* 0x00000004201b7c23 */ /* 0x000fe40008010806 */
[----:B------:R-:W0:Y:S01]  /*5b30*/  MUFU.TANH R10, R10 ;  /* 0x0000000a000a7308 */ /* 0x000e220000002400 */
[----:B-1----:R-:W-:Y:S02]  /*5b40*/  FSEL R26, R20, -INF , P1 ;  /* 0xff800000141a7808 */ /* 0x002fe40000800000 */
[----:B------:R-:W-:-:S03]  /*5b50*/  ISETP.GT.AND P1, PT, R28, 0x11, PT ;  /* 0x000000111c00780c */ /* 0x000fc60003f24270 */
[----:B------:R-:W-:Y:S02]  /*5b60*/  FFMA.FTZ R26, R26, UR4, -R6 ;  /* 0x000000041a1a7c23 */ /* 0x000fe40008010806 */
[----:B------:R-:W1:Y:S01]  /*5b70*/  MUFU.TANH R13, R13 ;  /* 0x0000000d000d7308 */ /* 0x000e620000002400 */
[----:B---3--:R-:W-:Y:S02]  /*5b80*/  FSEL R30, R9, -INF , P4 ;  /* 0xff800000091e7808 */ /* 0x008fe40002000000 */
[----:B------:R-:W-:-:S05]  /*5b90*/  ISETP.GT.AND P4, PT, R28, 0x30, PT ;  /* 0x000000301c00780c */ /* 0x000fca0003f84270 */
[----:B------:R-:W3:Y:S01]  /*5ba0*/  MUFU.TANH R14, R14 ;  /* 0x0000000e000e7308 */ /* 0x000ee20000002400 */
[----:B0-----:R-:W-:Y:S02]  /*5bb0*/  FSEL R231, R10, -INF , P5 ;  /* 0xff8000000ae77808 */ /* 0x001fe40002800000 */
[----:B------:R-:W-:-:S03]  /*5bc0*/  ISETP.GT.AND P5, PT, R28, 0x31, PT ;  /* 0x000000311c00780c */ /* 0x000fc60003fa4270 */
[----:B--2---:R-:W-:Y:S02]  /*5bd0*/  FFMA.FTZ R231, R231, UR4, -R5 ;  /* 0x00000004e7e77c23 */ /* 0x004fe40008010805 */
[----:B------:R-:W0:Y:S01]  /*5be0*/  MUFU.TANH R21, R21 ;  /* 0x0000001500157308 */ /* 0x000e220000002400 */
[----:B-1----:R-:W-:Y:S02]  /*5bf0*/  FSEL R34, R13, -INF , P6 ;  /* 0xff8000000d227808 */ /* 0x002fe40003000000 */
[----:B------:R-:W-:-:S03]  /*5c00*/  ISETP.GT.AND P6, PT, R28, 0x40, PT ;  /* 0x000000401c00780c */ /* 0x000fc60003fc4270 */
[----:B------:R-:W-:Y:S02]  /*5c10*/  FFMA.FTZ R34, R34, UR4, -R5 ;  /* 0x0000000422227c23 */ /* 0x000fe40008010805 */
[----:B------:R-:W1:Y:S01]  /*5c20*/  MUFU.TANH R22, R22 ;  /* 0x0000001600167308 */ /* 0x000e620000002400 */
[----:B---3--:R-:W-:Y:S02]  /*5c30*/  FSEL R31, R14, -INF , P1 ;  /* 0xff8000000e1f7808 */ /* 0x008fe40000800000 */
[----:B------:R-:W-:-:S03]  /*5c40*/  ISETP.GT.AND P1, PT, R28, 0x41, PT ;  /* 0x000000411c00780c */ /* 0x000fc60003f24270 */
[----:B------:R-:W-:Y:S02]  /*5c50*/  FFMA.FTZ R31, R31, UR4, -R5 ;  /* 0x000000041f1f7c23 */ /* 0x000fe40008010805 */
[----:B------:R-:W2:Y:S01]  /*5c60*/  MUFU.TANH R17, R17 ;  /* 0x0000001100117308 */ /* 0x000ea20000002400 */
[----:B0-----:R-:W-:Y:S02]  /*5c70*/  FSEL R29, R21, -INF , P2 ;  /* 0xff800000151d7808 */ /* 0x001fe40001000000 */
[----:B------:R-:W-:-:S03]  /*5c80*/  ISETP.GT.AND P2, PT, R28, 0x20, PT ;  /* 0x000000201c00780c */ /* 0x000fc60003f44270 */
[--C-:B------:R-:W-:Y:S02]  /*5c90*/  FFMA.FTZ R29, R29, UR4, -R6.reuse ;  /* 0x000000041d1d7c23 */ /* 0x100fe40008010806 */
[----:B------:R-:W0:Y:S01]  /*5ca0*/  MUFU.TANH R18, R18 ;  /* 0x0000001200127308 */ /* 0x000e220000002400 */
[----:B-1----:R-:W-:Y:S02]  /*5cb0*/  FSEL R33, R22, -INF , P3 ;  /* 0xff80000016217808 */ /* 0x002fe40001800000 */
[----:B------:R-:W-:Y:S01]  /*5cc0*/  ISETP.GT.AND P3, PT, R28, 0x21, PT ;  /* 0x000000211c00780c */ /* 0x000fe20003f64270 */
[----:B------:R-:W-:Y:S01]  /*5cd0*/  FMUL.FTZ R28, R43, UR8 ;  /* 0x000000082b1c7c20 */ /* 0x000fe20008410000 */
[--C-:B------:R-:W-:Y:S01]  /*5ce0*/  FFMA.FTZ R43, R37, UR4, -R6.reuse ;  /* 0x00000004252b7c23 */ /* 0x100fe20008010806 */
[----:B------:R-:W-:Y:S01]  /*5cf0*/  FFMA.FTZ R33, R33, UR4, -R6 ;  /* 0x0000000421217c23 */ /* 0x000fe20008010806 */
[----:B------:R-:W-:Y:S01]  /*5d00*/  FFMA.FTZ R6, R30, UR4, -R5 ;  /* 0x000000041e067c23 */ /* 0x000fe20008010805 */
[----:B------:R-:W1:Y:S01]  /*5d10*/  MUFU.TANH R23, R23 ;  /* 0x0000001700177308 */ /* 0x000e620000002400 */
[----:B--2---:R-:W-:-:S05]  /*5d20*/  FSEL R38, R17, -INF , P2 ;  /* 0xff80000011267808 */ /* 0x004fca0001000000 */
[----:B------:R-:W-:Y:S02]  /*5d30*/  FFMA.FTZ R38, R38, UR4, -R5 ;  /* 0x0000000426267c23 */ /* 0x000fe40008010805 */
[----:B------:R-:W2:Y:S01]  /*5d40*/  MUFU.TANH R24, R24 ;  /* 0x0000001800187308 */ /* 0x000ea20000002400 */
[----:B0-----:R-:W-:-:S05]  /*5d50*/  FSEL R30, R18, -INF , P3 ;  /* 0xff800000121e7808 */ /* 0x001fca0001800000 */
[----:B------:R-:W-:Y:S02]  /*5d60*/  FFMA.FTZ R30, R30, UR4, -R5 ;  /* 0x000000041e1e7c23 */ /* 0x000fe40008010805 */
[----:B------:R-:W0:Y:S01]  /*5d70*/  MUFU.TANH R25, R25 ;  /* 0x0000001900197308 */ /* 0x000e220000002400 */
[----:B-1----:R-:W-:-:S05]  /*5d80*/  FSEL R32, R23, -INF , P4 ;  /* 0xff80000017207808 */ /* 0x002fca0002000000 */
[----:B------:R-:W-:Y:S02]  /*5d90*/  FFMA.FTZ R32, R32, UR4, -R5 ;  /* 0x0000000420207c23 */ /* 0x000fe40008010805 */
[----:B------:R-:W1:Y:S01]  /*5da0*/  MUFU.TANH R28, R28 ;  /* 0x0000001c001c7308 */ /* 0x000e620000002400 */
[----:B--2---:R-:W-:-:S05]  /*5db0*/  FSEL R37, R24, -INF , P5 ;  /* 0xff80000018257808 */ /* 0x004fca0002800000 */
[----:B------:R-:W-:Y:S02]  /*5dc0*/  FFMA.FTZ R37, R37, UR4, -R5 ;  /* 0x0000000425257c23 */ /* 0x000fe40008010805 */
[----:B------:R-:W-:Y:S01]  /*5dd0*/  MUFU.EX2 R235, R235 ;  /* 0x000000eb00eb7308 */ /* 0x000fe20000000800 */
[----:B0-----:R-:W-:-:S05]  /*5de0*/  FSEL R35, R25, -INF , P6 ;  /* 0xff80000019237808 */ /* 0x001fca0003000000 */
[----:B------:R-:W-:Y:S02]  /*5df0*/  FFMA.FTZ R35, R35, UR4, -R5 ;  /* 0x0000000423237c23 */ /* 0x000fe40008010805 */
[----:B------:R-:W0:Y:S01]  /*5e00*/  MUFU.EX2 R43, R43 ;  /* 0x0000002b002b7308 */ /* 0x000e220000000800 */
[----:B-1----:R-:W-:-:S05]  /*5e10*/  FSEL R40, R28, -INF , P1 ;  /* 0xff8000001c287808 */ /* 0x002fca0000800000 */
[----:B------:R-:W-:Y:S02]  /*5e20*/  FFMA.FTZ R40, R40, UR4, -R5 ;  /* 0x0000000428287c23 */ /* 0x000fe40008010805 */
[----:B------:R-:W1:Y:S01]  /*5e30*/  LDS R5, [R234+0x2c300] ;  /* 0x02c30000ea057984 */ /* 0x000e620000000800 */
[----:B------:R0:W-:Y:S03]  /*5e40*/  MUFU.EX2 R237, R6 ;  /* 0x0000000600ed7308 */ /* 0x0001e60000000800 */
[----:B------:R-:W2:Y:S01]  /*5e50*/  LDS R234, [R234+0x2c320] ;  /* 0x02c32000eaea7984 */ /* 0x000ea20000000800 */
[----:B------:R-:W-:-:S04]  /*5e60*/  WARPGROUP.DEPBAR.LE gsb0, 0x0 ;  /* 0x00008000000079c5 */ /* 0x000fc80000010000 */
[----:B------:R-:W-:Y:S01]  /*5e70*/  MUFU.EX2 R231, R231 ;  /* 0x000000e700e77308 */ /* 0x000fe20000000800 */
[----:B0-----:R-:W-:-:S07]  /*5e80*/  F2FP.BF16.F32.PACK_AB R6, R43, R235 ;  /* 0x000000eb2b06723e */ /* 0x001fce00000010ff */
[----:B------:R-:W0:Y:S08]  /*5e90*/  MUFU.EX2 R42, R42 ;  /* 0x0000002a002a7308 */ /* 0x000e300000000800 */
[----:B------:R-:W3:Y:S08]  /*5ea0*/  MUFU.EX2 R41, R41 ;  /* 0x0000002900297308 */ /* 0x000ef00000000800 */
[----:B------:R-:W4:Y:S01]  /*5eb0*/  MUFU.EX2 R39, R39 ;  /* 0x0000002700277308 */ /* 0x000f220000000800 */
[--C-:B-1----:R-:W-:Y:S01]  /*5ec0*/  FADD.FTZ R44, R44, -R5.reuse ;  /* 0x800000052c2c7221 */ /* 0x102fe20000010000 */
[--C-:B------:R-:W-:Y:S01]  /*5ed0*/  FADD.FTZ R48, R48, -R5.reuse ;  /* 0x8000000530307221 */ /* 0x100fe20000010000 */
[----:B------:R-:W-:-:S02]  /*5ee0*/  FADD.FTZ R45, R45, -R5 ;  /* 0x800000052d2d7221 */ /* 0x000fc40000010000 */
[----:B------:R-:W-:Y:S01]  /*5ef0*/  FMUL.FTZ R44, R235, R44 ;  /* 0x0000002ceb2c7220 */ /* 0x000fe20000410000 */
[----:B0-----:R-:W-:Y:S02]  /*5f00*/  FMUL.FTZ R48, R42, R48 ;  /* 0x000000302a307220 */ /* 0x001fe40000410000 */
[----:B------:R-:W0:Y:S01]  /*5f10*/  MUFU.EX2 R36, R36 ;  /* 0x0000002400247308 */ /* 0x000e220000000800 */
[----:B------:R-:W-:Y:S01]  /*5f20*/  FMUL.FTZ R45, R43, R45 ;  /* 0x0000002d2b2d7220 */ /* 0x000fe20000410000 */
[----:B------:R-:W-:Y:S01]  /*5f30*/  FMUL.FTZ R44, R7, R44 ;  /* 0x0000002c072c7220 */ /* 0x000fe20000410000 */
[----:B------:R-:W-:Y:S01]  /*5f40*/  F2FP.BF16.F32.PACK_AB R7, R231, R237 ;  /* 0x000000ede707723e */ /* 0x000fe200000010ff */
[----:B------:R-:W-:Y:S01]  /*5f50*/  BAR.SYNC.DEFER_BLOCKING 0x9, 0x100 ;  /* 0x0244000000007b1d */ /* 0x000fe20000010000 */
[----:B------:R-:W-:Y:S01]  /*5f60*/  FMUL.FTZ R11, R11, R48 ;  /* 0x000000300b0b7220 */ /* 0x000fe20000410000 */
[----:B------:R-:W-:-:S04]  /*5f70*/  FADD.FTZ R48, R49, -R5 ;  /* 0x8000000531307221 */ /* 0x000fc80000010000 */
[----:B------:R-:W1:Y:S01]  /*5f80*/  MUFU.EX2 R27, R27 ;  /* 0x0000001b001b7308 */ /* 0x000e620000000800 */
[----:B---3--:R-:W-:Y:S01]  /*5f90*/  FMUL.FTZ R48, R41, R48 ;  /* 0x0000003029307220 */ /* 0x008fe20000410000 */
[----:B------:R-:W-:-:S06]  /*5fa0*/  FADD.FTZ R52, R52, -R5 ;  /* 0x8000000534347221 */ /* 0x000fcc0000010000 */
[----:B------:R-:W-:Y:S01]  /*5fb0*/  MUFU.EX2 R29, R29 ;  /* 0x0000001d001d7308 */ /* 0x000fe20000000800 */
[--C-:B------:R-:W-:Y:S01]  /*5fc0*/  FADD.FTZ R53, R53, -R5.reuse ;  /* 0x8000000535357221 */ /* 0x100fe20000010000 */
[----:B------:R-:W-:Y:S01]  /*5fd0*/  FFMA.FTZ R15, -R15, R15, 1 ;  /* 0x3f8000000f0f7423 */ /* 0x000fe2000001010f */
[----:B------:R-:W-:Y:S01]  /*5fe0*/  FFMA.FTZ R10, -R10, R10, 1 ;  /* 0x3f8000000a0a7423 */ /* 0x000fe2000001010a */
[--C-:B------:R-:W-:Y:S01]  /*5ff0*/  FADD.FTZ R216, R216, -R5.reuse ;  /* 0x80000005d8d87221 */ /* 0x100fe20000010000 */
[--C-:B------:R-:W-:Y:S01]  /*6000*/  FADD.FTZ R217, R217, -R5.reuse ;  /* 0x80000005d9d97221 */ /* 0x100fe20000010000 */
[----:B------:R-:W-:Y:S01]  /*6010*/  FADD.FTZ R220, R220, -R5 ;  /* 0x80000005dcdc7221 */ /* 0x000fe20000010000 */
[----:B--2---:R-:W-:Y:S01]  /*6020*/  FADD.FTZ R50, R50, -R234 ;  /* 0x800000ea32327221 */ /* 0x004fe20000010000 */
[----:B------:R-:W2:Y:S01]  /*6030*/  MUFU.EX2 R43, R34 ;  /* 0x00000022002b7308 */ /* 0x000ea20000000800 */
[----:B------:R-:W-:Y:S01]  /*6040*/  FFMA.FTZ R19, -R19, R19, 1 ;  /* 0x3f80000013137423 */ /* 0x000fe20000010113 */
[----:B------:R3:W-:Y:S01]  /*6050*/  STSM.16.M88.2 [R0+0x2c500], R6 ;  /* 0x02c5000600007844 */ /* 0x0007e20000000100 */
[----:B------:R-:W-:-:S05]  /*6060*/  FFMA.FTZ R21, -R21, R21, 1 ;  /* 0x3f80000015157423 */ /* 0x000fca0000010115 */
[----:B------:R-:W-:Y:S08]  /*6070*/  MUFU.EX2 R26, R26 ;  /* 0x0000001a001a7308 */ /* 0x000ff00000000800 */
[----:B------:R-:W-:Y:S01]  /*6080*/  MUFU.EX2 R30, R30 ;  /* 0x0000001e001e7308 */ /* 0x000fe20000000800 */
[----:B---3--:R-:W-:Y:S01]  /*6090*/  FFMA.FTZ R7, -R12, R12, 1 ;  /* 0x3f8000000c077423 */ /* 0x008fe2000001010c */
[----:B------:R-:W-:-:S06]  /*60a0*/  FADD.FTZ R6, R47, -R234 ;  /* 0x800000ea2f067221 */ /* 0x000fcc0000010000 */
[----:B------:R-:W-:Y:S01]  /*60b0*/  MUFU.EX2 R40, R40 ;  /* 0x0000002800287308 */ /* 0x000fe20000000800 */
[--C-:B------:R-:W-:Y:S01]  /*60c0*/  FADD.FTZ R222, R222, -R234.reuse ;  /* 0x800000eadede7221 */ /* 0x100fe20000010000 */
[----:B------:R-:W-:Y:S01]  /*60d0*/  F2FP.BF16.F32.PACK_AB R42, R41, R42 ;  /* 0x0000002a292a723e */ /* 0x000fe200000010ff */
[--C-:B------:R-:W-:Y:S01]  /*60e0*/  FADD.FTZ R46, R46, -R234.reuse ;  /* 0x800000ea2e2e7221 */ /* 0x100fe20000010000 */
[----:B------:R-:W-:Y:S01]  /*60f0*/  FFMA.FTZ R9, -R9, R9, 1 ;  /* 0x3f80000009097423 */ /* 0x000fe20000010109 */
[--C-:B------:R-:W-:Y:S01]  /*6100*/  FADD.FTZ R51, R51, -R234.reuse ;  /* 0x800000ea33337221 */ /* 0x100fe20000010000 */
[----:B------:R-:W-:Y:S01]  /*6110*/  FMUL.FTZ R8, R8, R45 ;  /* 0x0000002d08087220 */ /* 0x000fe20000410000 */
[--C-:B------:R-:W-:Y:S01]  /*6120*/  FADD.FTZ R54, R54, -R234.reuse ;  /* 0x800000ea36367221 */ /* 0x100fe20000010000 */
[----:B------:R3:W5:Y:S01]  /*6130*/  MUFU.EX2 R12, R33 ;  /* 0x00000021000c7308 */ /* 0x0007620000000800 */
[----:B------:R-:W-:Y:S01]  /*6140*/  FMUL.FTZ R231, R231, R6 ;  /* 0x00000006e7e77220 */ /* 0x000fe20000410000 */
[----:B------:R-:W-:Y:S01]  /*6150*/  FMUL.FTZ R6, R7, R48 ;  /* 0x0000003007067220 */ /* 0x000fe20000410000 */
[----:B------:R-:W-:Y:S01]  /*6160*/  FFMA.FTZ R7, -R16, R16, 1 ;  /* 0x3f80000010077423 */ /* 0x000fe20000010110 */
[----:B----4-:R-:W-:Y:S01]  /*6170*/  FMUL.FTZ R16, R39, R52 ;  /* 0x0000003427107220 */ /* 0x010fe20000410000 */
[----:B------:R-:W-:Y:S01]  /*6180*/  FADD.FTZ R5, R221, -R5 ;  /* 0x80000005dd057221 */ /* 0x000fe20000010000 */
[----:B0-----:R-:W-:Y:S01]  /*6190*/  FMUL.FTZ R48, R36, R53 ;  /* 0x0000003524307220 */ /* 0x001fe20000410000 */
[----:B------:R-:W-:Y:S01]  /*61a0*/  FMUL.FTZ R231, R10, R231 ;  /* 0x000000e70ae77220 */ /* 0x000fe20000410000 */
[----:B------:R-:W-:Y:S01]  /*61b0*/  FMUL.FTZ R16, R15, R16 ;  /* 0x000000100f107220 */ /* 0x000fe20000410000 */
[----:B------:R-:W-:Y:S01]  /*61c0*/  FFMA.FTZ R15, -R20, R20, 1 ;  /* 0x3f800000140f7423 */ /* 0x000fe20000010114 */
[----:B------:R-:W-:Y:S01]  /*61d0*/  FFMA.FTZ R10, -R13, R13, 1 ;  /* 0x3f8000000d0a7423 */ /* 0x000fe2000001010d */
[----:B-1----:R-:W-:Y:S01]  /*61e0*/  FMUL.FTZ R20, R27, R216 ;  /* 0x000000d81b147220 */ /* 0x002fe20000410000 */
[----:B---3--:R-:W-:Y:S01]  /*61f0*/  FFMA.FTZ R33, -R22, R22, 1 ;  /* 0x3f80000016217423 */ /* 0x008fe20000010116 */
[----:B--2---:R-:W-:Y:S01]  /*6200*/  FMUL.FTZ R13, R43, R50 ;  /* 0x000000322b0d7220 */ /* 0x004fe20000410000 */
[----:B------:R-:W-:Y:S01]  /*6210*/  FMUL.FTZ R22, R29, R220 ;  /* 0x000000dc1d167220 */ /* 0x000fe20000410000 */
[----:B------:R-:W-:Y:S01]  /*6220*/  FADD.FTZ R55, R55, -R234 ;  /* 0x800000ea37377221 */ /* 0x000fe20000010000 */
[----:B------:R-:W-:-:S02]  /*6230*/  IMAD R4, R3, 0x2000, R4 ;  /* 0x0000200003047824 */ /* 0x000fc400078e0204 */
[----:B-----5:R-:W-:Y:S01]  /*6240*/  FMUL.FTZ R34, R12, R5 ;  /* 0x000000050c227220 */ /* 0x020fe20000410000 */
[----:B------:R-:W-:Y:S01]  /*6250*/  FMUL.FTZ R7, R7, R48 ;  /* 0x0000003007077220 */ /* 0x000fe20000410000 */
[----:B------:R-:W-:Y:S01]  /*6260*/  FMUL.FTZ R20, R19, R20 ;  /* 0x0000001413147220 */ /* 0x000fe20000410000 */
[----:B------:R-:W0:Y:S01]  /*6270*/  MUFU.EX2 R48, R31 ;  /* 0x0000001f00307308 */ /* 0x000e220000000800 */
[----:B------:R-:W-:Y:S01]  /*6280*/  FMUL.FTZ R22, R21, R22 ;  /* 0x0000001615167220 */ /* 0x000fe20000410000 */
[----:B------:R-:W-:Y:S01]  /*6290*/  FMUL.FTZ R5, R33, R34 ;  /* 0x0000002221057220 */ /* 0x000fe20000410000 */
[----:B------:R-:W-:Y:S01]  /*62a0*/  FMUL.FTZ R10, R10, R13 ;  /* 0x0000000d0a0a7220 */ /* 0x000fe20000410000 */
[--C-:B------:R-:W-:Y:S01]  /*62b0*/  FADD.FTZ R218, R218, -R234.reuse ;  /* 0x800000eadada7221 */ /* 0x100fe20000010000 */
[--C-:B------:R-:W-:Y:S01]  /*62c0*/  FADD.FTZ R219, R219, -R234.reuse ;  /* 0x800000eadbdb7221 */ /* 0x100fe20000010000 */
[----:B------:R-:W-:Y:S01]  /*62d0*/  FADD.FTZ R223, R223, -R234 ;  /* 0x800000eadfdf7221 */ /* 0x000fe20000010000 */
[----:B------:R-:W-:Y:S01]  /*62e0*/  FFMA.FTZ R17, -R17, R17, 1 ;  /* 0x3f80000011117423 */ /* 0x000fe20000010111 */
[----:B------:R-:W1:Y:S01]  /*62f0*/  MUFU.EX2 R19, R38 ;  /* 0x0000002600137308 */ /* 0x000e620000000800 */
[----:B------:R-:W-:Y:S01]  /*6300*/  FFMA.FTZ R28, -R28, R28, 1 ;  /* 0x3f8000001c1c7423 */ /* 0x000fe2000001011c */
[----:B------:R-:W-:Y:S01]  /*6310*/  UMOV UR57, 0x40000040 ;  /* 0x4000004000397882 */ /* 0x000fe20000000000 */
[----:B------:R-:W-:Y:S01]  /*6320*/  UMOV UR59, 0x40 ;  /* 0x00000040003b7882 */ /* 0x000fe20000000000 */
[----:B------:R-:W-:Y:S01]  /*6330*/  UMOV UR15, 0x40 ;  /* 0x00000040000f7882 */ /* 0x000fe20000000000 */
[----:B------:R-:W-:Y:S01]  /*6340*/  UMOV UR19, 0x40 ;  /* 0x0000004000137882 */ /* 0x000fe20000000000 */
[----:B------:R-:W-:Y:S01]  /*6350*/  UMOV UR45, 0x40000040 ;  /* 0x40000040002d7882 */ /* 0x000fe20000000000 */
[----:B------:R-:W-:Y:S01]  /*6360*/  UMOV UR47, 0x40 ;  /* 0x00000040002f7882 */ /* 0x000fe20000000000 */
[----:B------:R-:W-:Y:S01]  /*6370*/  MUFU.EX2 R21, R32 ;  /* 0x0000002000157308 */ /* 0x000fe20000000800 */
[----:B------:R-:W-:Y:S01]  /*6380*/  UMOV UR55, 0x40 ;  /* 0x0000004000377882 */ /* 0x000fe20000000000 */
[----:B------:R-:W-:Y:S01]  /*6390*/  UMOV UR51, 0x40 ;  /* 0x0000004000337882 */ /* 0x000fe20000000000 */
[----:B------:R-:W-:Y:S01]  /*63a0*/  UMOV UR43, 0x40 ;  /* 0x00000040002b7882 */ /* 0x000fe20000000000 */
[----:B------:R-:W-:Y:S01]  /*63b0*/  UMOV UR25, 0x40000040 ;  /* 0x4000004000197882 */ /* 0x000fe20000000000 */
[----:B------:R-:W-:Y:S01]  /*63c0*/  UMOV UR27, 0x40 ;  /* 0x00000040001b7882 */ /* 0x000fe20000000000 */
[----:B------:R-:W-:Y:S01]  /*63d0*/  UMOV UR39, 0x40 ;  /* 0x0000004000277882 */ /* 0x000fe20000000000 */
[----:B------:R-:W-:Y:S01]  /*63e0*/  UMOV UR35, 0x40 ;  /* 0x0000004000237882 */ /* 0x000fe20000000000 */
[----:B------:R1:W2:Y:S01]  /*63f0*/  MUFU.EX2 R34, R37 ;  /* 0x0000002500227308 */ /* 0x0002a20000000800 */
[----:B------:R-:W-:Y:S01]  /*6400*/  UMOV UR31, 0x40 ;  /* 0x00000040001f7882 */ /* 0x000fe20000000000 */
[----:B------:R-:W-:Y:S01]  /*6410*/  UMOV UR23, 0x40 ;  /* 0x0000004000177882 */ /* 0x000fe20000000000 */
[----:B------:R-:W3:Y:S01]  /*6420*/  LDL R235, [R1] ;  /* 0x0000000001eb7983 */ /* 0x000ee20000100800 */
[----:B------:R-:W-:Y:S01]  /*6430*/  FMUL.FTZ R52, R26, R217 ;  /* 0x000000d91a347220 */ /* 0x000fe20000410000 */
[----:B0-----:R-:W-:Y:S01]  /*6440*/  F2FP.BF16.F32.PACK_AB R43, R48, R43 ;  /* 0x0000002b302b723e */ /* 0x001fe200000010ff */
[----:B------:R-:W-:Y:S01]  /*6450*/  FMUL.FTZ R46, R237, R46 ;  /* 0x0000002eed2e7220 */ /* 0x000fe20000410000 */
[----:B------:R-:W-:Y:S01]  /*6460*/  F2FP.BF16.F32.PACK_AB R36, R36, R39 ;  /* 0x000000272424723e */ /* 0x000fe200000010ff */
[----:B------:R-:W0:Y:S01]  /*6470*/  MUFU.EX2 R13, R35 ;  /* 0x00000023000d7308 */ /* 0x000e220000000800 */
[----:B-1----:R-:W-:Y:S01]  /*6480*/  F2FP.BF16.F32.PACK_AB R37, R30, R19 ;  /* 0x000000131e25723e */ /* 0x002fe200000010ff */
[----:B------:R-:W-:Y:S01]  /*6490*/  STSM.16.M88.2 [R0+0x2cd00], R42 ;  /* 0x02cd002a00007844 */ /* 0x000fe20000000100 */
[----:B------:R-:W-:Y:S01]  /*64a0*/  F2FP.BF16.F32.PACK_AB R26, R26, R27 ;  /* 0x0000001b1a1a723e */ /* 0x000fe200000010ff */
[----:B------:R-:W-:Y:S01]  /*64b0*/  FMUL.FTZ R46, R9, R46 ;  /* 0x0000002e092e7220 */ /* 0x000fe20000410000 */
[----:B------:R-:W-:Y:S01]  /*64c0*/  F2FP.BF16.F32.PACK_AB R12, R12, R29 ;  /* 0x0000001d0c0c723e */ /* 0x000fe200000010ff */
[----:B------:R-:W-:Y:S01]  /*64d0*/  STSM.16.M88.2 [R0+0x2d500], R36 ;  /* 0x02d5002400007844 */ /* 0x000fe20000000100 */
[----:B------:R-:W-:-:S02]  /*64e0*/  VIADD R9, R225, 0x2c500 ;  /* 0x0002c500e1097836 */ /* 0x000fc40000000000 */
[----:B------:R-:W-:Y:S01]  /*64f0*/  FMUL.FTZ R54, R19, R54 ;  /* 0x0000003613367220 */ /* 0x000fe20000410000 */
[----:B--2---:R-:W-:Y:S01]  /*6500*/  F2FP.BF16.F32.PACK_AB R27, R34, R21 ;  /* 0x00000015221b723e */ /* 0x004fe200000010ff */
[----:B------:R-:W-:Y:S01]  /*6510*/  FMUL.FTZ R55, R30, R55 ;  /* 0x000000371e377220 */ /* 0x000fe20000410000 */
[----:B------:R-:W-:Y:S01]  /*6520*/  F2FP.BF16.F32.PACK_AB R44, R8, R44 ;  /* 0x0000002c082c723e */ /* 0x000fe200000010ff */
[C---:B------:R-:W-:Y:S01]  /*6530*/  FMUL.FTZ R223, R40.reuse, R223 ;  /* 0x000000df28df7220 */ /* 0x040fe20000410000 */
[----:B------:R-:W-:Y:S01]  /*6540*/  SHF.R.U32.HI R9, RZ, 0x4, R9 ;  /* 0x00000004ff097819 */ /* 0x000fe20000011609 */
[----:B------:R-:W-:Y:S01]  /*6550*/  STSM.16.M88.2 [R0+0x2dd00], R26 ;  /* 0x02dd001a00007844 */ /* 0x000fe20000000100 */
[----:B------:R-:W-:Y:S01]  /*6560*/  SHF.R.U32.HI R8, RZ, 0x4, R4 ;  /* 0x00000004ff087819 */ /* 0x000fe20000011604 */
[----:B------:R-:W-:Y:S01]  /*6570*/  FMUL.FTZ R17, R17, R54 ;  /* 0x0000003611117220 */ /* 0x000fe20000410000 */
[----:B0-----:R-:W-:Y:S01]  /*6580*/  FMUL.FTZ R33, R13, R222 ;  /* 0x000000de0d217220 */ /* 0x001fe20000410000 */
[----:B------:R-:W-:Y:S01]  /*6590*/  F2FP.BF16.F32.PACK_AB R13, R40, R13 ;  /* 0x0000000d280d723e */ /* 0x000fe200000010ff */
[----:B------:R-:W-:Y:S01]  /*65a0*/  FMUL.FTZ R15, R15, R52 ;  /* 0x000000340f0f7220 */ /* 0x000fe20000410000 */
[----:B------:R-:W-:Y:S01]  /*65b0*/  LOP3.LUT R9, R9, 0x3fff, RZ, 0xc0, !PT ;  /* 0x00003fff09097812 */ /* 0x000fe200078ec0ff */
[----:B------:R-:W-:Y:S01]  /*65c0*/  FMUL.FTZ R223, R28, R223 ;  /* 0x000000df1cdf7220 */ /* 0x000fe20000410000 */
[----:B------:R-:W-:Y:S01]  /*65d0*/  F2FP.BF16.F32.PACK_AB R30, R6, R11 ;  /* 0x0000000b061e723e */ /* 0x000fe200000010ff */
[----:B------:R0:W-:Y:S01]  /*65e0*/  STSM.16.M88.2 [R0+0x2e500], R12 ;  /* 0x02e5000c00007844 */ /* 0x0001e20000000100 */
[----:B------:R-:W-:Y:S01]  /*65f0*/  LOP3.LUT R9, R9, 0x80000, RZ, 0xfc, !PT ;  /* 0x0008000009097812 */ /* 0x000fe200078efcff */
[----:B------:R-:W-:Y:S01]  /*6600*/  UMOV UR13, UR57 ;  /* 0x00000039000d7c82 */ /* 0x000fe20008000000 */
[----:B------:R-:W-:Y:S01]  /*6610*/  LOP3.LUT R6, R8, 0x3fff, RZ, 0xc0, !PT ;  /* 0x00003fff08067812 */ /* 0x000fe200078ec0ff */
[----:B------:R1:W-:Y:S06]  /*6620*/  MEMBAR.ALL.CTA ;  /* 0x0000000000007992 */ /* 0x0003ec0000008000 */
[----:B-1----:R-:W1:Y:S01]  /*6630*/  FENCE.VIEW.ASYNC.S ;  /* 0x00000000000073c6 */ /* 0x002e620000000000 */
[----:B------:R-:W-:Y:S01]  /*6640*/  F2FP.BF16.F32.PACK_AB R45, R231, R46 ;  /* 0x0000002ee72d723e */ /* 0x000fe200000010ff */
[----:B------:R-:W-:Y:S01]  /*6650*/  VIADD R31, R9, 0x80 ;  /* 0x00000080091f7836 */ /* 0x000fe20000000000 */
[----:B------:R-:W-:Y:S01]  /*6660*/  F2FP.BF16.F32.PACK_AB R16, R7, R16 ;  /* 0x000000100710723e */ /* 0x000fe200000010ff */
[----:B------:R-:W-:Y:S01]  /*6670*/  VIADD R32, R9, 0x100 ;  /* 0x0000010009207836 */ /* 0x000fe20000000000 */
[----:B------:R-:W-:Y:S01]  /*6680*/  R2UR UR56, R6 ;  /* 0x00000000063872ca */ /* 0x000fe200000e0000 */
[----:B------:R-:W-:Y:S01]  /*6690*/  UMOV UR11, UR15 ;  /* 0x0000000f000b7c82 */ /* 0x000fe20008000000 */
[----:B------:R-:W-:Y:S01]  /*66a0*/  R2UR UR4, R31 ;  /* 0x000000001f0472ca */ /* 0x000fe200000e0000 */
[----:B------:R-:W-:Y:S01]  /*66b0*/  FFMA.FTZ R31, -R14, R14, 1 ;  /* 0x3f8000000e1f7423 */ /* 0x000fe2000001010e */
[----:B------:R-:W-:Y:S01]  /*66c0*/  FFMA.FTZ R14, -R18, R18, 1 ;  /* 0x3f800000120e7423 */ /* 0x000fe20000010112 */
[----:B------:R-:W-:Y:S01]  /*66d0*/  FMUL.FTZ R18, R48, R51 ;  /* 0x0000003330127220 */ /* 0x000fe20000410000 */
[----:B------:R-:W-:Y:S01]  /*66e0*/  R2UR UR5, R32 ;  /* 0x00000000200572ca */ /* 0x000fe200000e0000 */
[----:B------:R-:W-:-:S02]  /*66f0*/  VIADD R32, R9, 0x180 ;  /* 0x0000018009207836 */ /* 0x000fc40000000000 */
[----:B------:R-:W-:Y:S01]  /*6700*/  FMUL.FTZ R14, R14, R55 ;  /* 0x000000370e0e7220 */ /* 0x000fe20000410000 */
[----:B------:R-:W-:Y:S01]  /*6710*/  FMUL.FTZ R31, R31, R18 ;  /* 0x000000121f1f7220 */ /* 0x000fe20000410000 */
[----:B------:R-:W-:Y:S01]  /*6720*/  FFMA.FTZ R18, -R23, R23, 1 ;  /* 0x3f80000017127423 */ /* 0x000fe20000010117 */
[----:B------:R-:W-:Y:S01]  /*6730*/  FFMA.FTZ R23, -R24, R24, 1 ;  /* 0x3f80000018177423 */ /* 0x000fe20000010118 */
[----:B------:R-:W-:Y:S01]  /*6740*/  R2UR UR6, R32 ;  /* 0x00000000200672ca */ /* 0x000fe200000e0000 */
[----:B------:R-:W-:Y:S01]  /*6750*/  FFMA.FTZ R24, -R25, R25, 1 ;  /* 0x3f80000019187423 */ /* 0x000fe20000010119 */
[----:B------:R-:W-:Y:S01]  /*6760*/  FMUL.FTZ R25, R21, R218 ;  /* 0x000000da15197220 */ /* 0x000fe20000410000 */
[----:B------:R-:W-:Y:S01]  /*6770*/  FMUL.FTZ R32, R34, R219 ;  /* 0x000000db22207220 */ /* 0x000fe20000410000 */
[----:B------:R-:W-:Y:S01]  /*6780*/  F2FP.BF16.F32.PACK_AB R31, R31, R10 ;  /* 0x0000000a1f1f723e */ /* 0x000fe200000010ff */
[----:B------:R-:W-:Y:S01]  /*6790*/  FMUL.FTZ R24, R24, R33 ;  /* 0x0000002118187220 */ /* 0x000fe20000410000 */
[----:B------:R-:W-:Y:S01]  /*67a0*/  FMUL.FTZ R18, R18, R25 ;  /* 0x0000001912127220 */ /* 0x000fe20000410000 */
[----:B-1----:R-:W-:Y:S01]  /*67b0*/  BAR.SYNC.DEFER_BLOCKING 0x9, 0x100 ;  /* 0x0244000000007b1d */ /* 0x002fe20000010000 */
[----:B------:R-:W-:Y:S01]  /*67c0*/  FMUL.FTZ R23, R23, R32 ;  /* 0x0000002017177220 */ /* 0x000fe20000410000 */
[----:B------:R-:W-:Y:S01]  /*67d0*/  F2FP.BF16.F32.PACK_AB R17, R14, R17 ;  /* 0x000000110e11723e */ /* 0x000fe200000010ff */
[----:B------:R-:W-:Y:S01]  /*67e0*/  VIADD R7, R9, 0x10 ;  /* 0x0000001009077836 */ /* 0x000fe20000000000 */
[----:B------:R-:W-:Y:S01]  /*67f0*/  F2FP.BF16.F32.PACK_AB R20, R15, R20 ;  /* 0x000000140f14723e */ /* 0x000fe200000010ff */
[C---:B------:R-:W-:Y:S01]  /*6800*/  VIADD R8, R6.reuse, 0x180 ;  /* 0x0000018006087836 */ /* 0x040fe20000000000 */
[----:B------:R-:W-:Y:S01]  /*6810*/  R2UR UR58, R9 ;  /* 0x00000000093a72ca */ /* 0x000fe200000e0000 */
[----:B------:R-:W-:Y:S01]  /*6820*/  UMOV UR12, UR56 ;  /* 0x00000038000c7c82 */ /* 0x000fe20008000000 */
[----:B------:R-:W-:Y:S01]  /*6830*/  F2FP.BF16.F32.PACK_AB R21, R23, R18 ;  /* 0x000000121715723e */ /* 0x000fe200000010ff */
[----:B------:R-:W-:Y:S01]  /*6840*/  UMOV UR14, UR4 ;  /* 0x00000004000e7c82 */ /* 0x000fe20008000000 */
[----:B------:R-:W-:Y:S01]  /*6850*/  F2FP.BF16.F32.PACK_AB R22, R5, R22 ;  /* 0x000000160516723e */ /* 0x000fe200000010ff */
[----:B------:R-:W-:Y:S01]  /*6860*/  VIADD R5, R9, 0x200 ;  /* 0x0000020009057836 */ /* 0x000fe20000000000 */
[----:B------:R-:W-:Y:S01]  /*6870*/  F2FP.BF16.F32.PACK_AB R23, R223, R24 ;  /* 0x00000018df17723e */ /* 0x000fe200000010ff */
[----:B------:R-:W-:Y:S01]  /*6880*/  UMOV UR10, UR14 ;  /* 0x0000000e000a7c82 */ /* 0x000fe20008000000 */
[----:B------:R-:W-:Y:S01]  /*6890*/  UMOV UR16, UR56 ;  /* 0x0000003800107c82 */ /* 0x000fe20008000000 */
[----:B------:R-:W-:Y:S01]  /*68a0*/  UMOV UR17, UR57 ;  /* 0x0000003900117c82 */ /* 0x000fe20008000000 */
[----:B------:R-:W-:Y:S01]  /*68b0*/  R2UR UR7, R5 ;  /* 0x00000000050772ca */ /* 0x000fe200000e0000 */
[----:B------:R-:W-:Y:S01]  /*68c0*/  UMOV UR18, UR6 ;  /* 0x0000000600127c82 */ /* 0x000fe20008000000 */
[----:B------:R-:W-:Y:S01]  /*68d0*/  UMOV UR9, UR19 ;  /* 0x0000001300097c82 */ /* 0x000fe20008000000 */
[----:B------:R-:W-:Y:S01]  /*68e0*/  UMOV UR8, UR18 ;  /* 0x0000001200087c82 */ /* 0x000fe20008000000 */
[C---:B------:R-:W-:Y:S01]  /*68f0*/  VIADD R5, R6.reuse, 0x80 ;  /* 0x0000008006057836 */ /* 0x040fe20000000000 */
[----:B------:R-:W-:Y:S01]  /*6900*/  R2UR UR46, R7 ;  /* 0x00000000072e72ca */ /* 0x000fe200000e0000 */
[----:B------:R-:W-:Y:S01]  /*6910*/  VIADD R7, R9, 0x110 ;  /* 0x0000011009077836 */ /* 0x000fe20000000000 */
[----:B------:R-:W-:Y:S01]  /*6920*/  MOV R11, UR59 ;  /* 0x0000003b000b7c02 */ /* 0x000fe20008000f00 */
[----:B------:R-:W-:Y:S01]  /*6930*/  STSM.16.M88.2 [R0+0x2ed00], R44 ;  /* 0x02ed002c00007844 */ /* 0x000fe20000000100 */
[----:B------:R-:W-:Y:S01]  /*6940*/  R2UR UR44, R5 ;  /* 0x00000000052c72ca */ /* 0x000fe200000e0000 */
[----:B------:R-:W-:Y:S01]  /*6950*/  VIADD R5, R9, 0x90 ;  /* 0x0000009009057836 */ /* 0x000fe20000000000 */
[----:B------:R-:W-:Y:S01]  /*6960*/  R2UR UR54, R7 ;  /* 0x00000000073672ca */ /* 0x000fe200000e0000 */
[----:B------:R-:W-:Y:S01]  /*6970*/  STSM.16.M88.2 [R0+0x2f500], R30 ;  /* 0x02f5001e00007844 */ /* 0x000fe20000000100 */
[----:B------:R-:W-:Y:S01]  /*6980*/  MOV R10, UR58 ;  /* 0x0000003a000a7c02 */ /* 0x000fe20008000f00 */
[----:B------:R-:W-:Y:S01]  /*6990*/  UMOV UR53, UR45 ;  /* 0x0000002d00357c82 */ /* 0x000fe20008000000 */
[----:B------:R-:W-:Y:S01]  /*69a0*/  R2UR UR4, R5 ;  /* 0x00000000050472ca */ /* 0x000fe200000e0000 */
[----:B------:R1:W-:Y:S01]  /*69b0*/  STSM.16.M88.2 [R0+0x2fd00], R16 ;  /* 0x02fd001000007844 */ /* 0x0003e20000000100 */
[C---:B------:R-:W-:Y:S01]  /*69c0*/  VIADD R5, R9.reuse, 0x190 ;  /* 0x0000019009057836 */ /* 0x040fe20000000000 */
[----:B------:R-:W-:Y:S01]  /*69d0*/  UMOV UR49, UR45 ;  /* 0x0000002d00317c82 */ /* 0x000fe20008000000 */
[----:B------:R-:W-:Y:S01]  /*69e0*/  UMOV UR41, UR45 ;  /* 0x0000002d00297c82 */ /* 0x000fe20008000000 */
[----:B------:R2:W-:Y:S01]  /*69f0*/  STSM.16.M88.2 [R0+0x30500], R20 ;  /* 0x0305001400007844 */ /* 0x0005e20000000100 */
[----:B------:R-:W-:Y:S01]  /*6a00*/  VIADD R7, R9, 0x20 ;  /* 0x0000002009077836 */ /* 0x000fe20000000000 */
[----:B------:R-:W-:Y:S01]  /*6a10*/  R2UR UR50, R5 ;  /* 0x00000000053272ca */ /* 0x000fe200000e0000 */
[----:B------:R-:W-:Y:S01]  /*6a20*/  VIADD R5, R9, 0x210 ;  /* 0x0000021009057836 */ /* 0x000fe20000000000 */
[----:B------:R4:W-:Y:S01]  /*6a30*/  STSM.16.M88.2 [R0+0x30d00], R22 ;  /* 0x030d001600007844 */ /* 0x0009e20000000100 */
[----:B------:R-:W-:Y:S01]  /*6a40*/  WARPGROUP.ARRIVE ;  /* 0x00000000000079c5 */ /* 0x000fe20000000000 */
[----:B------:R-:W-:Y:S01]  /*6a50*/  UMOV UR52, UR44 ;  /* 0x0000002c00347c82 */ /* 0x000fe20008000000 */
[----:B------:R-:W-:Y:S01]  /*6a60*/  UMOV UR48, UR44 ;  /* 0x0000002c00307c82 */ /* 0x000fe20008000000 */
[----:B------:R-:W-:Y:S01]  /*6a70*/  R2UR UR42, R5 ;  /* 0x00000000052a72ca */ /* 0x000fe200000e0000 */
[----:B------:R-:W-:Y:S01]  /*6a80*/  UMOV UR40, UR44 ;  /* 0x0000002c00287c82 */ /* 0x000fe20008000000 */
[----:B------:R-:W-:Y:S01]  /*6a90*/  VIADD R5, R6, 0x100 ;  /* 0x0000010006057836 */ /* 0x000fe20000000000 */
[----:B------:R-:W-:Y:S01]  /*6aa0*/  HGMMA.64x16x16.F32.BF16 R136, gdesc[UR56].tnspA.tnspB, R136 ;  /* 0x60200000388879f0 */ /* 0x000fe20008701888 */
[----:B------:R-:W-:Y:S01]  /*6ab0*/  R2UR UR26, R7 ;  /* 0x00000000071a72ca */ /* 0x000fe200000e0000 */
[----:B------:R-:W-:Y:S01]  /*6ac0*/  VIADD R7, R9, 0x120 ;  /* 0x0000012009077836 */ /* 0x000fe20000000000 */
[----:B------:R-:W-:Y:S01]  /*6ad0*/  UMOV UR37, UR25 ;  /* 0x0000001900257c82 */ /* 0x000fe20008000000 */
[----:B------:R-:W-:Y:S01]  /*6ae0*/  HGMMA.64x16x16.F32.BF16 R152, gdesc[UR12].tnspA.tnspB, R152 ;  /* 0x602000000c9879f0 */ /* 0x000fe20008701898 */
[----:B------:R-:W-:Y:S01]  /*6af0*/  UMOV UR12, UR56 ;  /* 0x00000038000c7c82 */ /* 0x000fe20008000000 */
[----:B------:R-:W-:Y:S01]  /*6b00*/  UMOV UR13, UR57 ;  /* 0x00000039000d7c82 */ /* 0x000fe20008000000 */
[----:B------:R-:W-:Y:S01]  /*6b10*/  UMOV UR14, UR5 ;  /* 0x00000005000e7c82 */ /* 0x000fe20008000000 */
[----:B------:R-:W-:Y:S01]  /*6b20*/  UMOV UR15, 0x40 ;  /* 0x00000040000f7882 */ /* 0x000fe20000000000 */
[----:B------:R-:W-:Y:S01]  /*6b30*/  R2UR UR24, R5 ;  /* 0x00000000051872ca */ /* 0x000fe200000e0000 */
[----:B------:R-:W-:Y:S01]  /*6b40*/  HGMMA.64x16x16.F32.BF16 R168, gdesc[UR12].tnspA.tnspB, R168 ;  /* 0x602000000ca879f0 */ /* 0x000fe200087018a8 */
[----:B------:R-:W-:Y:S01]  /*6b50*/  VIADD R5, R9, 0xa0 ;  /* 0x000000a009057836 */ /* 0x000fe20000000000 */
[----:B------:R-:W-:Y:S01]  /*6b60*/  R2UR UR34, R7 ;  /* 0x00000000072272ca */ /* 0x000fe200000e0000 */
        /* <DEDUP_REMOVED lines=13> */
[----:B------:R-:W-:Y:S01]  /*6c40*/  R2UR UR38, R5 ;  /* 0x00000000052672ca */ /* 0x000fe200000e0000 */
[----:B------:R-:W-:Y:S01]  /*6c50*/  VIADD R5, R9, 0x1a0 ;  /* 0x000001a009057836 */ /* 0x000fe20000000000 */
[----:B------:R-:W-:Y:S01]  /*6c60*/  UMOV UR36, UR24 ;  /* 0x0000001800247c82 */ /* 0x000fe20008000000 */
[----:B------:R-:W-:Y:S01]  /*6c70*/  UMOV UR32, UR24 ;  /* 0x0000001800207c82 */ /* 0x000fe20008000000 */
[----:B------:R-:W-:Y:S01]  /*6c80*/  UMOV UR28, UR24 ;  /* 0x00000018001c7c82 */ /* 0x000fe20008000000 */
[----:B------:R-:W-:Y:S01]  /*6c90*/  UMOV UR29, UR25 ;  /* 0x00000019001d7c82 */ /* 0x000fe20008000000 */
[----:B------:R-:W-:Y:S01]  /*6ca0*/  R2UR UR30, R5 ;  /* 0x00000000051e72ca */ /* 0x000fe200000e0000 */
[----:B------:R-:W-:Y:S01]  /*6cb0*/  VIADD R5, R9, 0x220 ;  /* 0x0000022009057836 */ /* 0x000fe20000000000 */
[----:B------:R-:W-:Y:S01]  /*6cc0*/  UMOV UR20, UR24 ;  /* 0x0000001800147c82 */ /* 0x000fe20008000000 */
[----:B------:R-:W-:Y:S01]  /*6cd0*/  UMOV UR21, UR25 ;  /* 0x0000001900157c82 */ /* 0x000fe20008000000 */
[----:B------:R-:W-:Y:S01]  /*6ce0*/  VIADD R7, R225, 0x2ed00 ;  /* 0x0002ed00e1077836 */ /* 0x000fe20000000000 */
[----:B------:R-:W-:Y:S01]  /*6cf0*/  UMOV UR56, UR18 ;  /* 0x0000001200387c82 */ /* 0x000fe20008000000 */
[----:B------:R-:W-:Y:S01]  /*6d00*/  R2UR UR22, R5 ;  /* 0x00000000051672ca */ /* 0x000fe200000e0000 */
[----:B------:R-:W-:Y:S01]  /*6d10*/  IMAD R5, R3, 0x2800, R225 ;  /* 0x0000280003057824 */ /* 0x000fe200078e02e1 */
[----:B------:R-:W-:Y:S01]  /*6d20*/  UMOV UR12, UR14 ;  /* 0x0000000e000c7c82 */ /* 0x000fe20008000000 */
[C---:B0-----:R-:W-:Y:S01]  /*6d30*/  VIADD R13, R9.reuse, 0x30 ;  /* 0x00000030090d7836 */ /* 0x041fe20000000000 */
[----:B------:R-:W-:Y:S01]  /*6d40*/  SHF.R.U32.HI R7, RZ, 0x4, R7 ;  /* 0x00000004ff077819 */ /* 0x000fe20000011607 */
[----:B------:R-:W-:Y:S01]  /*6d50*/  VIADD R25, R9, 0xb0 ;  /* 0x000000b009197836 */ /* 0x000fe20000000000 */
[----:B------:R-:W-:Y:S01]  /*6d60*/  SHF.R.U32.HI R5, RZ, 0x4, R5 ;  /* 0x00000004ff057819 */ /* 0x000fe20000011605 */
[----:B------:R-:W-:Y:S01]  /*6d70*/  UMOV UR57, UR19 ;  /* 0x0000001300397c82 */ /* 0x000fe20008000000 */
[----:B------:R-:W-:Y:S01]  /*6d80*/  MOV R12, UR56 ;  /* 0x00000038000c7c02 */ /* 0x000fe20008000f00 */
[----:B------:R-:W-:Y:S01]  /*6d90*/  UMOV UR56, UR12 ;  /* 0x0000000c00387c82 */ /* 0x000fe20008000000 */
[----:B------:R-:W-:Y:S01]  /*6da0*/  R2UR UR6, R25 ;  /* 0x00000000190672ca */ /* 0x000fe200000e0000 */
[----:B------:R-:W-:Y:S01]  /*6db0*/  VIADD R25, R9, 0x130 ;  /* 0x0000013009197836 */ /* 0x000fe20000000000 */
[----:B------:R-:W-:Y:S01]  /*6dc0*/  MOV R15, UR58 ;  /* 0x0000003a000f7c02 */ /* 0x000fe20008000f00 */
[----:B------:R-:W-:Y:S01]  /*6dd0*/  UMOV UR58, UR10 ;  /* 0x0000000a003a7c82 */ /* 0x000fe20008000000 */
[----:B------:R-:W-:Y:S01]  /*6de0*/  HGMMA.64x16x16.F32.BF16 R136, gdesc[UR44].tnspA.tnspB, R136 ;  /* 0x602000002c8879f0 */ /* 0x000fe20008701888 */
[----:B------:R-:W-:Y:S01]  /*6df0*/  UMOV UR13, UR15 ;  /* 0x0000000f000d7c82 */ /* 0x000fe20008000000 */
[----:B------:R-:W-:Y:S01]  /*6e00*/  R2UR UR10, R25 ;  /* 0x00000000190a72ca */ /* 0x000fe200000e0000 */
[----:B------:R-:W-:Y:S01]  /*6e10*/  UMOV UR7, 0x40 ;  /* 0x0000004000077882 */ /* 0x000fe20000000000 */
[----:B------:R-:W-:Y:S01]  /*6e20*/  HGMMA.64x16x16.F32.BF16 R152, gdesc[UR16].tnspA.tnspB, R152 ;  /* 0x60200000109879f0 */ /* 0x000fe20008701898 */
[----:B------:R-:W-:Y:S01]  /*6e30*/  R2UR UR16, R8 ;  /* 0x00000000081072ca */ /* 0x000fe200000e0000 */
[----:B------:R-:W-:Y:S01]  /*6e40*/  UMOV UR17, 0x40000040 ;  /* 0x4000004000117882 */ /* 0x000fe20000000000 */
[----:B------:R-:W-:Y:S01]  /*6e50*/  R2UR UR18, R13 ;  /* 0x000000000d1272ca */ /* 0x000fe200000e0000 */
[----:B------:R-:W-:Y:S01]  /*6e60*/  UMOV UR19, 0x40 ;  /* 0x0000004000137882 */ /* 0x000fe20000000000 */
[----:B------:R-:W-:Y:S01]  /*6e70*/  LOP3.LUT R8, R7, 0x3fff, RZ, 0xc0, !PT ;  /* 0x00003fff07087812 */ /* 0x000fe200078ec0ff */
[----:B------:R-:W-:Y:S01]  /*6e80*/  HGMMA.64x16x16.F32.BF16 R168, gdesc[UR52].tnspA.tnspB, R168 ;  /* 0x6020000034a879f0 */ /* 0x000fe200087018a8 */
[----:B------:R-:W-:Y:S01]  /*6e90*/  VIADD R7, R9, 0x1b0 ;  /* 0x000001b009077836 */ /* 0x000fe20000000000 */
[----:B------:R-:W-:Y:S01]  /*6ea0*/  LOP3.LUT R13, R5, 0x3fff, RZ, 0xc0, !PT ;  /* 0x00003fff050d7812 */ /* 0x000fe200078ec0ff */
[----:B------:R-:W-:Y:S01]  /*6eb0*/  VIADD R9, R9, 0x230 ;  /* 0x0000023009097836 */ /* 0x000fe20000000000 */
[----:B------:R-:W-:Y:S01]  /*6ec0*/  HGMMA.64x16x16.F32.BF16 R184, gdesc[UR48].tnspA.tnspB, R184 ;  /* 0x6020000030b879f0 */ /* 0x000fe200087018b8 */
[----:B-1----:R-:W-:Y:S01]  /*6ed0*/  MOV R16, UR59 ;  /* 0x0000003b00107c02 */ /* 0x002fe20008000f00 */
[----:B------:R-:W-:Y:S01]  /*6ee0*/  UMOV UR59, UR11 ;  /* 0x0000000b003b7c82 */ /* 0x000fe20008000000 */
[----:B------:R-:W-:Y:S01]  /*6ef0*/  R2UR UR12, R13 ;  /* 0x000000000d0c72ca */ /* 0x000fe200000e0000 */
[----:B------:R-:W-:Y:S01]  /*6f00*/  UMOV UR52, UR8 ;  /* 0x0000000800347c82 */ /* 0x000fe20008000000 */
[----:B------:R-:W-:Y:S01]  /*6f10*/  R2UR UR14, R7 ;  /* 0x00000000070e72ca */ /* 0x000fe200000e0000 */
[----:B------:R-:W-:Y:S01]  /*6f20*/  HGMMA.64x16x16.F32.BF16 R200, gdesc[UR40].tnspA.tnspB, R200 ;  /* 0x6020000028c879f0 */ /* 0x000fe200087018c8 */
[----:B------:R-:W-:Y:S01]  /*6f30*/  MOV R14, UR57 ;  /* 0x00000039000e7c02 */ /* 0x000fe20008000f00 */
[----:B------:R-:W-:Y:S01]  /*6f40*/  UMOV UR53, UR9 ;  /* 0x0000000900357c82 */ /* 0x000fe20008000000 */
[----:B------:R-:W-:Y:S01]  /*6f50*/  MOV R17, UR56 ;  /* 0x0000003800117c02 */ /* 0x000fe20008000f00 */
[----:B------:R-:W-:Y:S01]  /*6f60*/  UMOV UR4, UR16 ;  /* 0x0000001000047c82 */ /* 0x000fe20008000000 */
[----:B------:R-:W-:Y:S01]  /*6f70*/  UMOV UR5, UR17 ;  /* 0x0000001100057c82 */ /* 0x000fe20008000000 */
[----:B------:R-:W-:Y:S01]  /*6f80*/  UMOV UR57, UR13 ;  /* 0x0000000d00397c82 */ /* 0x000fe20008000000 */
[----:B------:R-:W-:Y:S01]  /*6f90*/  UMOV UR8, UR16 ;  /* 0x0000001000087c82 */ /* 0x000fe20008000000 */
[----:B------:R-:W-:Y:S01]  /*6fa0*/  UMOV UR9, UR17 ;  /* 0x0000001100097c82 */ /* 0x000fe20008000000 */
[----:B------:R-:W-:Y:S01]  /*6fb0*/  UMOV UR11, 0x40 ;  /* 0x00000040000b7882 */ /* 0x000fe20000000000 */
[----:B------:R-:W-:Y:S01]  /*6fc0*/  UMOV UR56, UR12 ;  /* 0x0000000c00387c82 */ /* 0x000fe20008000000 */
[----:B--2---:R-:W-:Y:S01]  /*6fd0*/  MOV R21, UR55 ;  /* 0x0000003700157c02 */ /* 0x004fe20008000f00 */
[----:B------:R-:W-:Y:S01]  /*6fe0*/  UMOV UR12, UR16 ;  /* 0x00000010000c7c82 */ /* 0x000fe20008000000 */
[----:B----4-:R-:W-:Y:S01]  /*6ff0*/  MOV R22, UR54 ;  /* 0x0000003600167c02 */ /* 0x010fe20008000f00 */
[----:B------:R-:W-:Y:S01]  /*7000*/  UMOV UR13, UR17 ;  /* 0x00000011000d7c82 */ /* 0x000fe20008000000 */
[----:B------:R-:W-:Y:S01]  /*7010*/  MOV R23, UR53 ;  /* 0x0000003500177c02 */ /* 0x000fe20008000f00 */
[----:B------:R-:W-:Y:S01]  /*7020*/  UMOV UR15, 0x40 ;  /* 0x00000040000f7882 */ /* 0x000fe20000000000 */
[----:B------:R-:W-:Y:S01]  /*7030*/  MOV R24, UR52 ;  /* 0x0000003400187c02 */ /* 0x000fe20008000f00 */
[----:B------:R-:W-:Y:S01]  /*7040*/  UMOV UR52, UR16 ;  /* 0x0000001000347c82 */ /* 0x000fe20008000000 */
[----:B------:R-:W-:Y:S01]  /*7050*/  UMOV UR53, UR17 ;  /* 0x0000001100357c82 */ /* 0x000fe20008000000 */
[----:B------:R-:W-:Y:S01]  /*7060*/  UMOV UR55, 0x40 ;  /* 0x0000004000377882 */ /* 0x000fe20000000000 */
[----:B------:R-:W-:Y:S01]  /*7070*/  LOP3.LUT R5, R8, 0x400000, RZ, 0xfc, !PT ;  /* 0x0040000008057812 */ /* 0x000fe200078efcff */
[----:B------:R-:W-:Y:S01]  /*7080*/  VIADD R7, R13, 0x80 ;  /* 0x000000800d077836 */ /* 0x000fe20000000000 */
[----:B------:R-:W-:Y:S01]  /*7090*/  MOV R19, UR59 ;  /* 0x0000003b00137c02 */ /* 0x000fe20008000f00 */
[----:B------:R-:W-:Y:S01]  /*70a0*/  UMOV UR59, 0x8 ;  /* 0x00000008003b7882 */ /* 0x000fe20000000000 */
[----:B------:R-:W-:Y:S01]  /*70b0*/  MOV R20, UR58 ;  /* 0x0000003a00147c02 */ /* 0x000fe20008000f00 */
[----:B------:R-:W-:Y:S01]  /*70c0*/  IMAD.U32 R223, RZ, RZ, UR59 ;  /* 0x0000003bffdf7e24 */ /* 0x000fe2000f8e00ff */
[----:B------:R-:W-:Y:S01]  /*70d0*/  MOV R18, UR57 ;  /* 0x0000003900127c02 */ /* 0x000fe20008000f00 */
[----:B------:R-:W-:Y:S01]  /*70e0*/  UMOV UR57, 0x40000040 ;  /* 0x4000004000397882 */ /* 0x000fe20000000000 */
[----:B------:R-:W-:Y:S01]  /*70f0*/  VIADD R4, R4, 0xffff0000 ;  /* 0xffff000004047836 */ /* 0x000fe20000000000 */
[----:B------:R-:W-:Y:S01]  /*7100*/  LOP3.LUT R8, R8, 0x80000, RZ, 0xfc, !PT ;  /* 0x0008000008087812 */ /* 0x000fe200078efcff */
[----:B------:R-:W-:Y:S01]  /*7110*/  HGMMA.64x16x16.F32.BF16 R136, gdesc[UR24].tnspA.tnspB, R136 ;  /* 0x60200000188879f0 */ /* 0x000fe20008701888 */
[----:B------:R-:W-:-:S02]  /*7120*/  UMOV UR25, 0x40000040 ;  /* 0x4000004000197882 */ /* 0x000fc40000000000 */
[----:B------:R-:W-:Y:S01]  /*7130*/  SHF.R.U32.HI R4, RZ, 0x4, R4 ;  /* 0x00000004ff047819 */ /* 0x000fe20000011604 */
[----:B------:R-:W-:Y:S04]  /*7140*/  HGMMA.64x16x16.F32.BF16 R152, gdesc[UR36].tnspA.tnspB, R152 ;  /* 0x60200000249879f0 */ /* 0x000fe80008701898 */
[----:B------:R-:W-:Y:S01]  /*7150*/  HGMMA.64x16x16.F32.BF16 R168, gdesc[UR32].tnspA.tnspB, R168 ;  /* 0x6020000020a879f0 */ /* 0x000fe200087018a8 */
[----:B------:R-:W-:-:S03]  /*7160*/  UMOV UR33, UR25 ;  /* 0x0000001900217c82 */ /* 0x000fc60008000000 */
[----:B------:R-:W-:Y:S01]  /*7170*/  HGMMA.64x16x16.F32.BF16 R184, gdesc[UR28].tnspA.tnspB, R184 ;  /* 0x602000001cb879f0 */ /* 0x000fe200087018b8 */
[----:B------:R-:W-:-:S03]  /*7180*/  UMOV UR29, UR25 ;  /* 0x00000019001d7c82 */ /* 0x000fc60008000000 */
[----:B------:R-:W-:Y:S01]  /*7190*/  HGMMA.64x16x16.F32.BF16 R200, gdesc[UR20].tnspA.tnspB, R200 ;  /* 0x6020000014c879f0 */ /* 0x000fe200087018c8 */
[----:B------:R-:W-:Y:S01]  /*71a0*/  R2UR UR20, R9 ;  /* 0x00000000091472ca */ /* 0x000fe200000e0000 */
[C---:B------:R-:W-:Y:S01]  /*71b0*/  VIADD R9, R5.reuse, 0x80 ;  /* 0x0000008005097836 */ /* 0x040fe20000000000 */
[----:B------:R-:W-:-:S11]  /*71c0*/  R2UR UR21, R5 ;  /* 0x00000000051572ca */ /* 0x000fd600000e0000 */
[----:B------:R-:W-:Y:S02]  /*71d0*/  UMOV UR54, UR20 ;  /* 0x0000001400367c82 */ /* 0x000fe40008000000 */
[----:B------:R-:W-:Y:S01]  /*71e0*/  UMOV UR58, UR21 ;  /* 0x00000015003a7c82 */ /* 0x000fe20008000000 */
[----:B------:R-:W-:Y:S01]  /*71f0*/  UMOV UR21, UR25 ;  /* 0x0000001900157c82 */ /* 0x000fe20008000000 */
[----:B------:R-:W-:Y:S01]  /*7200*/  IMAD.U32 R222, RZ, RZ, UR58 ;  /* 0x0000003affde7e24 */ /* 0x000fe2000f8e00ff */
[----:B------:R-:W-:Y:S01]  /*7210*/  HGMMA.64x16x16.F32.BF16 R136, gdesc[UR16].tnspA.tnspB, R136 ;  /* 0x60200000108879f0 */ /* 0x000fe20008701888 */
[----:B------:R-:W-:-:S03]  /*7220*/  UMOV UR17, 0x40000040 ;  /* 0x4000004000117882 */ /* 0x000fc60000000000 */
[----:B------:R-:W-:Y:S01]  /*7230*/  HGMMA.64x16x16.F32.BF16 R152, gdesc[UR4].tnspA.tnspB, R152 ;  /* 0x60200000049879f0 */ /* 0x000fe20008701898 */
[----:B------:R-:W-:Y:S01]  /*7240*/  R2UR UR4, R7 ;  /* 0x00000000070472ca */ /* 0x000fe200000e0000 */
[----:B------:R-:W-:Y:S01]  /*7250*/  VIADD R7, R13, 0x100 ;  /* 0x000001000d077836 */ /* 0x000fe20000000000 */
[----:B------:R-:W-:Y:S01]  /*7260*/  R2UR UR5, R9 ;  /* 0x00000000090572ca */ /* 0x000fe200000e0000 */
[----:B------:R-:W-:Y:S01]  /*7270*/  VIADD R9, R5, 0x100 ;  /* 0x0000010005097836 */ /* 0x000fe20000000000 */
[----:B------:R-:W-:Y:S01]  /*7280*/  HGMMA.64x16x16.F32.BF16 R168, gdesc[UR8].tnspA.tnspB, R168 ;  /* 0x6020000008a879f0 */ /* 0x000fe200087018a8 */
[----:B------:R-:W-:Y:S01]  /*7290*/  UMOV UR8, UR54 ;  /* 0x0000003600087c82 */ /* 0x000fe20008000000 */
[----:B------:R-:W-:Y:S02]  /*72a0*/  UMOV UR9, UR55 ;  /* 0x0000003700097c82 */ /* 0x000fe40008000000 */
[----:B------:R-:W-:Y:S01]  /*72b0*/  HGMMA.64x16x16.F32.BF16 R184, gdesc[UR12].tnspA.tnspB, R184 ;  /* 0x602000000cb879f0 */ /* 0x000fe200087018b8 */
[----:B------:R-:W-:-:S03]  /*72c0*/  UMOV UR13, UR17 ;  /* 0x00000011000d7c82 */ /* 0x000fc60008000000 */
[----:B------:R-:W-:Y:S01]  /*72d0*/  HGMMA.64x16x16.F32.BF16 R200, gdesc[UR52].tnspA.tnspB, R200, gsb0 ;  /* 0x6020000034c879f0 */ /* 0x000fe200080018c8 */
[----:B------:R0:W-:Y:S06]  /*72e0*/  MEMBAR.ALL.CTA ;  /* 0x0000000000007992 */ /* 0x0001ec0000008000 */
[----:B0-----:R-:W0:Y:S01]  /*72f0*/  FENCE.VIEW.ASYNC.S ;  /* 0x00000000000073c6 */ /* 0x001e220000000000 */
[----:B------:R-:W-:Y:S02]  /*7300*/  R2UR UR52, R24 ;  /* 0x00000000183472ca */ /* 0x000fe400000e0000 */
[----:B------:R-:W-:-:S02]  /*7310*/  R2UR UR53, R23 ;  /* 0x00000000173572ca */ /* 0x000fc400000e0000 */
[----:B------:R-:W-:Y:S02]  /*7320*/  R2UR UR54, R22 ;  /* 0x00000000163672ca */ /* 0x000fe400000e0000 */
[----:B------:R-:W-:-:S07]  /*7330*/  R2UR UR55, R21 ;  /* 0x00000000153772ca */ /* 0x000fce00000e0000 */
[----:B------:R-:W-:Y:S02]  /*7340*/  UMOV UR44, UR52 ;  /* 0x00000034002c7c82 */ /* 0x000fe40008000000 */
[----:B------:R-:W-:Y:S01]  /*7350*/  UMOV UR45, UR53 ;  /* 0x00000035002d7c82 */ /* 0x000fe20008000000 */
[----:B0-----:R-:W-:Y:S06]  /*7360*/  BAR.SYNC.DEFER_BLOCKING 0x9, 0x100 ;  /* 0x0244000000007b1d */ /* 0x001fec0000010000 */
[----:B------:R-:W-:-:S06]  /*7370*/  WARPGROUP.ARRIVE ;  /* 0x00000000000079c5 */ /* 0x000fcc0000000000 */
[----:B------:R-:W-:Y:S01]  /*7380*/  HGMMA.64x64x16.F32.BF16 R24, gdesc[UR56].tnspA, RZ, !UPT ;  /* 0x20e00000381879f0 */ /* 0x000fe2000c7018ff */
[----:B------:R-:W-:Y:S01]  /*7390*/  UMOV UR56, UR4 ;  /* 0x0000000400387c82 */ /* 0x000fe20008000000 */
[----:B------:R-:W-:Y:S01]  /*73a0*/  UMOV UR57, 0x40000040 ;  /* 0x4000004000397882 */ /* 0x000fe20000000000 */
[----:B------:R-:W-:Y:S01]  /*73b0*/  UMOV UR58, UR5 ;  /* 0x00000005003a7c82 */ /* 0x000fe20008000000 */
[----:B------:R-:W-:Y:S01]  /*73c0*/  UMOV UR59, 0x8 ;  /* 0x00000008003b7882 */ /* 0x000fe20000000000 */
[----:B------:R-:W-:Y:S01]  /*73d0*/  IMAD.U32 R220, RZ, RZ, UR58 ;  /* 0x0000003affdc7e24 */ /* 0x000fe2000f8e00ff */
[----:B------:R-:W-:Y:S01]  /*73e0*/  R2UR UR4, R7 ;  /* 0x00000000070472ca */ /* 0x000fe200000e0000 */
[----:B------:R-:W-:Y:S01]  /*73f0*/  IMAD.U32 R221, RZ, RZ, UR59 ;  /* 0x0000003bffdd7e24 */ /* 0x000fe2000f8e00ff */
[----:B------:R-:W-:Y:S01]  /*7400*/  R2UR UR5, R9 ;  /* 0x00000000090572ca */ /* 0x000fe200000e0000 */
[----:B------:R-:W-:Y:S02]  /*7410*/  VIADD R7, R13, 0x180 ;  /* 0x000001800d077836 */ /* 0x000fe40000000000 */
[----:B------:R-:W-:-:S02]  /*7420*/  VIADD R9, R5, 0x180 ;  /* 0x0000018005097836 */ /* 0x000fc40000000000 */
[----:B------:R-:W-:Y:S01]  /*7430*/  VIADD R5, R5, 0x200 ;  /* 0x0000020005057836 */ /* 0x000fe20000000000 */
[----:B------:R-:W-:Y:S01]  /*7440*/  HGMMA.64x64x16.F32.BF16 R24, gdesc[UR56].tnspA, R24 ;  /* 0x20e00000381879f0 */ /* 0x000fe20008701818 */
[----:B------:R-:W-:Y:S02]  /*7450*/  R2UR UR59, R19 ;  /* 0x00000000133b72ca */ /* 0x000fe400000e0000 */
[----:B------:R-:W-:Y:S02]  /*7460*/  R2UR UR58, R20 ;  /* 0x00000000143a72ca */ /* 0x000fe400000e0000 */
[----:B------:R-:W-:Y:S02]  /*7470*/  R2UR UR57, R18 ;  /* 0x00000000123972ca */ /* 0x000fe400000e0000 */
[----:B------:R-:W-:-:S07]  /*7480*/  R2UR UR56, R17 ;  /* 0x00000000113872ca */ /* 0x000fce00000e0000 */
        /* <DEDUP_REMOVED lines=9> */
[----:B------:R-:W-:Y:S01]  /*7520*/  R2UR UR4, R7 ;  /* 0x00000000070472ca */ /* 0x000fe200000e0000 */
[----:B------:R-:W-:Y:S01]  /*7530*/  IMAD.U32 R219, RZ, RZ, UR59 ;  /* 0x0000003bffdb7e24 */ /* 0x000fe2000f8e00ff */
[----:B------:R-:W-:Y:S01]  /*7540*/  R2UR UR5, R9 ;  /* 0x00000000090572ca */ /* 0x000fe200000e0000 */
[----:B------:R-:W-:-:S02]  /*7550*/  VIADD R7, R13, 0x200 ;  /* 0x000002000d077836 */ /* 0x000fc40000000000 */
[----:B------:R-:W-:Y:S01]  /*7560*/  VIADD R9, R8, 0x210 ;  /* 0x0000021008097836 */ /* 0x000fe20000000000 */
[----:B------:R-:W-:Y:S01]  /*7570*/  HGMMA.64x64x16.F32.BF16 R24, gdesc[UR56].tnspA, R24 ;  /* 0x20e00000381879f0 */ /* 0x000fe20008701818 */
[----:B------:R-:W-:-:S06]  /*7580*/  R2UR UR59, R16 ;  /* 0x00000000103b72ca */ /* 0x000fcc00000e0000 */
[----:B------:R-:W-:Y:S01]  /*7590*/  UMOV UR56, UR4 ;  /* 0x0000000400387c82 */ /* 0x000fe20008000000 */
[----:B------:R-:W-:Y:S01]  /*75a0*/  R2UR UR58, R15 ;  /* 0x000000000f3a72ca */ /* 0x000fe200000e0000 */
[----:B------:R-:W-:Y:S01]  /*75b0*/  UMOV UR57, 0x40000040 ;  /* 0x4000004000397882 */ /* 0x000fe20000000000 */
[----:B------:R-:W-:Y:S01]  /*75c0*/  R2UR UR4, R5 ;  /* 0x00000000050472ca */ /* 0x000fe200000e0000 */
[----:B------:R-:W-:-:S03]  /*75d0*/  VIADD R5, R6, 0x400 ;  /* 0x0000040006057836 */ /* 0x000fc60000000000 */
[----:B------:R-:W-:Y:S01]  /*75e0*/  UMOV UR49, UR59 ;  /* 0x0000003b00317c82 */ /* 0x000fe20008000000 */
[----:B------:R-:W-:-:S06]  /*75f0*/  UMOV UR59, 0x8 ;  /* 0x00000008003b7882 */ /* 0x000fcc0000000000 */
[----:B------:R-:W-:Y:S01]  /*7600*/  UMOV UR48, UR58 ;  /* 0x0000003a00307c82 */ /* 0x000fe20008000000 */
[----:B------:R-:W-:Y:S01]  /*7610*/  UMOV UR58, UR5 ;  /* 0x00000005003a7c82 */ /* 0x000fe20008000000 */
[----:B------:R-:W-:Y:S01]  /*7620*/  R2UR UR5, R7 ;  /* 0x00000000070572ca */ /* 0x000fe200000e0000 */
[----:B------:R-:W-:Y:S02]  /*7630*/  IMAD.U32 R216, RZ, RZ, UR58 ;  /* 0x0000003affd87e24 */ /* 0x000fe4000f8e00ff */
[----:B------:R-:W-:Y:S01]  /*7640*/  IMAD.U32 R217, RZ, RZ, UR59 ;  /* 0x0000003bffd97e24 */ /* 0x000fe2000f8e00ff */
[----:B------:R-:W-:Y:S01]  /*7650*/  HGMMA.64x64x16.F32.BF16 R24, gdesc[UR56].tnspA, R24 ;  /* 0x20e00000381879f0 */ /* 0x000fe20008701818 */
[----:B------:R-:W-:Y:S01]  /*7660*/  R2UR UR57, R14 ;  /* 0x000000000e3972ca */ /* 0x000fe200000e0000 */
[----:B------:R-:W-:Y:S01]  /*7670*/  UMOV UR58, UR4 ;  /* 0x00000004003a7c82 */ /* 0x000fe20008000000 */
[----:B------:R-:W-:Y:S01]  /*7680*/  R2UR UR56, R12 ;  /* 0x000000000c3872ca */ /* 0x000fe200000e0000 */
[----:B------:R-:W-:Y:S01]  /*7690*/  UMOV UR59, 0x8 ;  /* 0x00000008003b7882 */ /* 0x000fe20000000000 */
[----:B------:R-:W-:-:S02]  /*76a0*/  IMAD.U32 R22, RZ, RZ, UR58 ;  /* 0x0000003aff167e24 */ /* 0x000fc4000f8e00ff */
[----:B------:R-:W-:-:S07]  /*76b0*/  IMAD.U32 R23, RZ, RZ, UR59 ;  /* 0x0000003bff177e24 */ /* 0x000fce000f8e00ff */
[----:B------:R-:W-:Y:S01]  /*76c0*/  UMOV UR53, UR57 ;  /* 0x0000003900357c82 */ /* 0x000fe20008000000 */
[----:B------:R-:W-:Y:S01]  /*76d0*/  UMOV UR57, 0x40000040 ;  /* 0x4000004000397882 */ /* 0x000fe20000000000 */
[----:B------:R-:W-:Y:S01]  /*76e0*/  UMOV UR52, UR56 ;  /* 0x0000003800347c82 */ /* 0x000fe20008000000 */
[----:B------:R-:W-:Y:S01]  /*76f0*/  UMOV UR56, UR5 ;  /* 0x0000000500387c82 */ /* 0x000fe20008000000 */
[----:B------:R-:W-:Y:S01]  /*7700*/  UMOV UR5, UR17 ;  /* 0x0000001100057c82 */ /* 0x000fe20008000000 */
        /* <DEDUP_REMOVED lines=13> */
[----:B------:R-:W-:Y:S02]  /*77e0*/  UMOV UR59, UR41 ;  /* 0x00000029003b7c82 */ /* 0x000fe40008000000 */
[----:B------:R-:W-:Y:S01]  /*77f0*/  HGMMA.64x16x16.F32.BF16 R176, gdesc[UR56].tnspA.tnspB, R176 ;  /* 0x6020000038b079f0 */ /* 0x000fe200087018b0 */
[----:B------:R-:W-:Y:S01]  /*7800*/  UMOV UR58, UR44 ;  /* 0x0000002c003a7c82 */ /* 0x000fe20008000000 */
[----:B------:R-:W-:Y:S01]  /*7810*/  UMOV UR59, UR45 ;  /* 0x0000002d003b7c82 */ /* 0x000fe20008000000 */
[----:B------:R-:W-:Y:S01]  /*7820*/  R2UR UR44, R5 ;  /* 0x00000000052c72ca */ /* 0x000fe200000e0000 */
[----:B------:R-:W-:Y:S01]  /*7830*/  HGMMA.64x16x16.F32.BF16 R192, gdesc[UR56].tnspA.tnspB, R192 ;  /* 0x6020000038c079f0 */ /* 0x000fe200087018c0 */
[----:B------:R-:W-:Y:S01]  /*7840*/  UMOV UR58, UR48 ;  /* 0x00000030003a7c82 */ /* 0x000fe20008000000 */
[----:B------:R-:W-:Y:S01]  /*7850*/  UMOV UR59, UR49 ;  /* 0x00000031003b7c82 */ /* 0x000fe20008000000 */
[----:B------:R-:W-:Y:S01]  /*7860*/  UMOV UR45, 0x40000040 ;  /* 0x40000040002d7882 */ /* 0x000fe20000000000 */
[----:B------:R-:W-:Y:S01]  /*7870*/  HGMMA.64x16x16.F32.BF16 R208, gdesc[UR56].tnspA.tnspB, R208 ;  /* 0x6020000038d079f0 */ /* 0x000fe200087018d0 */
[----:B------:R-:W-:Y:S01]  /*7880*/  UMOV UR49, UR45 ;  /* 0x0000002d00317c82 */ /* 0x000fe20008000000 */
[----:B------:R-:W-:Y:S01]  /*7890*/  UMOV UR41, UR45 ;  /* 0x0000002d00297c82 */ /* 0x000fe20008000000 */
[C---:B------:R-:W-:Y:S01]  /*78a0*/  VIADD R5, R6.reuse, 0x500 ;  /* 0x0000050006057836 */ /* 0x040fe20000000000 */
[----:B------:R-:W-:Y:S01]  /*78b0*/  UMOV UR58, UR8 ;  /* 0x00000008003a7c82 */ /* 0x000fe20008000000 */
[----:B------:R-:W-:Y:S01]  /*78c0*/  VIADD R6, R6, 0x580 ;  /* 0x0000058006067836 */ /* 0x000fe20000000000 */
[----:B------:R-:W-:Y:S01]  /*78d0*/  UMOV UR59, UR9 ;  /* 0x00000009003b7c82 */ /* 0x000fe20008000000 */
[----:B------:R-:W-:Y:S01]  /*78e0*/  UMOV UR9, UR17 ;  /* 0x0000001100097c82 */ /* 0x000fe20008000000 */
[----:B------:R-:W-:Y:S01]  /*78f0*/  UMOV UR48, UR44 ;  /* 0x0000002c00307c82 */ /* 0x000fe20008000000 */
[----:B------:R-:W-:Y:S01]  /*7900*/  UMOV UR40, UR44 ;  /* 0x0000002c00287c82 */ /* 0x000fe20008000000 */
[----:B------:R-:W-:-:S02]  /*7910*/  R2UR UR24, R5 ;  /* 0x00000000051872ca */ /* 0x000fc400000e0000 */
[----:B------:R-:W-:Y:S01]  /*7920*/  R2UR UR16, R6 ;  /* 0x00000000061072ca */ /* 0x000fe200000e0000 */
[----:B------:R-:W-:Y:S01]  /*7930*/  VIADD R6, R8, 0x100 ;  /* 0x0000010008067836 */ /* 0x000fe20000000000 */
[----:B------:R-:W-:Y:S01]  /*7940*/  LOP3.LUT R5, R4, 0x3fff, RZ, 0xc0, !PT ;  /* 0x00003fff04057812 */ /* 0x000fe200078ec0ff */
[----:B------:R-:W-:-:S04]  /*7950*/  VIADD R4, R8, 0x80 ;  /* 0x0000008008047836 */ /* 0x000fc80000000000 */
[----:B------:R-:W-:Y:S02]  /*7960*/  IMAD R12, R2, 0x800, R5 ;  /* 0x00000800020c7824 */ /* 0x000fe400078e0205 */
[----:B------:R-:W-:Y:S02]  /*7970*/  VIADD R5, R8, 0x10 ;  /* 0x0000001008057836 */ /* 0x000fe40000000000 */
        /* <DEDUP_REMOVED lines=8> */
[----:B------:R-:W-:Y:S01]  /*7a00*/  HGMMA.64x16x16.F32.BF16 R144, gdesc[UR44].tnspA.tnspB, R144 ;  /* 0x602000002c9079f0 */ /* 0x000fe20008701890 */
[----:B------:R-:W-:Y:S01]  /*7a10*/  UMOV UR46, UR52 ;  /* 0x00000034002e7c82 */ /* 0x000fe20008000000 */
[----:B------:R-:W-:Y:S01]  /*7a20*/  UMOV UR47, UR53 ;  /* 0x00000035002f7c82 */ /* 0x000fe20008000000 */
[----:B------:R-:W-:Y:S01]  /*7a30*/  UMOV UR52, UR44 ;  /* 0x0000002c00347c82 */ /* 0x000fe20008000000 */
[----:B------:R-:W-:Y:S01]  /*7a40*/  UMOV UR53, UR45 ;  /* 0x0000002d00357c82 */ /* 0x000fe20008000000 */
[----:B------:R-:W-:Y:S01]  /*7a50*/  HGMMA.64x16x16.F32.BF16 R160, gdesc[UR44].tnspA.tnspB, R160 ;  /* 0x602000002ca079f0 */ /* 0x000fe200087018a0 */
[----:B------:R-:W-:Y:S01]  /*7a60*/  R2UR UR46, R5 ;  /* 0x00000000052e72ca */ /* 0x000fe200000e0000 */
[C---:B------:R-:W-:Y:S01]  /*7a70*/  VIADD R5, R8.reuse, 0x90 ;  /* 0x0000009008057836 */ /* 0x040fe20000000000 */
[----:B------:R-:W-:Y:S01]  /*7a80*/  UMOV UR47, 0x40 ;  /* 0x00000040002f7882 */ /* 0x000fe20000000000 */
[----:B------:R-:W-:Y:S01]  /*7a90*/  HGMMA.64x16x16.F32.BF16 R176, gdesc[UR52].tnspA.tnspB, R176 ;  /* 0x6020000034b079f0 */ /* 0x000fe200087018b0 */
[----:B------:R-:W-:Y:S01]  /*7aa0*/  R2UR UR54, R8 ;  /* 0x00000000083672ca */ /* 0x000fe200000e0000 */
[----:B------:R-:W-:Y:S01]  /*7ab0*/  UMOV UR55, 0x40 ;  /* 0x0000004000377882 */ /* 0x000fe20000000000 */
[----:B------:R-:W-:Y:S01]  /*7ac0*/  R2UR UR52, R12 ;  /* 0x000000000c3472ca */ /* 0x000fe200000e0000 */
[----:B------:R-:W-:Y:S01]  /*7ad0*/  HGMMA.64x16x16.F32.BF16 R192, gdesc[UR48].tnspA.tnspB, R192 ;  /* 0x6020000030c079f0 */ /* 0x000fe200087018c0 */
[----:B------:R-:W-:Y:S01]  /*7ae0*/  UMOV UR53, 0x40000040 ;  /* 0x4000004000357882 */ /* 0x000fe20000000000 */
[----:B------:R-:W-:Y:S01]  /*7af0*/  UMOV UR45, 0x40000040 ;  /* 0x40000040002d7882 */ /* 0x000fe20000000000 */
[----:B------:R-:W-:Y:S01]  /*7b00*/  R2UR UR50, R9 ;  /* 0x00000000093272ca */ /* 0x000fe200000e0000 */
[----:B------:R-:W-:Y:S01]  /*7b10*/  HGMMA.64x16x16.F32.BF16 R208, gdesc[UR40].tnspA.tnspB, R208 ;  /* 0x6020000028d079f0 */ /* 0x000fe200087018d0 */
[----:B------:R-:W-:Y:S01]  /*7b20*/  UMOV UR49, UR45 ;  /* 0x0000002d00317c82 */ /* 0x000fe20008000000 */
[----:B------:R-:W-:Y:S01]  /*7b30*/  UMOV UR51, 0x40 ;  /* 0x0000004000337882 */ /* 0x000fe20000000000 */
[C---:B------:R-:W-:Y:S01]  /*7b40*/  VIADD R9, R8.reuse, 0x20 ;  /* 0x0000002008097836 */ /* 0x040fe20000000000 */
[----:B------:R-:W-:Y:S01]  /*7b50*/  UMOV UR43, 0x40 ;  /* 0x00000040002b7882 */ /* 0x000fe20000000000 */
[----:B------:R-:W-:Y:S03]  /*7b60*/  HGMMA.64x16x16.F32.BF16 R144, gdesc[UR24].tnspA.tnspB, R144 ;  /* 0x60200000189079f0 */ /* 0x000fe60008701890 */
[----:B------:R-:W-:Y:S01]  /*7b70*/  R2UR UR26, R9 ;  /* 0x00000000091a72ca */ /* 0x000fe200000e0000 */
[C---:B------:R-:W-:Y:S01]  /*7b80*/  VIADD R9, R8.reuse, 0xa0 ;  /* 0x000000a008097836 */ /* 0x040fe20000000000 */
[----:B------:R-:W-:Y:S01]  /*7b90*/  R2UR UR24, R231 ;  /* 0x00000000e71872ca */ /* 0x000fe200000e0000 */
[----:B------:R-:W-:Y:S01]  /*7ba0*/  UMOV UR27, 0x40 ;  /* 0x00000040001b7882 */ /* 0x000fe20000000000 */
[----:B------:R-:W-:Y:S01]  /*7bb0*/  HGMMA.64x16x16.F32.BF16 R160, gdesc[UR36].tnspA.tnspB, R160 ;  /* 0x6020000024a079f0 */ /* 0x000fe200087018a0 */
[----:B------:R-:W-:Y:S01]  /*7bc0*/  UMOV UR25, 0x40000040 ;  /* 0x4000004000197882 */ /* 0x000fe20000000000 */
[----:B------:R-:W-:Y:S01]  /*7bd0*/  R2UR UR42, R9 ;  /* 0x00000000092a72ca */ /* 0x000fe200000e0000 */
[C---:B------:R-:W-:Y:S01]  /*7be0*/  VIADD R9, R8.reuse, 0x1a0 ;  /* 0x000001a008097836 */ /* 0x040fe20000000000 */
[----:B------:R-:W-:Y:S01]  /*7bf0*/  HGMMA.64x16x16.F32.BF16 R176, gdesc[UR32].tnspA.tnspB, R176 ;  /* 0x6020000020b079f0 */ /* 0x000fe200087018b0 */
[C---:B------:R-:W-:Y:S01]  /*7c00*/  VIADD R231, R8.reuse, 0x120 ;  /* 0x0000012008e77836 */ /* 0x040fe20000000000 */
[----:B------:R-:W-:Y:S01]  /*7c10*/  UMOV UR41, UR25 ;  /* 0x0000001900297c82 */ /* 0x000fe20008000000 */
[----:B------:R-:W-:Y:S01]  /*7c20*/  UMOV UR37, UR25 ;  /* 0x0000001900257c82 */ /* 0x000fe20008000000 */
[----:B------:R-:W-:Y:S01]  /*7c30*/  HGMMA.64x16x16.F32.BF16 R192, gdesc[UR28].tnspA.tnspB, R192 ;  /* 0x602000001cc079f0 */ /* 0x000fe200087018c0 */
[----:B------:R-:W-:Y:S01]  /*7c40*/  R2UR UR34, R9 ;  /* 0x00000000092272ca */ /* 0x000fe200000e0000 */
[----:B------:R-:W-:Y:S01]  /*7c50*/  VIADD R9, R8, 0x220 ;  /* 0x0000022008097836 */ /* 0x000fe20000000000 */
[----:B------:R-:W-:Y:S01]  /*7c60*/  R2UR UR38, R231 ;  /* 0x00000000e72672ca */ /* 0x000fe200000e0000 */
[----:B------:R-:W-:Y:S01]  /*7c70*/  HGMMA.64x16x16.F32.BF16 R208, gdesc[UR20].tnspA.tnspB, R208 ;  /* 0x6020000014d079f0 */ /* 0x000fe200087018d0 */
[----:B------:R-:W-:Y:S01]  /*7c80*/  R2UR UR21, R4 ;  /* 0x00000000041572ca */ /* 0x000fe200000e0000 */
[----:B------:R-:W-:Y:S01]  /*7c90*/  VIADD R4, R8, 0x180 ;  /* 0x0000018008047836 */ /* 0x000fe20000000000 */
[----:B------:R-:W-:Y:S01]  /*7ca0*/  R2UR UR20, R6 ;  /* 0x00000000061472ca */ /* 0x000fe200000e0000 */
[----:B------:R-:W-:Y:S01]  /*7cb0*/  UMOV UR40, UR24 ;  /* 0x0000001800287c82 */ /* 0x000fe20008000000 */
[----:B------:R-:W-:Y:S01]  /*7cc0*/  R2UR UR30, R9 ;  /* 0x00000000091e72ca */ /* 0x000fe200000e0000 */
        /* <DEDUP_REMOVED lines=9> */
[----:B------:R-:W-:Y:S01]  /*7d60*/  UMOV UR23, 0x40 ;  /* 0x0000004000177882 */ /* 0x000fe20000000000 */
[----:B------:R-:W-:Y:S01]  /*7d70*/  VIADD R231, R12, 0x180 ;  /* 0x000001800ce77836 */ /* 0x000fe20000000000 */
[----:B------:R-:W-:Y:S01]  /*7d80*/  HGMMA.64x16x16.F32.BF16 R144, gdesc[UR16].tnspA.tnspB, R144 ;  /* 0x60200000109079f0 */ /* 0x000fe20008701890 */
[----:B------:R-:W-:Y:S01]  /*7d90*/  UMOV UR18, UR58 ;  /* 0x0000003a00127c82 */ /* 0x000fe20008000000 */
[----:B------:R-:W-:-:S02]  /*7da0*/  UMOV UR19, UR59 ;  /* 0x0000003b00137c82 */ /* 0x000fc40008000000 */
[----:B------:R-:W-:Y:S01]  /*7db0*/  HGMMA.64x16x16.F32.BF16 R160, gdesc[UR4].tnspA.tnspB, R160 ;  /* 0x6020000004a079f0 */ /* 0x000fe200087018a0 */
[----:B------:R-:W-:Y:S01]  /*7dc0*/  R2UR UR4, R4 ;  /* 0x00000000040472ca */ /* 0x000fe200000e0000 */
[----:B------:R-:W-:Y:S01]  /*7dd0*/  VIADD R4, R8, 0x200 ;  /* 0x0000020008047836 */ /* 0x000fe20000000000 */
[----:B------:R-:W-:Y:S01]  /*7de0*/  UMOV UR7, 0x40 ;  /* 0x0000004000077882 */ /* 0x000fe20000000000 */
[----:B------:R-:W-:Y:S01]  /*7df0*/  HGMMA.64x16x16.F32.BF16 R176, gdesc[UR8].tnspA.tnspB, R176 ;  /* 0x6020000008b079f0 */ /* 0x000fe200087018b0 */
[----:B------:R-:W-:Y:S01]  /*7e00*/  UMOV UR8, UR52 ;  /* 0x0000003400087c82 */ /* 0x000fe20008000000 */
[----:B------:R-:W-:Y:S01]  /*7e10*/  UMOV UR9, UR53 ;  /* 0x0000003500097c82 */ /* 0x000fe20008000000 */
[----:B------:R-:W-:Y:S01]  /*7e20*/  UMOV UR10, UR21 ;  /* 0x00000015000a7c82 */ /* 0x000fe20008000000 */
[----:B------:R-:W-:Y:S01]  /*7e30*/  HGMMA.64x16x16.F32.BF16 R192, gdesc[UR12].tnspA.tnspB, R192 ;  /* 0x602000000cc079f0 */ /* 0x000fe200087018c0 */
[----:B------:R-:W-:Y:S01]  /*7e40*/  UMOV UR11, 0x40 ;  /* 0x00000040000b7882 */ /* 0x000fe20000000000 */
[----:B------:R-:W-:Y:S01]  /*7e50*/  IMAD.U32 R20, RZ, RZ, UR10 ;  /* 0x0000000aff147e24 */ /* 0x000fe2000f8e00ff */
[----:B------:R-:W-:Y:S01]  /*7e60*/  UMOV UR15, 0x40 ;  /* 0x00000040000f7882 */ /* 0x000fe20000000000 */
[----:B------:R-:W-:Y:S01]  /*7e70*/  HGMMA.64x16x16.F32.BF16 R208, gdesc[UR16].tnspA.tnspB, R208, gsb0 ;  /* 0x6020000010d079f0 */ /* 0x000fe200080018d0 */
[----:B------:R-:W-:Y:S01]  /*7e80*/  IMAD.U32 R21, RZ, RZ, UR11 ;  /* 0x0000000bff157e24 */ /* 0x000fe2000f8e00ff */
[----:B------:R-:W-:Y:S01]  /*7e90*/  UMOV UR19, 0x40 ;  /* 0x0000004000137882 */ /* 0x000fe20000000000 */
[----:B------:R-:W-:-:S02]  /*7ea0*/  WARPGROUP.DEPBAR.LE gsb0, 0x1 ;  /* 0x00008000000079c5 */ /* 0x000fc40000010100 */
[----:B------:R-:W-:-:S06]  /*7eb0*/  WARPGROUP.ARRIVE ;  /* 0x00000000000079c5 */ /* 0x000fcc0000000000 */
[----:B------:R-:W-:Y:S04]  /*7ec0*/  HGMMA.64x16x16.F32.BF16 R56, gdesc[UR52].tnspA.tnspB, R56 ;  /* 0x60200000343879f0 */ /* 0x000fe80008701838 */
[----:B------:R-:W-:Y:S01]  /*7ed0*/  HGMMA.64x16x16.F32.BF16 R64, gdesc[UR8].tnspA.tnspB, R64 ;  /* 0x60200000084079f0 */ /* 0x000fe20008701840 */
[----:B------:R-:W-:Y:S01]  /*7ee0*/  UMOV UR8, UR52 ;  /* 0x0000003400087c82 */ /* 0x000fe20008000000 */
[----:B------:R-:W-:Y:S01]  /*7ef0*/  UMOV UR9, UR53 ;  /* 0x0000003500097c82 */ /* 0x000fe20008000000 */
[----:B------:R-:W-:Y:S01]  /*7f00*/  UMOV UR10, UR20 ;  /* 0x00000014000a7c82 */ /* 0x000fe20008000000 */
[----:B------:R-:W-:Y:S01]  /*7f10*/  UMOV UR11, 0x40 ;  /* 0x00000040000b7882 */ /* 0x000fe20000000000 */
[----:B------:R-:W-:Y:S01]  /*7f20*/  IMAD.U32 R18, RZ, RZ, UR10 ;  /* 0x0000000aff127e24 */ /* 0x000fe2000f8e00ff */
[----:B------:R-:W-:Y:S01]  /*7f30*/  HGMMA.64x16x16.F32.BF16 R72, gdesc[UR8].tnspA.tnspB, R72 ;  /* 0x60200000084879f0 */ /* 0x000fe20008701848 */
[----:B------:R-:W-:Y:S01]  /*7f40*/  UMOV UR10, UR4 ;  /* 0x00000004000a7c82 */ /* 0x000fe20008000000 */
[----:B------:R-:W-:Y:S01]  /*7f50*/  R2UR UR4, R4 ;  /* 0x00000000040472ca */ /* 0x000fe200000e0000 */
[----:B------:R-:W-:Y:S01]  /*7f60*/  IMAD.U32 R19, RZ, RZ, UR11 ;  /* 0x0000000bff137e24 */ /* 0x000fe2000f8e00ff */
        /* <DEDUP_REMOVED lines=8> */
[----:B------:R-:W-:Y:S01]  /*7ff0*/  UMOV UR11, 0x40 ;  /* 0x00000040000b7882 */ /* 0x000fe20000000000 */
[----:B------:R-:W-:Y:S01]  /*8000*/  VIADD R4, R12, 0x80 ;  /* 0x000000800c047836 */ /* 0x000fe20000000000 */
[----:B------:R-:W-:Y:S01]  /*8010*/  ULDC.64 UR52, c[0x0][0x208] ;  /* 0x0000820000347ab9 */ /* 0x000fe20000000a00 */
[----:B------:R-:W-:Y:S01]  /*8020*/  UMOV UR10, UR4 ;  /* 0x00000004000a7c82 */ /* 0x000fe20008000000 */
[----:B------:R-:W-:Y:S01]  /*8030*/  R2UR UR4, R5 ;  /* 0x00000000050472ca */ /* 0x000fe200000e0000 */
[----:B------:R-:W-:Y:S01]  /*8040*/  HGMMA.64x16x16.F32.BF16 R88, gdesc[UR8].tnspA.tnspB, R88 ;  /* 0x60200000085879f0 */ /* 0x000fe20008701858 */
[----:B------:R-:W-:Y:S01]  /*8050*/  R2UR UR44, R4 ;  /* 0x00000000042c72ca */ /* 0x000fe200000e0000 */
[C---:B------:R-:W-:Y:S01]  /*8060*/  VIADD R4, R8.reuse, 0x110 ;  /* 0x0000011008047836 */ /* 0x040fe20000000000 */
[----:B------:R-:W-:Y:S01]  /*8070*/  UMOV UR9, UR45 ;  /* 0x0000002d00097c82 */ /* 0x000fe20008000000 */
[----:B------:R-:W-:-:S02]  /*8080*/  VIADD R5, R8, 0x190 ;  /* 0x0000019008057836 */ /* 0x000fc40000000000 */
[----:B------:R-:W-:Y:S01]  /*8090*/  IMAD.U32 R14, RZ, RZ, UR10 ;  /* 0x0000000aff0e7e24 */ /* 0x000fe2000f8e00ff */
[----:B------:R-:W-:Y:S01]  /*80a0*/  R2UR UR5, R4 ;  /* 0x00000000040572ca */ /* 0x000fe200000e0000 */
[----:B------:R-:W-:Y:S01]  /*80b0*/  IMAD.U32 R15, RZ, RZ, UR11 ;  /* 0x0000000bff0f7e24 */ /* 0x000fe2000f8e00ff */
[----:B------:R-:W-:Y:S01]  /*80c0*/  R2UR UR6, R5 ;  /* 0x00000000050672ca */ /* 0x000fe200000e0000 */
[----:B------:R-:W-:Y:S02]  /*80d0*/  UMOV UR11, 0x40 ;  /* 0x00000040000b7882 */ /* 0x000fe40000000000 */
[----:B------:R-:W-:Y:S01]  /*80e0*/  UMOV UR10, UR4 ;  /* 0x00000004000a7c82 */ /* 0x000fe20008000000 */
[----:B------:R-:W-:Y:S01]  /*80f0*/  IMAD.U32 R11, RZ, RZ, UR11 ;  /* 0x0000000bff0b7e24 */ /* 0x000fe2000f8e00ff */
[----:B------:R-:W-:Y:S01]  /*8100*/  UMOV UR8, UR44 ;  /* 0x0000002c00087c82 */ /* 0x000fe20008000000 */
[----:B------:R-:W-:Y:S01]  /*8110*/  IMAD.U32 R10, RZ, RZ, UR10 ;  /* 0x0000000aff0a7e24 */ /* 0x000fe2000f8e00ff */
[----:B------:R-:W-:Y:S01]  /*8120*/  UMOV UR48, UR44 ;  /* 0x0000002c00307c82 */ /* 0x000fe20008000000 */
[----:B------:R-:W-:Y:S01]  /*8130*/  R2UR UR4, R231 ;  /* 0x00000000e70472ca */ /* 0x000fe200000e0000 */
[----:B------:R-:W-:-:S05]  /*8140*/  VIADD R231, R8, 0x130 ;  /* 0x0000013008e77836 */ /* 0x000fca0000000000 */
[----:B------:R-:W-:Y:S01]  /*8150*/  R2UR UR18, R231 ;  /* 0x00000000e71272ca */ /* 0x000fe200000e0000 */
        /* <DEDUP_REMOVED lines=14> */
[C---:B------:R-:W-:Y:S01]  /*8240*/  VIADD R9, R8.reuse, 0xb0 ;  /* 0x000000b008097836 */ /* 0x040fe20000000000 */
[----:B------:R-:W-:Y:S01]  /*8250*/  HGMMA.64x16x16.F32.BF16 R80, gdesc[UR8].tnspA.tnspB, R80 ;  /* 0x60200000085079f0 */ /* 0x000fe20008701850 */
[----:B------:R-:W-:Y:S01]  /*8260*/  UMOV UR5, 0x40000040 ;  /* 0x4000004000057882 */ /* 0x000fe20000000000 */
[----:B------:R-:W-:Y:S01]  /*8270*/  UMOV UR20, UR4 ;  /* 0x0000000400147c82 */ /* 0x000fe20008000000 */
[----:B------:R-:W-:Y:S01]  /*8280*/  UMOV UR16, UR4 ;  /* 0x0000000400107c82 */ /* 0x000fe20008000000 */
[----:B------:R-:W-:Y:S01]  /*8290*/  UMOV UR12, UR4 ;  /* 0x00000004000c7c82 */ /* 0x000fe20008000000 */
[----:B------:R-:W-:Y:S01]  /*82a0*/  UMOV UR8, UR4 ;  /* 0x0000000400087c82 */ /* 0x000fe20008000000 */
[----:B------:R-:W-:Y:S01]  /*82b0*/  R2UR UR22, R9 ;  /* 0x00000000091672ca */ /* 0x000fe200000e0000 */
[C---:B------:R-:W-:Y:S01]  /*82c0*/  VIADD R9, R8.reuse, 0x1b0 ;  /* 0x000001b008097836 */ /* 0x040fe20000000000 */
[----:B------:R-:W-:Y:S01]  /*82d0*/  UMOV UR21, UR5 ;  /* 0x0000000500157c82 */ /* 0x000fe20008000000 */
[----:B------:R-:W-:Y:S01]  /*82e0*/  HGMMA.64x16x16.F32.BF16 R88, gdesc[UR48].tnspA.tnspB, R88 ;  /* 0x60200000305879f0 */ /* 0x000fe20008701858 */
[----:B------:R-:W-:Y:S01]  /*82f0*/  VIADD R8, R8, 0x230 ;  /* 0x0000023008087836 */ /* 0x000fe20000000000 */
[----:B------:R-:W-:Y:S01]  /*8300*/  UMOV UR17, UR5 ;  /* 0x0000000500117c82 */ /* 0x000fe20008000000 */
[----:B------:R-:W-:Y:S01]  /*8310*/  R2UR UR14, R9 ;  /* 0x00000000090e72ca */ /* 0x000fe200000e0000 */
[----:B------:R-:W-:Y:S01]  /*8320*/  UMOV UR13, UR5 ;  /* 0x00000005000d7c82 */ /* 0x000fe20008000000 */
[----:B------:R-:W-:Y:S01]  /*8330*/  UMOV UR9, UR5 ;  /* 0x0000000500097c82 */ /* 0x000fe20008000000 */
[----:B------:R-:W-:Y:S01]  /*8340*/  IMAD.U32 R6, RZ, RZ, UR10 ;  /* 0x0000000aff067e24 */ /* 0x000fe2000f8e00ff */
[----:B------:R-:W-:Y:S01]  /*8350*/  R2UR UR10, R8 ;  /* 0x00000000080a72ca */ /* 0x000fe200000e0000 */
[----:B------:R-:W-:Y:S01]  /*8360*/  IMAD.U32 R7, RZ, RZ, UR11 ;  /* 0x0000000bff077e24 */ /* 0x000fe2000f8e00ff */
[----:B------:R-:W-:Y:S01]  /*8370*/  UMOV UR11, 0x40 ;  /* 0x00000040000b7882 */ /* 0x000fe20000000000 */
[----:B------:R-:W-:Y:S04]  /*8380*/  HGMMA.64x16x16.F32.BF16 R56, gdesc[UR24].tnspA.tnspB, R56 ;  /* 0x60200000183879f0 */ /* 0x000fe80008701838 */
[----:B------:R-:W-:Y:S04]  /*8390*/  HGMMA.64x16x16.F32.BF16 R64, gdesc[UR40].tnspA.tnspB, R64 ;  /* 0x60200000284079f0 */ /* 0x000fe80008701840 */
[----:B------:R-:W-:Y:S04]  /*83a0*/  HGMMA.64x16x16.F32.BF16 R72, gdesc[UR36].tnspA.tnspB, R72 ;  /* 0x60200000244879f0 */ /* 0x000fe80008701848 */
[----:B------:R-:W-:Y:S04]  /*83b0*/  HGMMA.64x16x16.F32.BF16 R80, gdesc[UR32].tnspA.tnspB, R80 ;  /* 0x60200000205079f0 */ /* 0x000fe80008701850 */
[----:B------:R-:W-:Y:S04]  /*83c0*/  HGMMA.64x16x16.F32.BF16 R88, gdesc[UR28].tnspA.tnspB, R88 ;  /* 0x602000001c5879f0 */ /* 0x000fe80008701858 */
[----:B------:R-:W-:Y:S01]  /*83d0*/  HGMMA.64x16x16.F32.BF16 R56, gdesc[UR4].tnspA.tnspB, R56 ;  /* 0x60200000043879f0 */ /* 0x000fe20008701838 */
[----:B------:R-:W-:-:S03]  /*83e0*/  USHF.L.U32 UR4, UR60, 0xe, URZ ;  /* 0x0000000e3c047899 */ /* 0x000fc6000800063f */
[----:B------:R-:W-:Y:S03]  /*83f0*/  HGMMA.64x16x16.F32.BF16 R64, gdesc[UR20].tnspA.tnspB, R64 ;  /* 0x60200000144079f0 */ /* 0x000fe60008701840 */
[----:B------:R-:W-:Y:S01]  /*8400*/  IMAD.U32 R231, RZ, RZ, UR4 ;  /* 0x00000004ffe77e24 */ /* 0x000fe2000f8e00ff */
[----:B------:R-:W-:Y:S01]  /*8410*/  IADD3 R9, P1, R232, UR4, RZ ;  /* 0x00000004e8097c10 */ /* 0x000fe2000ff3e0ff */
[----:B------:R-:W-:Y:S01]  /*8420*/  ULDC.64 UR4, c[0x0][0x2c0] ;  /* 0x0000b00000047ab9 */ /* 0x000fe20000000a00 */
[----:B------:R-:W-:Y:S02]  /*8430*/  HGMMA.64x16x16.F32.BF16 R72, gdesc[UR16].tnspA.tnspB, R72 ;  /* 0x60200000104879f0 */ /* 0x000fe40008701848 */
[----:B------:R-:W-:Y:S02]  /*8440*/  LEA R8, P2, R9, UR4, 0x2 ;  /* 0x0000000409087c11 */ /* 0x000fe4000f8410ff */
[----:B---3--:R-:W-:-:S04]  /*8450*/  LEA.HI.X.SX32 R231, R231, R235, 0x1, P1 ;  /* 0x000000ebe7e77211 */ /* 0x008fc800008f0eff */
[----:B------:R-:W-:Y:S01]  /*8460*/  LEA.HI.X R9, R9, UR5, R231, 0x2, P2 ;  /* 0x0000000509097c11 */ /* 0x000fe200090f14e7 */
[----:B------:R-:W-:Y:S04]  /*8470*/  HGMMA.64x16x16.F32.BF16 R80, gdesc[UR12].tnspA.tnspB, R80 ;  /* 0x602000000c5079f0 */ /* 0x000fe80008701850 */
[----:B------:R0:W-:Y:S04]  /*8480*/  REDG.E.ADD.F32x4.FTZ.RN.STRONG.GPU desc[UR52][R8.64], R24 ;  /* 0x00000018080079a6 */ /* 0x0001e8000c10f7b4 */
[----:B------:R0:W-:Y:S01]  /*8490*/  REDG.E.ADD.F32x4.FTZ.RN.STRONG.GPU desc[UR52][R8.64+0x800], R28 ;  /* 0x0008001c080079a6 */ /* 0x0001e2000c10f7b4 */
[----:B------:R-:W-:Y:S03]  /*84a0*/  HGMMA.64x16x16.F32.BF16 R88, gdesc[UR8].tnspA.tnspB, R88, gsb0 ;  /* 0x60200000085879f0 */ /* 0x000fe60008001858 */
[----:B------:R0:W-:Y:S04]  /*84b0*/  REDG.E.ADD.F32x4.FTZ.RN.STRONG.GPU desc[UR52][R8.64+0x1000], R32 ;  /* 0x00100020080079a6 */ /* 0x0001e8000c10f7b4 */
[----:B------:R0:W-:Y:S01]  /*84c0*/  REDG.E.ADD.F32x4.FTZ.RN.STRONG.GPU desc[UR52][R8.64+0x1800], R36 ;  /* 0x00180024080079a6 */ /* 0x0001e2000c10f7b4 */
[----:B------:R-:W-:-:S03]  /*84d0*/  WARPGROUP.DEPBAR.LE gsb0, 0x1 ;  /* 0x00008000000079c5 */ /* 0x000fc60000010100 */
[----:B------:R0:W-:Y:S04]  /*84e0*/  REDG.E.ADD.F32x4.FTZ.RN.STRONG.GPU desc[UR52][R8.64+0x2000], R40 ;  /* 0x00200028080079a6 */ /* 0x0001e8000c10f7b4 */
[----:B------:R0:W-:Y:S04]  /*84f0*/  REDG.E.ADD.F32x4.FTZ.RN.STRONG.GPU desc[UR52][R8.64+0x2800], R44 ;  /* 0x0028002c080079a6 */ /* 0x0001e8000c10f7b4 */
[----:B------:R0:W-:Y:S04]  /*8500*/  REDG.E.ADD.F32x4.FTZ.RN.STRONG.GPU desc[UR52][R8.64+0x3000], R48 ;  /* 0x00300030080079a6 */ /* 0x0001e8000c10f7b4 */
[----:B------:R0:W-:Y:S01]  /*8510*/  REDG.E.ADD.F32x4.FTZ.RN.STRONG.GPU desc[UR52][R8.64+0x3800], R52 ;  /* 0x00380034080079a6 */ /* 0x0001e2000c10f7b4 */
[----:B------:R-:W-:Y:S05]  /*8520*/  @!P0 BRA `(.L_x_872) ;  /* 0x0000000000048947 */ /* 0x000fea0003800000 */
[----:B------:R-:W-:Y:S01]  /*8530*/  BPT.TRAP 0x1 ;  /* 0x000000040000795c */ /* 0x000fe20000300000 */
.L_x_872:
[----:B0-----:R-:W-:Y:S01]  /*8540*/  VIADD R24, R13, 0x500 ;  /* 0x000005000d187836 */ /* 0x001fe20000000000 */
        /* <DEDUP_REMOVED lines=37> */
[----:B------:R-:W-:Y:S01]  /*87a0*/  UMOV UR45, 0x40000040 ;  /* 0x40000040002d7882 */ /* 0x000fe20000000000 */
[----:B------:R-:W-:Y:S02]  /*87b0*/  WARPGROUP.DEPBAR.LE gsb0, 0x0 ;  /* 0x00008000000079c5 */ /* 0x000fe40000010000 */
[----:B------:R-:W-:Y:S01]  /*87c0*/  WARPGROUP.ARRIVE ;  /* 0x00000000000079c5 */ /* 0x000fe20000000000 */
[----:B------:R-:W-:Y:S04]  /*87d0*/  REDG.E.ADD.F32x4.FTZ.RN.STRONG.GPU desc[UR4][R8.64+0x4000], R24 ;  /* 0x00400018080079a6 */ /* 0x000fe8000c10f784 */
[----:B------:R-:W-:Y:S03]  /*87e0*/  REDG.E.ADD.F32x4.FTZ.RN.STRONG.GPU desc[UR4][R8.64+0x4800], R28 ;  /* 0x0048001c080079a6 */ /* 0x000fe6000c10f784 */
[----:B------:R-:W-:Y:S01]  /*87f0*/  HGMMA.64x16x16.F32.BF16 R96, gdesc[UR52].tnspA.tnspB, R96 ;  /* 0x60200000346079f0 */ /* 0x000fe20008701860 */
[----:B------:R-:W-:-:S02]  /*8800*/  R2UR UR54, R20 ;  /* 0x00000000143672ca */ /* 0x000fc400000e0000 */
[----:B------:R-:W-:Y:S01]  /*8810*/  R2UR UR55, R21 ;  /* 0x00000000153772ca */ /* 0x000fe200000e0000 */
[----:B------:R-:W-:Y:S04]  /*8820*/  REDG.E.ADD.F32x4.FTZ.RN.STRONG.GPU desc[UR4][R8.64+0x5000], R32 ;  /* 0x00500020080079a6 */ /* 0x000fe8000c10f784 */
[----:B------:R-:W-:Y:S04]  /*8830*/  REDG.E.ADD.F32x4.FTZ.RN.STRONG.GPU desc[UR4][R8.64+0x5800], R36 ;  /* 0x00580024080079a6 */ /* 0x000fe8000c10f784 */
[----:B------:R-:W-:Y:S04]  /*8840*/  REDG.E.ADD.F32x4.FTZ.RN.STRONG.GPU desc[UR4][R8.64+0x6000], R40 ;  /* 0x00600028080079a6 */ /* 0x000fe8000c10f784 */
[----:B------:R-:W-:Y:S01]  /*8850*/  HGMMA.64x16x16.F32.BF16 R104, gdesc[UR52].tnspA.tnspB, R104 ;  /* 0x60200000346879f0 */ /* 0x000fe20008701868 */
[----:B------:R-:W-:Y:S01]  /*8860*/  R2UR UR54, R18 ;  /* 0x00000000123672ca */ /* 0x000fe200000e0000 */
[----:B------:R-:W-:Y:S01]  /*8870*/  REDG.E.ADD.F32x4.FTZ.RN.STRONG.GPU desc[UR4][R8.64+0x6800], R44 ;  /* 0x0068002c080079a6 */ /* 0x000fe2000c10f784 */
[----:B------:R-:W-:-:S03]  /*8880*/  R2UR UR55, R19 ;  /* 0x00000000133772ca */ /* 0x000fc600000e0000 */
[----:B------:R-:W-:Y:S04]  /*8890*/  REDG.E.ADD.F32x4.FTZ.RN.STRONG.GPU desc[UR4][R8.64+0x7000], R48 ;  /* 0x00700030080079a6 */ /* 0x000fe8000c10f784 */
[----:B------:R0:W-:Y:S01]  /*88a0*/  REDG.E.ADD.F32x4.FTZ.RN.STRONG.GPU desc[UR4][R8.64+0x7800], R52 ;  /* 0x00780034080079a6 */ /* 0x0001e2000c10f784 */
[----:B------:R-:W-:Y:S01]  /*88b0*/  UMOV UR25, 0x40000040 ;  /* 0x4000004000197882 */ /* 0x000fe20000000000 */
[----:B------:R-:W-:Y:S01]  /*88c0*/  UMOV UR5, 0x40000040 ;  /* 0x4000004000057882 */ /* 0x000fe20000000000 */
[----:B------:R-:W-:Y:S01]  /*88d0*/  UMOV UR41, UR25 ;  /* 0x0000001900297c82 */ /* 0x000fe20008000000 */
[----:B------:R-:W-:Y:S01]  /*88e0*/  UMOV UR37, UR25 ;  /* 0x0000001900257c82 */ /* 0x000fe20008000000 */
[----:B------:R-:W-:Y:S01]  /*88f0*/  UMOV UR33, UR25 ;  /* 0x0000001900217c82 */ /* 0x000fe20008000000 */
[----:B------:R-:W-:Y:S01]  /*8900*/  HGMMA.64x16x16.F32.BF16 R112, gdesc[UR52].tnspA.tnspB, R112 ;  /* 0x60200000347079f0 */ /* 0x000fe20008701870 */
[----:B------:R-:W-:Y:S01]  /*8910*/  R2UR UR54, R16 ;  /* 0x00000000103672ca */ /* 0x000fe200000e0000 */
[----:B------:R-:W-:Y:S01]  /*8920*/  UMOV UR21, UR5 ;  /* 0x0000000500157c82 */ /* 0x000fe20008000000 */
[----:B------:R-:W-:Y:S01]  /*8930*/  R2UR UR55, R17 ;  /* 0x00000000113772ca */ /* 0x000fe200000e0000 */
[----:B------:R-:W-:Y:S01]  /*8940*/  UMOV UR17, UR5 ;  /* 0x0000000500117c82 */ /* 0x000fe20008000000 */
[----:B------:R-:W-:Y:S01]  /*8950*/  UMOV UR13, UR5 ;  /* 0x00000005000d7c82 */ /* 0x000fe20008000000 */
[----:B0-----:R-:W-:-:S10]  /*8960*/  VIADD R8, R12, 0x480 ;  /* 0x000004800c087836 */ /* 0x001fd40000000000 */
[----:B------:R-:W-:Y:S01]  /*8970*/  HGMMA.64x16x16.F32.BF16 R120, gdesc[UR52].tnspA.tnspB, R120 ;  /* 0x60200000347879f0 */ /* 0x000fe20008701878 */
[----:B------:R-:W-:Y:S02]  /*8980*/  R2UR UR54, R14 ;  /* 0x000000000e3672ca */ /* 0x000fe400000e0000 */
[----:B------:R-:W-:Y:S02]  /*8990*/  R2UR UR55, R15 ;  /* 0x000000000f3772ca */ /* 0x000fe400000e0000 */
[----:B------:R-:W-:-:S11]  /*89a0*/  R2UR UR44, R8 ;  /* 0x00000000082c72ca */ /* 0x000fd600000e0000 */
[----:B------:R-:W-:Y:S04]  /*89b0*/  HGMMA.64x16x16.F32.BF16 R128, gdesc[UR52].tnspA.tnspB, R128 ;  /* 0x60200000348079f0 */ /* 0x000fe80008701880 */
[----:B------:R-:W-:Y:S01]  /*89c0*/  HGMMA.64x16x16.F32.BF16 R96, gdesc[UR44].tnspA.tnspB, R96 ;  /* 0x602000002c6079f0 */ /* 0x000fe20008701860 */
[----:B------:R-:W-:Y:S02]  /*89d0*/  R2UR UR46, R10 ;  /* 0x000000000a2e72ca */ /* 0x000fe400000e0000 */
[----:B------:R-:W-:-:S13]  /*89e0*/  R2UR UR47, R11 ;  /* 0x000000000b2f72ca */ /* 0x000fda00000e0000 */
[----:B------:R-:W-:Y:S01]  /*89f0*/  HGMMA.64x16x16.F32.BF16 R104, gdesc[UR44].tnspA.tnspB, R104 ;  /* 0x602000002c6879f0 */ /* 0x000fe20008701868 */
[----:B------:R-:W-:Y:S01]  /*8a00*/  R2UR UR46, R4 ;  /* 0x00000000042e72ca */ /* 0x000fe200000e0000 */
[C---:B------:R-:W-:Y:S01]  /*8a10*/  VIADD R4, R12.reuse, 0x500 ;  /* 0x000005000c047836 */ /* 0x040fe20000000000 */
[----:B------:R-:W-:Y:S01]  /*8a20*/  R2UR UR47, R5 ;  /* 0x00000000052f72ca */ /* 0x000fe200000e0000 */
[----:B------:R-:W-:-:S03]  /*8a30*/  VIADD R12, R12, 0x580 ;  /* 0x000005800c0c7836 */ /* 0x000fc60000000000 */
[----:B------:R-:W-:Y:S02]  /*8a40*/  R2UR UR24, R4 ;  /* 0x00000000041872ca */ /* 0x000fe400000e0000 */
[----:B------:R-:W-:-:S07]  /*8a50*/  R2UR UR4, R12 ;  /* 0x000000000c0472ca */ /* 0x000fce00000e0000 */
[----:B------:R-:W-:Y:S01]  /*8a60*/  HGMMA.64x16x16.F32.BF16 R112, gdesc[UR44].tnspA.tnspB, R112 ;  /* 0x602000002c7079f0 */ /* 0x000fe20008701870 */
[----:B------:R-:W-:Y:S02]  /*8a70*/  R2UR UR46, R6 ;  /* 0x00000000062e72ca */ /* 0x000fe400000e0000 */
[----:B------:R-:W-:Y:S01]  /*8a80*/  R2UR UR47, R7 ;  /* 0x00000000072f72ca */ /* 0x000fe200000e0000 */
[----:B------:R-:W-:Y:S01]  /*8a90*/  UMOV UR40, UR24 ;  /* 0x0000001800287c82 */ /* 0x000fe20008000000 */
[----:B------:R-:W-:Y:S01]  /*8aa0*/  UMOV UR36, UR24 ;  /* 0x0000001800247c82 */ /* 0x000fe20008000000 */
[----:B------:R-:W-:Y:S01]  /*8ab0*/  UMOV UR32, UR24 ;  /* 0x0000001800207c82 */ /* 0x000fe20008000000 */
[----:B------:R-:W-:Y:S01]  /*8ac0*/  UMOV UR20, UR4 ;  /* 0x0000000400147c82 */ /* 0x000fe20008000000 */
[----:B------:R-:W-:Y:S01]  /*8ad0*/  UMOV UR16, UR4 ;  /* 0x0000000400107c82 */ /* 0x000fe20008000000 */
[----:B------:R-:W-:-:S07]  /*8ae0*/  UMOV UR12, UR4 ;  /* 0x00000004000c7c82 */ /* 0x000fce0008000000 */
        /* <DEDUP_REMOVED lines=19> */
[----:B------:R-:W-:Y:S05]  /*8c20*/  @!P0 BRA `(.L_x_873) ;  /* 0x0000000000048947 */ /* 0x000fea0003800000 */
[----:B------:R-:W-:Y:S01]  /*8c30*/  BPT.TRAP 0x1 ;  /* 0x000000040000795c */ /* 0x000fe20000300000 */
.L_x_873:
[----:B------:R-:W-:Y:S01]  /*8c40*/  UIADD3 UR60, UR60, 0x1, URZ ;  /* 0x000000013c3c7890 */ /* 0x000fe2000fffe03f */
[----:B------:R-:W-:Y:S01]  /*8c50*/  VIADD R2, R2, 0x1 ;  /* 0x0000000102027836 */ /* 0x000fe20000000000 */
[----:B------:R-:W-:Y:S01]  /*8c60*/  LOP3.LUT R226, R226, 0x1, RZ, 0x3c, !PT ;  /* 0x00000001e2e27812 */ /* 0x000fe200078e3cff */
[----:B------:R-:W-:Y:S01]  /*8c70*/  VIADD R224, R224, 0x31620 ;  /* 0x00031620e0e07836 */ /* 0x000fe20000000000 */
[----:B------:R-:W-:Y:S02]  /*8c80*/  UISETP.GE.AND UP0, UPT, UR60, UR61, UPT ;  /* 0x0000003d3c00728c */ /* 0x000fe4000bf06270 */
[----:B------:R-:W-:Y:S02]  /*8c90*/  ISETP.NE.AND P0, PT, R2, 0x2, PT ;  /* 0x000000020200780c */ /* 0x000fe40003f05270 */
[----:B------:R-:W-:Y:S02]  /*8ca0*/  PRMT R224, RZ, 0x654, R224 ;  /* 0x00000654ffe07816 */ /* 0x000fe400000000e0 */
[----:B------:R-:W-:-:S02]  /*8cb0*/  PLOP3.LUT P1, PT, PT, PT, UP0, 0x80, 0x0 ;  /* 0x000000000000781c */ /* 0x000fc40003f2f008 */
[----:B------:R-:W-:Y:S01]  /*8cc0*/  SEL R5, RZ, 0x1, P0 ;  /* 0x00000001ff057807 */ /* 0x000fe20000000000 */
[----:B------:R0:W-:Y:S01]  /*8cd0*/  SYNCS.ARRIVE.TRANS64.RED.A1T0 RZ, [R224+URZ], RZ ;  /* 0x000000ffe0ff79a7 */ /* 0x0001e2000810043f */
[----:B------:R-:W-:Y:S02]  /*8ce0*/  SEL R2, R2, RZ, P0 ;  /* 0x000000ff02027207 */ /* 0x000fe40000000000 */
[----:B------:R-:W-:-:S07]  /*8cf0*/  LOP3.LUT R228, R228, R5, RZ, 0x3c, !PT ;  /* 0x00000005e4e47212 */ /* 0x000fce00078e3cff */
[----:B0-----:R-:W-:Y:S05]  /*8d00*/  @!P1 BRA `(.L_x_874) ;  /* 0xffffff9000589947 */ /* 0x001fea000383ffff */
        /* <DEDUP_REMOVED lines=82> */
.L_x_861:
[----:B------:R-:W-:Y:S05]  /*9230*/  @P0 BRA `(.L_x_875) ;  /* 0x0000002400a00947 */ /* 0x000fea0003800000 */
[----:B------:R-:W2:Y:S01]  /*9240*/  S2R R4, SR_TID.X ;  /* 0x0000000000047919 */ /* 0x000ea20000002100 */
[----:B------:R-:W3:Y:S01]  /*9250*/  S2UR UR5, SR_CgaCtaId ;  /* 0x00000000000579c3 */ /* 0x000ee20000008800 */
        /* <DEDUP_REMOVED lines=13> */
[----:B------:R-:W-:Y:S01]  /*9330*/  F2FP.BF16.F32.PACK_AB R160, R161, R160 ;  /* 0x000000a0a1a0723e */ /* 0x000fe200000010ff */
[----:B---3--:R-:W-:Y:S01]  /*9340*/  ULEA UR5, UR5, UR4, 0x18 ;  /* 0x0000000405057291 */ /* 0x008fe2000f8ec03f */
[----:B------:R-:W-:Y:S02]  /*9350*/  F2FP.BF16.F32.PACK_AB R154, R157, R156 ;  /* 0x0000009c9d9a723e */ /* 0x000fe400000010ff */
[----:B------:R-:W-:-:S02]  /*9360*/  F2FP.BF16.F32.PACK_AB R155, R159, R158 ;  /* 0x0000009e9f9b723e */ /* 0x000fc400000010ff */
[----:B------:R-:W-:Y:S01]  /*9370*/  F2FP.BF16.F32.PACK_AB R161, R163, R162 ;  /* 0x000000a2a3a1723e */ /* 0x000fe200000010ff */
[----:B--2---:R-:W-:Y:S01]  /*9380*/  VIADD R4, R4, 0xffffff80 ;  /* 0xffffff8004047836 */ /* 0x004fe20000000000 */
[----:B------:R-:W-:Y:S02]  /*9390*/  F2FP.BF16.F32.PACK_AB R168, R169, R168 ;  /* 0x000000a8a9a8723e */ /* 0x000fe400000010ff */
[----:B------:R-:W-:Y:S01]  /*93a0*/  F2FP.BF16.F32.PACK_AB R162, R165, R164 ;  /* 0x000000a4a5a2723e */ /* 0x000fe200000010ff */
[----:B-1----:R-:W-:Y:S01]  /*93b0*/  IMAD.SHL.U32 R2, R4, 0x40, RZ ;  /* 0x0000004004027824 */ /* 0x002fe200078e00ff */
[----:B------:R-:W-:Y:S02]  /*93c0*/  SHF.R.S32.HI R11, RZ, 0x1f, R4 ;  /* 0x0000001fff0b7819 */ /* 0x000fe40000011404 */
[----:B------:R-:W-:Y:S02]  /*93d0*/  F2FP.BF16.F32.PACK_AB R163, R167, R166 ;  /* 0x000000a6a7a3723e */ /* 0x000fe400000010ff */
[----:B------:R-:W-:-:S02]  /*93e0*/  LEA.HI R5, R11, R4, RZ, 0x5 ;  /* 0x000000040b057211 */ /* 0x000fc400078f28ff */
[----:B------:R-:W-:Y:S02]  /*93f0*/  LOP3.LUT R2, R2, 0x1c0, RZ, 0xc0, !PT ;  /* 0x000001c002027812 */ /* 0x000fe400078ec0ff */
[----:B------:R-:W-:Y:S02]  /*9400*/  SHF.R.S32.HI R0, RZ, 0x5, R5 ;  /* 0x00000005ff007819 */ /* 0x000fe40000011405 */
[CC--:B------:R-:W-:Y:S02]  /*9410*/  LEA.HI R9, R11.reuse, R4.reuse, RZ, 0x4 ;  /* 0x000000040b097211 */ /* 0x0c0fe400078f20ff */
[CC--:B------:R-:W-:Y:S01]  /*9420*/  LEA.HI R3, R11.reuse, R4.reuse, RZ, 0x3 ;  /* 0x000000040b037211 */ /* 0x0c0fe200078f18ff */
[----:B------:R-:W-:Y:S01]  /*9430*/  IMAD.SHL.U32 R7, R0, 0x10, RZ ;  /* 0x0000001000077824 */ /* 0x000fe200078e00ff */
[----:B------:R-:W-:Y:S02]  /*9440*/  SHF.R.S32.HI R8, RZ, 0x4, R9 ;  /* 0x00000004ff087819 */ /* 0x000fe40000011409 */
[----:B------:R-:W-:-:S02]  /*9450*/  LEA.HI R11, R11, R4, RZ, 0x7 ;  /* 0x000000040b0b7211 */ /* 0x000fc400078f38ff */
[----:B------:R-:W-:Y:S02]  /*9460*/  LOP3.LUT R6, R2, 0x30, R7, 0xf8, !PT ;  /* 0x0000003002067812 */ /* 0x000fe400078ef807 */
[----:B------:R-:W-:Y:S02]  /*9470*/  SHF.R.U32.HI R2, RZ, 0x3, R2 ;  /* 0x00000003ff027819 */ /* 0x000fe40000011602 */
[----:B------:R-:W-:Y:S02]  /*9480*/  LOP3.LUT R3, R6, 0x8, R3, 0xf8, !PT ;  /* 0x0000000806037812 */ /* 0x000fe400078ef803 */
[----:B------:R-:W-:Y:S02]  /*9490*/  LEA.HI R9, R9, R8, RZ, 0x1 ;  /* 0x0000000809097211 */ /* 0x000fe400078f08ff */
[----:B------:R-:W-:Y:S02]  /*94a0*/  LOP3.LUT R6, R3, R2, RZ, 0x3c, !PT ;  /* 0x0000000203067212 */ /* 0x000fe400078e3cff */
[----:B------:R-:W1:Y:S01]  /*94b0*/  LDC.64 R2, c[0x0][0x878] ;  /* 0x00021e00ff027b82 */ /* 0x000e620000000a00 */
[----:B------:R-:W-:-:S02]  /*94c0*/  LOP3.LUT R9, R9, 0x7ffffe, RZ, 0xc0, !PT ;  /* 0x007ffffe09097812 */ /* 0x000fc400078ec0ff */
[----:B------:R-:W-:Y:S02]  /*94d0*/  F2FP.BF16.F32.PACK_AB R169, R171, R170 ;  /* 0x000000aaaba9723e */ /* 0x000fe400000010ff */
[----:B------:R-:W-:Y:S01]  /*94e0*/  F2FP.BF16.F32.PACK_AB R176, R177, R176 ;  /* 0x000000b0b1b0723e */ /* 0x000fe200000010ff */
[----:B------:R-:W-:Y:S01]  /*94f0*/  IMAD.IADD R9, R8, 0x1, -R9 ;  /* 0x0000000108097824 */ /* 0x000fe200078e0a09 */
[----:B------:R-:W-:Y:S02]  /*9500*/  SHF.R.S32.HI R8, RZ, 0x7, R11 ;  /* 0x00000007ff087819 */ /* 0x000fe4000001140b */
[----:B------:R-:W-:Y:S02]  /*9510*/  F2FP.BF16.F32.PACK_AB R170, R173, R172 ;  /* 0x000000acadaa723e */ /* 0x000fe400000010ff */
[----:B------:R-:W-:Y:S01]  /*9520*/  F2FP.BF16.F32.PACK_AB R171, R175, R174 ;  /* 0x000000aeafab723e */ /* 0x000fe200000010ff */
[----:B------:R-:W-:Y:S01]  /*9530*/  IMAD R9, R8, 0xa, R9 ;  /* 0x0000000a08097824 */ /* 0x000fe200078e0209 */
[----:B------:R-:W-:-:S02]  /*9540*/  F2FP.BF16.F32.PACK_AB R177, R179, R178 ;  /* 0x000000b2b3b1723e */ /* 0x000fc400000010ff */
[----:B------:R-:W-:Y:S01]  /*9550*/  F2FP.BF16.F32.PACK_AB R184, R185, R184 ;  /* 0x000000b8b9b8723e */ /* 0x000fe200000010ff */
[----:B------:R-:W-:Y:S01]  /*9560*/  IMAD.U32 R6, R9, 0x200, R6 ;  /* 0x0000020009067824 */ /* 0x000fe200078e0006 */
[----:B------:R-:W-:Y:S01]  /*9570*/  F2FP.BF16.F32.PACK_AB R178, R181, R180 ;  /* 0x000000b4b5b2723e */ /* 0x000fe200000010ff */
[----:B------:R-:W2:Y:S01]  /*9580*/  LDC.64 R8, c[0x0][0x870] ;  /* 0x00021c00ff087b82 */ /* 0x000ea20000000a00 */
[----:B------:R-:W-:Y:S02]  /*9590*/  F2FP.BF16.F32.PACK_AB R179, R183, R182 ;  /* 0x000000b6b7b3723e */ /* 0x000fe400000010ff */
[----:B0-----:R-:W-:Y:S02]  /*95a0*/  LEA R10, R6, UR5, 0x1 ;  /* 0x00000005060a7c11 */ /* 0x001fe4000f8e08ff */
[----:B------:R-:W-:Y:S02]  /*95b0*/  F2FP.BF16.F32.PACK_AB R185, R187, R186 ;  /* 0x000000babbb9723e */ /* 0x000fe400000010ff */
[----:B-1----:R-:W-:Y:S01]  /*95c0*/  ISETP.NE.U32.AND P1, PT, R2, RZ, PT ;  /* 0x000000ff0200720c */ /* 0x002fe20003f25070 */
        /* <DEDUP_REMOVED lines=14> */
[----:B------:R-:W-:Y:S01]  /*96b0*/  ISETP.NE.AND.EX P1, PT, R3, RZ, PT, P1 ;  /* 0x000000ff0300720c */ /* 0x000fe20003f25310 */
[----:B------:R0:W-:Y:S01]  /*96c0*/  STSM.16.MT88.4 [R10+0x10000], R176 ;  /* 0x010000b00a007844 */ /* 0x0001e20000004200 */
[----:B------:R-:W-:Y:S01]  /*96d0*/  F2FP.BF16.F32.PACK_AB R202, R205, R204 ;  /* 0x000000cccdca723e */ /* 0x000fe200000010ff */
[----:B------:R-:W1:Y:S01]  /*96e0*/  LDC.64 R2, c[0x0][0x870] ;  /* 0x00021c00ff027b82 */ /* 0x000e620000000a00 */
        /* <DEDUP_REMOVED lines=8> */
[----:B------:R-:W-:Y:S01]  /*9770*/  F2FP.BF16.F32.PACK_AB R57, R59, R58 ;  /* 0x0000003a3b39723e */ /* 0x000fe200000010ff */
[----:B------:R-:W3:Y:S01]  /*9780*/  @P1 LDC.64 R6, c[0x0][0x878] ;  /* 0x00021e00ff061b82 */ /* 0x000ee20000000a00 */
[----:B------:R-:W-:Y:S01]  /*9790*/  F2FP.BF16.F32.PACK_AB R96, R97, R96 ;  /* 0x000000606160723e */ /* 0x000fe200000010ff */
[----:B------:R0:W-:Y:S01]  /*97a0*/  STSM.16.MT88.4 [R10+0x11000], R208 ;  /* 0x011000d00a007844 */ /* 0x0001e20000004200 */
        /* <DEDUP_REMOVED lines=46> */
[----:B--2---:R-:W-:-:S03]  /*9a90*/  ISETP.NE.U32.AND P0, PT, R8, RZ, PT ;  /* 0x000000ff0800720c */ /* 0x004fc60003f05070 */
[----:B------:R0:W-:Y:S01]  /*9aa0*/  STSM.16.MT88.4 [R10+0x7000], R128 ;  /* 0x007000800a007844 */ /* 0x0001e20000004200 */
[----:B------:R-:W-:Y:S01]  /*9ab0*/  BAR.SYNC.DEFER_BLOCKING 0x1, 0x100 ;  /* 0x0044000000007b1d */ /* 0x000fe20000010000 */
[----:B------:R-:W-:Y:S01]  /*9ac0*/  ISETP.NE.AND.EX P0, PT, R9, RZ, PT, P0 ;  /* 0x000000ff0900720c */ /* 0x000fe20003f05300 */
[----:B-1----:R-:W-:-:S04]  /*9ad0*/  IMAD.WIDE R8, R236, 0x4, R2 ;  /* 0x00000004ec087825 */ /* 0x002fc800078e0202 */
[----:B---3--:R-:W-:-:S05]  /*9ae0*/  @P1 IMAD.WIDE R2, R236, 0x4, R6 ;  /* 0x00000004ec021825 */ /* 0x008fca00078e0206 */
[----:B------:R1:W2:Y:S04]  /*9af0*/  @P1 LDG.E R7, desc[UR6][R2.64] ;  /* 0x0000000602071981 */ /* 0x0002a8000c1e1900 */
[----:B------:R-:W3:Y:S01]  /*9b00*/  @P0 LDG.E R6, desc[UR6][R8.64] ;  /* 0x0000000608060981 */ /* 0x000ee2000c1e1900 */
[----:B------:R-:W-:Y:S01]  /*9b10*/  LOP3.LUT R5, R5, 0xffffffe0, RZ, 0xc0, !PT ;  /* 0xffffffe005057812 */ /* 0x000fe200078ec0ff */
[----:B------:R-:W-:-:S04]  /*9b20*/  IMAD.SHL.U32 R11, R0, 0x40, RZ ;  /* 0x00000040000b7824 */ /* 0x000fc800078e00ff */
[----:B------:R-:W-:Y:S01]  /*9b30*/  IMAD.IADD R5, R4, 0x1, -R5 ;  /* 0x0000000104057824 */ /* 0x000fe200078e0a05 */
[----:B------:R-:W-:-:S03]  /*9b40*/  LOP3.LUT R11, R11, 0x1c0, RZ, 0xc0, !PT ;  /* 0x000001c00b0b7812 */ /* 0x000fc600078ec0ff */
[----:B------:R-:W-:Y:S01]  /*9b50*/  IMAD.SHL.U32 R28, R5, 0x8, RZ ;  /* 0x00000008051c7824 */ /* 0x000fe200078e00ff */
[----:B------:R-:W-:-:S04]  /*9b60*/  SHF.R.S32.HI R12, RZ, 0x1f, R5 ;  /* 0x0000001fff0c7819 */ /* 0x000fc80000011405 */
[----:B------:R-:W-:Y:S02]  /*9b70*/  LOP3.LUT R4, R11, 0x38, R28, 0xf8, !PT ;  /* 0x000000380b047812 */ /* 0x000fe400078ef81c */
[----:B------:R-:W-:Y:S02]  /*9b80*/  SHF.R.U32.HI R11, RZ, 0x3, R11 ;  /* 0x00000003ff0b7819 */ /* 0x000fe4000001160b */
[----:B------:R-:W-:Y:S01]  /*9b90*/  LEA.HI R12, R12, R5, RZ, 0x3 ;  /* 0x000000050c0c7211 */ /* 0x000fe200078f18ff */
[----:B------:R-:W-:Y:S01]  /*9ba0*/  ULDC UR4, c[0x0][0x808] ;  /* 0x0002020000047ab9 */ /* 0x000fe20000000800 */
[----:B------:R-:W-:Y:S02]  /*9bb0*/  LOP3.LUT R11, R4, R11, RZ, 0x3c, !PT ;  /* 0x0000000b040b7212 */ /* 0x000fe400078e3cff */
[----:B------:R-:W-:Y:S02]  /*9bc0*/  SHF.R.S32.HI R12, RZ, 0x3, R12 ;  /* 0x00000003ff0c7819 */ /* 0x000fe4000001140c */
[----:B-1----:R-:W-:-:S03]  /*9bd0*/  CS2R R2, SRZ ;  /* 0x0000000000027805 */ /* 0x002fc6000001ff00 */
[----:B------:R-:W-:Y:S01]  /*9be0*/  IMAD R11, R12, 0x1400, R11 ;  /* 0x000014000c0b7824 */ /* 0x000fe200078e020b */
[----:B--2---:R-:W-:Y:S02]  /*9bf0*/  @P1 R2UR UR4, R7 ;  /* 0x00000000070412ca */ /* 0x004fe400000e0000 */
[----:B---3--:R-:W-:Y:S01]  /*9c00*/  @P0 SHF.R.S32.HI R5, RZ, 0x1f, R6 ;  /* 0x0000001fff050819 */ /* 0x008fe20000011406 */
[----:B0-----:R-:W-:-:S12]  /*9c10*/  @P1 BRA `(.L_x_876) ;  /* 0x00000000001c1947 */ /* 0x001fd80003800000 */
[----:B------:R-:W-:Y:S05]  /*9c20*/  @!P0 BRA `(.L_x_876) ;  /* 0x0000000000188947 */ /* 0x000fea0003800000 */
[----:B------:R-:W-:Y:S02]  /*9c30*/  ULDC.64 UR6, c[0x0][0x208] ;  /* 0x0000820000067ab9 */ /* 0x000fe40000000a00 */
[----:B------:R-:W2:Y:S04]  /*9c40*/  LDG.E R7, desc[UR6][R8.64] ;  /* 0x0000000608077981 */ /* 0x000ea8000c1e1900 */
[----:B------:R-:W3:Y:S01]  /*9c50*/  LDG.E R4, desc[UR6][R8.64+0x4] ;  /* 0x0000040608047981 */ /* 0x000ee2000c1e1900 */
[----:B--2---:R-:W-:Y:S02]  /*9c60*/  R2UR UR6, R7 ;  /* 0x00000000070672ca */ /* 0x004fe400000e0000 */
[----:B---3--:R-:W-:-:S13]  /*9c70*/  R2UR UR4, R4 ;  /* 0x00000000040472ca */ /* 0x008fda00000e0000 */
[----:B------:R-:W-:-:S12]  /*9c80*/  UIADD3 UR4, -UR6, UR4, URZ ;  /* 0x0000000406047290 */ /* 0x000fd8000fffe13f */
.L_x_876:
[----:B------:R-:W2:Y:S01]  /*9c90*/  LDL.LU R4, [R1+0xc] ;  /* 0x00000c0001047983 */ /* 0x000ea20000300800 */
[----:B------:R-:W-:Y:S01]  /*9ca0*/  LEA R30, R11, UR5, 0x1 ;  /* 0x000000050b1e7c11 */ /* 0x000fe2000f8e08ff */
[----:B------:R-:W-:Y:S01]  /*9cb0*/  @P0 IMAD.MOV.U32 R2, RZ, RZ, R6 ;  /* 0x000000ffff020224 */ /* 0x000fe200078e0006 */
[----:B------:R-:W-:Y:S01]  /*9cc0*/  ULDC.64 UR6, c[0x0][0x850] ;  /* 0x0002140000067ab9 */ /* 0x000fe20000000a00 */
[----:B------:R-:W3:Y:S01]  /*9cd0*/  LDL R225, [R1+0x10] ;  /* 0x0000100001e17983 */ /* 0x000ee20000100800 */
[----:B------:R-:W-:Y:S02]  /*9ce0*/  @P0 IMAD.MOV.U32 R3, RZ, RZ, R5 ;  /* 0x000000ffff030224 */ /* 0x000fe400078e0005 */
[C---:B------:R-:W-:Y:S01]  /*9cf0*/  VIADD R31, R0.reuse, 0x8 ;  /* 0x00000008001f7836 */ /* 0x040fe20000000000 */
[----:B------:R-:W4:Y:S01]  /*9d00*/  LDL R224, [R1+0x8] ;  /* 0x0000080001e07983 */ /* 0x000f220000100800 */
[C---:B------:R-:W-:Y:S01]  /*9d10*/  IADD3 R2, P1, R0.reuse, R2, RZ ;  /* 0x0000000200027210 */ /* 0x040fe20007f3e0ff */
[----:B------:R-:W-:Y:S01]  /*9d20*/  ULDC UR5, c[0x0][0x83c] ;  /* 0x00020f0000057ab9 */ /* 0x000fe20000000800 */
[----:B------:R-:W-:Y:S01]  /*9d30*/  SHF.R.S32.HI R29, RZ, 0x1f, R28 ;  /* 0x0000001fff1d7819 */ /* 0x000fe2000001141c */
[----:B------:R0:W1:Y:S01]  /*9d40*/  LDS.128 R36, [R30+0xa400] ;  /* 0x00a400001e247984 */ /* 0x0000620000000c00 */
[----:B------:R-:W-:Y:S01]  /*9d50*/  SHF.R.S32.HI R48, RZ, 0x1f, R236 ;  /* 0x0000001fff307819 */ /* 0x000fe200000114ec */
[C---:B------:R-:W-:Y:S01]  /*9d60*/  VIADD R40, R0.reuse, 0x20 ;  /* 0x0000002000287836 */ /* 0x040fe20000000000 */
[----:B------:R-:W-:Y:S01]  /*9d70*/  LEA.HI.X.SX32 R3, R0, R3, 0x1, P1 ;  /* 0x0000000300037211 */ /* 0x000fe200008f0eff */
[----:B------:R0:W0:Y:S01]  /*9d80*/  LDS.128 R8, [R30+0x1400] ;  /* 0x001400001e087984 */ /* 0x0000220000000c00 */
[----:B------:R-:W-:Y:S01]  /*9d90*/  SEL R48, R48, RZ, !P0 ;  /* 0x000000ff30307207 */ /* 0x000fe20004000000 */
[----:B------:R-:W-:Y:S01]  /*9da0*/  BSSY B1, `(.L_x_877) ;  /* 0x000002f000017945 */ /* 0x000fe20003800000 */
[----:B------:R-:W-:Y:S01]  /*9db0*/  SEL R49, R236, RZ, !P0 ;  /* 0x000000ffec317207 */ /* 0x000fe20004000000 */
[----:B------:R0:W0:Y:S04]  /*9dc0*/  LDS.128 R12, [R30+0x1800] ;  /* 0x001800001e0c7984 */ /* 0x0000280000000c00 */
[----:B------:R0:W0:Y:S04]  /*9dd0*/  LDS.128 R16, [R30+0x1c00] ;  /* 0x001c00001e107984 */ /* 0x0000280000000c00 */
[----:B------:R0:W0:Y:S04]  /*9de0*/  LDS.128 R20, [R30+0x2000] ;  /* 0x002000001e147984 */ /* 0x0000280000000c00 */
[----:B------:R0:W0:Y:S01]  /*9df0*/  LDS.128 R24, [R30+0x2400] ;  /* 0x002400001e187984 */ /* 0x0000220000000c00 */
[----:B--2---:R-:W-:-:S03]  /*9e00*/  R2UR UR8, R4 ;  /* 0x00000000040872ca */ /* 0x004fc600000e0000 */
[----:B------:R2:W0:Y:S01]  /*9e10*/  LDS.128 R4, [R30+0x1000] ;  /* 0x001000001e047984 */ /* 0x0004220000000c00 */
[----:B---3--:R-:W-:Y:S02]  /*9e20*/  IMAD R34, R225, UR6, RZ ;  /* 0x00000006e1227c24 */ /* 0x008fe4000f8e02ff */
[----:B----4-:R-:W-:-:S04]  /*9e30*/  IMAD.WIDE.U32 R32, R224, UR6, R28 ;  /* 0x00000006e0207c25 */ /* 0x010fc8000f8e001c */
[----:B------:R-:W-:-:S03]  /*9e40*/  IMAD R35, R224, UR7, R34 ;  /* 0x00000007e0237c24 */ /* 0x000fc6000f8e0222 */
[----:B------:R-:W-:Y:S01]  /*9e50*/  UIMAD UR4, UR8, -0x50, UR4 ;  /* 0xffffffb0080478a4 */ /* 0x000fe2000f8e0204 */
[----:B------:R-:W-:Y:S01]  /*9e60*/  VIADD R34, R0, 0x18 ;  /* 0x0000001800227836 */ /* 0x000fe20000000000 */
[----:B------:R-:W-:Y:S01]  /*9e70*/  ULDC.64 UR6, c[0x0][0x858] ;  /* 0x0002160000067ab9 */ /* 0x000fe20000000a00 */
[----:B------:R-:W-:Y:S01]  /*9e80*/  IMAD.IADD R33, R33, 0x1, R35 ;  /* 0x0000000121217824 */ /* 0x000fe200078e0223 */
[----:B------:R-:W-:Y:S01]  /*9e90*/  UISETP.LT.AND UP0, UPT, UR4, 0x50, UPT ;  /* 0x000000500400788c */ /* 0x000fe2000bf01270 */
[----:B------:R-:W-:Y:S02]  /*9ea0*/  IMAD.U32 R35, RZ, RZ, UR8 ;  /* 0x00000008ff237e24 */ /* 0x000fe4000f8e00ff */
[----:B------:R-:W-:Y:S01]  /*9eb0*/  IMAD.WIDE.U32 R32, R49, UR6, R32 ;  /* 0x0000000631207c25 */ /* 0x000fe2000f8e0020 */
[----:B------:R-:W-:-:S03]  /*9ec0*/  USEL UR4, UR4, 0x50, UP0 ;  /* 0x0000005004047887 */ /* 0x000fc60008000000 */
[----:B------:R-:W-:-:S03]  /*9ed0*/  IMAD.WIDE R2, R35, 0x50, R2 ;  /* 0x0000005023027825 */ /* 0x000fc600078e0202 */
[C---:B------:R-:W-:Y:S02]  /*9ee0*/  ISETP.GE.AND P4, PT, R0.reuse, UR4, PT ;  /* 0x0000000400007c0c */ /* 0x040fe4000bf86270 */
[----:B------:R-:W-:Y:S01]  /*9ef0*/  ISETP.GE.AND P6, PT, R31, UR4, PT ;  /* 0x000000041f007c0c */ /* 0x000fe2000bfc6270 */
[----:B------:R-:W-:Y:S01]  /*9f00*/  VIADD R31, R0, 0x10 ;  /* 0x00000010001f7836 */ /* 0x000fe20000000000 */
[----:B------:R-:W-:Y:S02]  /*9f10*/  ISETP.GE.OR P1, PT, R28, UR5, P4 ;  /* 0x000000051c007c0c */ /* 0x000fe4000a726670 */
[----:B------:R-:W-:Y:S02]  /*9f20*/  ISETP.GE.AND P2, PT, R34, UR4, PT ;  /* 0x0000000422007c0c */ /* 0x000fe4000bf46270 */
[----:B------:R-:W-:Y:S01]  /*9f30*/  ISETP.GE.AND P3, PT, R31, UR4, PT ;  /* 0x000000041f007c0c */ /* 0x000fe2000bf66270 */
[----:B------:R-:W-:Y:S01]  /*9f40*/  IMAD R31, R48, UR6, RZ ;  /* 0x00000006301f7c24 */ /* 0x000fe2000f8e02ff */
[----:B------:R-:W-:-:S02]  /*9f50*/  P2R R50, PR, RZ, 0x40 ;  /* 0x00000040ff327803 */ /* 0x000fc40000000000 */
[----:B------:R-:W-:Y:S01]  /*9f60*/  ISETP.GE.AND P5, PT, R40, UR4, PT ;  /* 0x0000000428007c0c */ /* 0x000fe2000bfa6270 */
[----:B------:R-:W-:Y:S01]  /*9f70*/  IMAD R31, R49, UR7, R31 ;  /* 0x00000007311f7c24 */ /* 0x000fe2000f8e021f */
[----:B------:R-:W-:Y:S02]  /*9f80*/  P2R R51, PR, RZ, 0x8 ;  /* 0x00000008ff337803 */ /* 0x000fe40000000000 */
[----:B------:R-:W-:Y:S01]  /*9f90*/  P2R R52, PR, RZ, 0x4 ;  /* 0x00000004ff347803 */ /* 0x000fe20000000000 */
[----:B------:R-:W-:Y:S01]  /*9fa0*/  IMAD.IADD R35, R33, 0x1, R31 ;  /* 0x0000000121237824 */ /* 0x000fe200078e021f */
[----:B------:R-:W-:Y:S01]  /*9fb0*/  ISETP.GE.OR P0, PT, R28, UR5, P6 ;  /* 0x000000051c007c0c */ /* 0x000fe2000b706670 */
[----:B012---:R-:W-:-:S12]  /*9fc0*/  @P1 BRA `(.L_x_878) ;  /* 0x0000000000301947 */ /* 0x007fd80003800000 */
[----:B------:R-:W0:Y:S01]  /*9fd0*/  LDS.128 R40, [R30+0xa000] ;  /* 0x00a000001e287984 */ /* 0x000e220000000c00 */
        /* <DEDUP_REMOVED lines=10> */
[----:B0-----:R0:W-:Y:S02]  /*a080*/  STG.E.128 desc[UR8][R46.64], R40 ;  /* 0x000000282e007986 */ /* 0x0011e4000c101d08 */
.L_x_878:
[----:B------:R-:W-:Y:S05]  /*a090*/  BSYNC B1 ;  /* 0x0000000000017941 */ /* 0x000fea0003800000 */
.L_x_877:
[----:B------:R-:W-:Y:S04]  /*a0a0*/  BSSY B1, `(.L_x_879) ;  /* 0x0000010000017945 */ /* 0x000fe80003800000 */
[----:B------:R-:W-:Y:S05]  /*a0b0*/  @P0 BRA `(.L_x_880) ;  /* 0x0000000000380947 */ /* 0x000fea0003800000 */
[----:B------:R-:W-:Y:S01]  /*a0c0*/  IADD3 R31, P0, R2, 0x8, RZ ;  /* 0x00000008021f7810 */ /* 0x000fe20007f1e0ff */
[----:B------:R-:W-:Y:S01]  /*a0d0*/  ULDC.64 UR6, c[0x0][0x848] ;  /* 0x0002120000067ab9 */ /* 0x000fe20000000a00 */
[----:B0-----:R-:W-:Y:S01]  /*a0e0*/  IMAD.MOV.U32 R41, RZ, RZ, R35 ;  /* 0x000000ffff297224 */ /* 0x001fe200078e0023 */
        /* <DEDUP_REMOVED lines=11> */
.L_x_880:
[----:B------:R-:W-:Y:S05]  /*a1a0*/  BSYNC B1 ;  /* 0x0000000000017941 */ /* 0x000fea0003800000 */
.L_x_879:
[----:B-1----:R1:W2:Y:S01]  /*a1b0*/  LDS.128 R36, [R30+0xa800] ;  /* 0x00a800001e247984 */ /* 0x0022a20000000c00 */
[C---:B------:R-:W-:Y:S01]  /*a1c0*/  ISETP.GE.OR P1, PT, R28.reuse, UR5, P3 ;  /* 0x000000051c007c0c */ /* 0x040fe20009f26670 */
[----:B------:R-:W-:Y:S01]  /*a1d0*/  BSSY B1, `(.L_x_881) ;  /* 0x0000011000017945 */ /* 0x000fe20003800000 */
[----:B------:R-:W-:-:S11]  /*a1e0*/  ISETP.GE.OR P0, PT, R28, UR5, P2 ;  /* 0x000000051c007c0c */ /* 0x000fd60009706670 */
[----:B-1----:R-:W-:Y:S05]  /*a1f0*/  @P1 BRA `(.L_x_882) ;  /* 0x0000000000381947 */ /* 0x002fea0003800000 */
        /* <DEDUP_REMOVED lines=14> */
.L_x_882:
[----:B------:R-:W-:Y:S05]  /*a2e0*/  BSYNC B1 ;  /* 0x0000000000017941 */ /* 0x000fea0003800000 */
.L_x_881:
[----:B-12---:R1:W2:Y:S01]  /*a2f0*/  LDS.128 R36, [R30+0xac00] ;  /* 0x00ac00001e247984 */ /* 0x0062a20000000c00 */
[----:B------:R-:W-:Y:S01]  /*a300*/  BSSY B1, `(.L_x_883) ;  /* 0x0000011000017945 */ /* 0x000fe20003800000 */
[----:B------:R-:W-:-:S03]  /*a310*/  VIADD R44, R0, 0x28 ;  /* 0x00000028002c7836 */ /* 0x000fc60000000000 */
        /* <DEDUP_REMOVED lines=15> */
.L_x_884:
[----:B------:R-:W-:Y:S05]  /*a410*/  BSYNC B1 ;  /* 0x0000000000017941 */ /* 0x000fea0003800000 */
.L_x_883:
[----:B--23--:R2:W3:Y:S01]  /*a420*/  LDS.128 R36, [R30+0xb000] ;  /* 0x00b000001e247984 */ /* 0x00c4e20000000c00 */
[----:B------:R-:W-:Y:S01]  /*a430*/  ISETP.GE.OR P0, PT, R28, UR5, P5 ;  /* 0x000000051c007c0c */ /* 0x000fe2000af06670 */
[----:B------:R-:W-:Y:S01]  /*a440*/  BSSY B1, `(.L_x_885) ;  /* 0x0000011000017945 */ /* 0x000fe20003800000 */
[----:B------:R-:W-:-:S11]  /*a450*/  ISETP.GE.AND P3, PT, R44, UR4, PT ;  /* 0x000000042c007c0c */ /* 0x000fd6000bf66270 */
        /* <DEDUP_REMOVED lines=14> */
[----:B---3--:R4:W-:Y:S02]  /*a540*/  STG.E.128 desc[UR8][R42.64], R36 ;  /* 0x000000242a007986 */ /* 0x0089e4000c101d08 */
.L_x_886:
[----:B------:R-:W-:Y:S05]  /*a550*/  BSYNC B1 ;  /* 0x0000000000017941 */ /* 0x000fea0003800000 */
.L_x_885:
[----:B---34-:R3:W4:Y:S01]  /*a560*/  LDS.128 R36, [R30+0xb400] ;  /* 0x00b400001e247984 */ /* 0x0187220000000c00 */
[----:B------:R-:W-:Y:S01]  /*a570*/  ISETP.GE.OR P0, PT, R28, UR5, P3 ;  /* 0x000000051c007c0c */ /* 0x000fe20009f06670 */
[----:B------:R-:W-:Y:S01]  /*a580*/  BSSY B1, `(.L_x_887) ;  /* 0x0000011000017945 */ /* 0x000fe20003800000 */
[----:B------:R-:W-:-:S11]  /*a590*/  VIADD R44, R0, 0x30 ;  /* 0x00000030002c7836 */ /* 0x000fd60000000000 */
        /* <DEDUP_REMOVED lines=14> */
[----:B----4-:R0:W-:Y:S02]  /*a680*/  STG.E.128 desc[UR8][R42.64], R36 ;  /* 0x000000242a007986 */ /* 0x0101e4000c101d08 */
.L_x_888:
[----:B------:R-:W-:Y:S05]  /*a690*/  BSYNC B1 ;  /* 0x0000000000017941 */ /* 0x000fea0003800000 */
.L_x_887:
[----:B0---4-:R0:W4:Y:S01]  /*a6a0*/  LDS.128 R36, [R30+0xb800] ;  /* 0x00b800001e247984 */ /* 0x0111220000000c00 */
[----:B------:R-:W-:Y:S01]  /*a6b0*/  ISETP.GE.AND P2, PT, R44, UR4, PT ;  /* 0x000000042c007c0c */ /* 0x000fe2000bf46270 */
[----:B------:R-:W-:Y:S01]  /*a6c0*/  BSSY B1, `(.L_x_889) ;  /* 0x0000012000017945 */ /* 0x000fe20003800000 */
[----:B------:R-:W-:Y:S02]  /*a6d0*/  VIADD R44, R0, 0x38 ;  /* 0x00000038002c7836 */ /* 0x000fe40000000000 */
[----:B------:R-:W-:-:S13]  /*a6e0*/  ISETP.GE.OR P0, PT, R28, UR5, P2 ;  /* 0x000000051c007c0c */ /* 0x000fda0009706670 */
[----:B0-----:R-:W-:Y:S05]  /*a6f0*/  @P0 BRA `(.L_x_890) ;  /* 0x0000000000380947 */ /* 0x001fea0003800000 */
        /* <DEDUP_REMOVED lines=14> */
.L_x_890:
[----:B------:R-:W-:Y:S05]  /*a7e0*/  BSYNC B1 ;  /* 0x0000000000017941 */ /* 0x000fea0003800000 */
.L_x_889:
        /* <DEDUP_REMOVED lines=20> */
.L_x_892:
[----:B------:R-:W-:Y:S05]  /*a930*/  BSYNC B1 ;  /* 0x0000000000017941 */ /* 0x000fea0003800000 */
.L_x_891:
        /* <DEDUP_REMOVED lines=20> */
.L_x_894:
[----:B------:R-:W-:Y:S05]  /*aa80*/  BSYNC B1 ;  /* 0x0000000000017941 */ /* 0x000fea0003800000 */
.L_x_893:
[----:B0---4-:R0:W4:Y:S01]  /*aa90*/  LDS.128 R36, [R30+0xc400] ;  /* 0x00c400001e247984 */ /* 0x0111220000000c00 */
[----:B------:R-:W-:Y:S01]  /*aaa0*/  ISETP.GE.AND P6, PT, R0, UR4, PT ;  /* 0x0000000400007c0c */ /* 0x000fe2000bfc6270 */
[----:B------:R-:W-:Y:S03]  /*aab0*/  BSSY B1, `(.L_x_895) ;  /* 0x0000011000017945 */ /* 0x000fe60003800000 */
[----:B------:R-:W-:Y:S02]  /*aac0*/  P2R R40, PR, RZ, 0x40 ;  /* 0x00000040ff287803 */ /* 0x000fe40000000000 */
[----:B------:R-:W-:-:S13]  /*aad0*/  ISETP.GE.OR P6, PT, R28, UR5, P6 ;  /* 0x000000051c007c0c */ /* 0x000fda000b7c6670 */
[----:B0-----:R-:W-:Y:S05]  /*aae0*/  @P6 BRA `(.L_x_896) ;  /* 0x0000000000346947 */ /* 0x001fea0003800000 */
[----:B------:R-:W-:Y:S01]  /*aaf0*/  IADD3 R31, P6, R2, 0x48, RZ ;  /* 0x00000048021f7810 */ /* 0x000fe20007fde0ff */
[----:B------:R-:W-:Y:S01]  /*ab00*/  ULDC.64 UR4, c[0x0][0x848] ;  /* 0x0002120000047ab9 */ /* 0x000fe20000000a00 */
[----:B------:R-:W-:Y:S01]  /*ab10*/  IMAD.MOV.U32 R33, RZ, RZ, R35 ;  /* 0x000000ffff217224 */ /* 0x000fe200078e0023 */
[----:B------:R-:W-:Y:S02]  /*ab20*/  ULDC.64 UR6, c[0x0][0x208] ;  /* 0x0000820000067ab9 */ /* 0x000fe40000000a00 */
        /* <DEDUP_REMOVED lines=8> */
[----:B----4-:R0:W-:Y:S02]  /*abb0*/  STG.E.128 desc[UR6][R34.64], R36 ;  /* 0x0000002422007986 */ /* 0x0101e4000c101d06 */
.L_x_896:
[----:B------:R-:W-:Y:S05]  /*abc0*/  BSYNC B1 ;  /* 0x0000000000017941 */ /* 0x000fea0003800000 */
.L_x_895:
[----:B------:R-:W-:Y:S01]  /*abd0*/  ULDC.64 UR4, c[0x0][0x820] ;  /* 0x0002080000047ab9 */ /* 0x000fe20000000a00 */
[----:B0-----:R-:W-:Y:S01]  /*abe0*/  P2R R34, PR, RZ, 0x2 ;  /* 0x00000002ff227803 */ /* 0x001fe20000000000 */
[----:B------:R-:W-:Y:S01]  /*abf0*/  IMAD R0, R225, UR4, RZ ;  /* 0x00000004e1007c24 */ /* 0x000fe2000f8e02ff */
[----:B------:R-:W-:Y:S01]  /*ac00*/  P2R R35, PR, RZ, 0x1 ;  /* 0x00000001ff237803 */ /* 0x000fe20000000000 */
[----:B------:R-:W-:Y:S01]  /*ac10*/  IMAD.WIDE.U32 R32, R224, UR4, R28 ;  /* 0x00000004e0207c25 */ /* 0x000fe2000f8e001c */
[----:B------:R-:W-:Y:S01]  /*ac20*/  ISETP.NE.AND P1, PT, R51, RZ, PT ;  /* 0x000000ff3300720c */ /* 0x000fe20003f25270 */
[----:B------:R-:W-:Y:S01]  /*ac30*/  ULDC UR6, c[0x0][0x80c] ;  /* 0x0002030000067ab9 */ /* 0x000fe20000000800 */
[----:B------:R-:W-:Y:S01]  /*ac40*/  ISETP.NE.AND P0, PT, R52, RZ, PT ;  /* 0x000000ff3400720c */ /* 0x000fe20003f05270 */
[----:B------:R-:W-:Y:S01]  /*ac50*/  IMAD R29, R224, UR5, R0 ;  /* 0x00000005e01d7c24 */ /* 0x000fe2000f8e0200 */
[C---:B------:R-:W-:Y:S01]  /*ac60*/  ISETP.GE.OR P1, PT, R28.reuse, UR6, P1 ;  /* 0x000000061c007c0c */ /* 0x040fe20008f26670 */
[----:B------:R-:W-:Y:S01]  /*ac70*/  ULDC.64 UR4, c[0x0][0x828] ;  /* 0x00020a0000047ab9 */ /* 0x000fe20000000a00 */
[----:B------:R-:W-:Y:S01]  /*ac80*/  ISETP.GE.OR P0, PT, R28, UR6, P0 ;  /* 0x000000061c007c0c */ /* 0x000fe20008706670 */
[----:B------:R-:W-:Y:S01]  /*ac90*/  IMAD.IADD R33, R33, 0x1, R29 ;  /* 0x0000000121217824 */ /* 0x000fe200078e021d */
[----:B------:R-:W-:Y:S01]  /*aca0*/  ISETP.NE.AND P6, PT, R40, RZ, PT ;  /* 0x000000ff2800720c */ /* 0x000fe20003fc5270 */
[----:B------:R-:W-:Y:S01]  /*acb0*/  IMAD R0, R48, UR4, RZ ;  /* 0x0000000430007c24 */ /* 0x000fe2000f8e02ff */
[----:B------:R-:W-:Y:S01]  /*acc0*/  P2R R43, PR, RZ, 0x2 ;  /* 0x00000002ff2b7803 */ /* 0x000fe20000000000 */
[C---:B------:R-:W-:Y:S01]  /*acd0*/  IMAD.WIDE.U32 R40, R49.reuse, UR4, R32 ;  /* 0x0000000431287c25 */ /* 0x040fe2000f8e0020 */
[----:B------:R-:W-:Y:S01]  /*ace0*/  P2R R44, PR, RZ, 0x1 ;  /* 0x00000001ff2c7803 */ /* 0x000fe20000000000 */
[----:B------:R-:W-:Y:S01]  /*acf0*/  BSSY B1, `(.L_x_897) ;  /* 0x000001e000017945 */ /* 0x000fe20003800000 */
[----:B------:R-:W-:Y:S01]  /*ad00*/  ISETP.NE.AND P1, PT, R34, RZ, PT ;  /* 0x000000ff2200720c */ /* 0x000fe20003f25270 */
[----:B----4-:R-:W-:Y:S01]  /*ad10*/  IMAD R37, R49, UR5, R0 ;  /* 0x0000000531257c24 */ /* 0x010fe2000f8e0200 */
[----:B------:R-:W-:-:S02]  /*ad20*/  ISETP.NE.AND P0, PT, R35, RZ, PT ;  /* 0x000000ff2300720c */ /* 0x000fc40003f05270 */
[----:B------:R0:W4:Y:S01]  /*ad30*/  LDS.128 R32, [R30] ;  /* 0x000000001e207984 */ /* 0x0001220000000c00 */
[----:B------:R-:W-:Y:S01]  /*ad40*/  ISETP.GE.OR P4, PT, R28, UR6, P4 ;  /* 0x000000061c007c0c */ /* 0x000fe2000a786670 */
[----:B------:R-:W-:Y:S01]  /*ad50*/  IMAD.IADD R37, R41, 0x1, R37 ;  /* 0x0000000129257824 */ /* 0x000fe200078e0225 */
[----:B------:R-:W-:Y:S02]  /*ad60*/  P2R R31, PR, RZ, 0x4 ;  /* 0x00000004ff1f7803 */ /* 0x000fe40000000000 */
[----:B------:R-:W-:Y:S02]  /*ad70*/  ISETP.NE.AND P2, PT, R50, RZ, PT ;  /* 0x000000ff3200720c */ /* 0x000fe40003f45270 */
[C---:B------:R-:W-:Y:S02]  /*ad80*/  ISETP.GE.OR P5, PT, R28.reuse, UR6, P5 ;  /* 0x000000061c007c0c */ /* 0x040fe4000afa6670 */
[C---:B------:R-:W-:Y:S02]  /*ad90*/  ISETP.GE.OR P2, PT, R28.reuse, UR6, P2 ;  /* 0x000000061c007c0c */ /* 0x040fe40009746670 */
[----:B------:R-:W-:-:S02]  /*ada0*/  ISETP.GE.OR P3, PT, R28, UR6, P3 ;  /* 0x000000061c007c0c */ /* 0x000fc40009f66670 */
[----:B------:R-:W-:Y:S02]  /*adb0*/  P2R R42, PR, RZ, 0x4 ;  /* 0x00000004ff2a7803 */ /* 0x000fe40000000000 */
[----:B------:R-:W-:Y:S02]  /*adc0*/  ISETP.NE.AND P2, PT, R31, RZ, PT ;  /* 0x000000ff1f00720c */ /* 0x000fe40003f45270 */
[C---:B------:R-:W-:Y:S02]  /*add0*/  ISETP.GE.OR P1, PT, R28.reuse, UR6, P1 ;  /* 0x000000061c007c0c */ /* 0x040fe40008f26670 */
[C---:B------:R-:W-:Y:S02]  /*ade0*/  ISETP.GE.OR P2, PT, R28.reuse, UR6, P2 ;  /* 0x000000061c007c0c */ /* 0x040fe40009746670 */
[C---:B------:R-:W-:Y:S02]  /*adf0*/  ISETP.GE.OR P0, PT, R28.reuse, UR6, P0 ;  /* 0x000000061c007c0c */ /* 0x040fe40008706670 */
[----:B------:R-:W-:Y:S01]  /*ae00*/  ISETP.GE.OR P6, PT, R28, UR6, P6 ;  /* 0x000000061c007c0c */ /* 0x000fe2000b7c6670 */
[----:B0-----:R-:W-:-:S12]  /*ae10*/  @P4 BRA `(.L_x_898) ;  /* 0x00000000002c4947 */ /* 0x001fd80003800000 */
        /* <DEDUP_REMOVED lines=10> */
[----:B----4-:R0:W-:Y:S02]  /*aec0*/  STG.E.128 desc[UR8][R38.64], R32 ;  /* 0x0000002026007986 */ /* 0x0101e4000c101d08 */
.L_x_898:
[----:B------:R-:W-:Y:S05]  /*aed0*/  BSYNC B1 ;  /* 0x0000000000017941 */ /* 0x000fea0003800000 */
.L_x_897:
[----:B0---4-:R0:W4:Y:S01]  /*aee0*/  LDS.128 R32, [R30+0x400] ;  /* 0x000400001e207984 */ /* 0x0111220000000c00 */
[----:B------:R-:W-:Y:S01]  /*aef0*/  ISETP.NE.AND P4, PT, R42, RZ, PT ;  /* 0x000000ff2a00720c */ /* 0x000fe20003f85270 */
[----:B------:R-:W-:-:S12]  /*af00*/  BSSY B1, `(.L_x_899) ;  /* 0x0000010000017945 */ /* 0x000fd80003800000 */
[----:B0-----:R-:W-:Y:S05]  /*af10*/  @P4 BRA `(.L_x_900) ;  /* 0x0000000000384947 */ /* 0x001fea0003800000 */
        /* <DEDUP_REMOVED lines=14> */
.L_x_900:
[----:B------:R-:W-:Y:S05]  /*b000*/  BSYNC B1 ;  /* 0x0000000000017941 */ /* 0x000fea0003800000 */
.L_x_899:
        /* <DEDUP_REMOVED lines=18> */
.L_x_902:
[----:B------:R-:W-:Y:S05]  /*b130*/  BSYNC B1 ;  /* 0x0000000000017941 */ /* 0x000fea0003800000 */
.L_x_901:
[----:B-123--:R-:W1:Y:S01]  /*b140*/  LDS.128 R28, [R30+0xc00] ;  /* 0x000c00001e1c7984 */ /* 0x00ee620000000c00 */
[----:B------:R-:W-:Y:S01]  /*b150*/  ISETP.NE.AND P4, PT, R44, RZ, PT ;  /* 0x000000ff2c00720c */ /* 0x000fe20003f85270 */
[----:B------:R-:W-:-:S12]  /*b160*/  BSSY B1, `(.L_x_903) ;  /* 0x0000010000017945 */ /* 0x000fd80003800000 */
        /* <DEDUP_REMOVED lines=14> */
[----:B-1----:R2:W-:Y:S02]  /*b250*/  STG.E.128 desc[UR8][R34.64], R28 ;  /* 0x0000001c22007986 */ /* 0x0025e4000c101d08 */
.L_x_904:
[----:B------:R-:W-:Y:S05]  /*b260*/  BSYNC B1 ;  /* 0x0000000000017941 */ /* 0x000fea0003800000 */
.L_x_903:
[----:B------:R-:W-:Y:S04]  /*b270*/  BSSY B1, `(.L_x_905) ;  /* 0x0000010000017945 */ /* 0x000fe80003800000 */
        /* <DEDUP_REMOVED lines=15> */
.L_x_906:
[----:B------:R-:W-:Y:S05]  /*b370*/  BSYNC B1 ;  /* 0x0000000000017941 */ /* 0x000fea0003800000 */
.L_x_905:
[----:B------:R-:W-:Y:S04]  /*b380*/  BSSY B1, `(.L_x_907) ;  /* 0x0000010000017945 */ /* 0x000fe80003800000 */
[----:B------:R-:W-:Y:S05]  /*b390*/  @P3 BRA `(.L_x_908) ;  /* 0x0000000000383947 */ /* 0x000fea0003800000 */
[----:B---3--:R-:W-:Y:S01]  /*b3a0*/  IADD3 R7, P3, R2, 0x28, RZ ;  /* 0x0000002802077810 */ /* 0x008fe20007f7e0ff */
        /* <DEDUP_REMOVED lines=13> */
.L_x_908:
[----:B------:R-:W-:Y:S05]  /*b480*/  BSYNC B1 ;  /* 0x0000000000017941 */ /* 0x000fea0003800000 */
.L_x_907:
        /* <DEDUP_REMOVED lines=16> */
.L_x_910:
[----:B------:R-:W-:Y:S05]  /*b590*/  BSYNC B1 ;  /* 0x0000000000017941 */ /* 0x000fea0003800000 */
.L_x_909:
        /* <DEDUP_REMOVED lines=16> */
.L_x_912:
[----:B------:R-:W-:Y:S05]  /*b6a0*/  BSYNC B1 ;  /* 0x0000000000017941 */ /* 0x000fea0003800000 */
.L_x_911:
        /* <DEDUP_REMOVED lines=16> */
.L_x_914:
[----:B------:R-:W-:Y:S05]  /*b7b0*/  BSYNC B1 ;  /* 0x0000000000017941 */ /* 0x000fea0003800000 */
.L_x_913:
[----:B------:R-:W-:Y:S05]  /*b7c0*/  @P6 BRA `(.L_x_857) ;  /* 0x0000004000b86947 */ /* 0x000fea0003800000 */
[----:B---3--:R-:W-:Y:S01]  /*b7d0*/  IADD3 R5, P0, R2, 0x48, RZ ;  /* 0x0000004802057810 */ /* 0x008fe20007f1e0ff */
        /* <DEDUP_REMOVED lines=14> */
.L_x_875:
[----:B------:R-:W2:Y:S01]  /*b8c0*/  LDC.64 R4, c[0x0][0x878] ;  /* 0x00021e00ff047b82 */ /* 0x000ea20000000a00 */
[----:B------:R-:W-:-:S07]  /*b8d0*/  ULDC.64 UR4, c[0x0][0x208] ;  /* 0x0000820000047ab9 */ /* 0x000fce0000000a00 */
[----:B------:R-:W3:Y:S08]  /*b8e0*/  LDC.64 R6, c[0x0][0x870] ;  /* 0x00021c00ff067b82 */ /* 0x000ef00000000a00 */
[----:B-1----:R-:W1:Y:S01]  /*b8f0*/  LDC.64 R2, c[0x0][0x870] ;  /* 0x00021c00ff027b82 */ /* 0x002e620000000a00 */
[----:B--2---:R-:W-:-:S04]  /*b900*/  ISETP.NE.U32.AND P0, PT, R4, RZ, PT ;  /* 0x000000ff0400720c */ /* 0x004fc80003f05070 */
[----:B------:R-:W-:Y:S02]  /*b910*/  ISETP.NE.AND.EX P0, PT, R5, RZ, PT, P0 ;  /* 0x000000ff0500720c */ /* 0x000fe40003f05300 */
[----:B---3--:R-:W-:-:S04]  /*b920*/  ISETP.NE.U32.AND P1, PT, R6, RZ, PT ;  /* 0x000000ff0600720c */ /* 0x008fc80003f25070 */
[----:B------:R-:W-:Y:S01]  /*b930*/  ISETP.NE.AND.EX P1, PT, R7, RZ, PT, P1 ;  /* 0x000000ff0700720c */ /* 0x000fe20003f25310 */
[----:B-1----:R-:W-:-:S06]  /*b940*/  IMAD.WIDE R8, R236, 0x4, R2 ;  /* 0x00000004ec087825 */ /* 0x002fcc00078e0202 */
[----:B------:R-:W1:Y:S06]  /*b950*/  @P0 LDC.64 R4, c[0x0][0x878] ;  /* 0x00021e00ff040b82 */ /* 0x000e6c0000000a00 */
[----:B------:R-:W2:Y:S01]  /*b960*/  @P1 LDG.E R7, desc[UR4][R8.64] ;  /* 0x0000000408071981 */ /* 0x000ea2000c1e1900 */
[----:B-1----:R-:W-:-:S05]  /*b970*/  @P0 IMAD.WIDE R4, R236, 0x4, R4 ;  /* 0x00000004ec040825 */ /* 0x002fca00078e0204 */
[----:B------:R1:W3:Y:S01]  /*b980*/  @P0 LDG.E R0, desc[UR4][R4.64] ;  /* 0x0000000404000981 */ /* 0x0002e2000c1e1900 */
[----:B------:R-:W-:Y:S01]  /*b990*/  ULDC UR4, c[0x0][0x808] ;  /* 0x0002020000047ab9 */ /* 0x000fe20000000800 */
[----:B------:R-:W4:Y:S02]  /*b9a0*/  S2R R2, SR_TID.X ;  /* 0x0000000000027919 */ /* 0x000f240000002100 */
[----:B----4-:R-:W-:-:S05]  /*b9b0*/  VIADD R11, R2, 0xffffff80 ;  /* 0xffffff80020b7836 */ /* 0x010fca0000000000 */
[----:B------:R-:W-:-:S04]  /*b9c0*/  SHF.R.S32.HI R2, RZ, 0x1f, R11 ;  /* 0x0000001fff027819 */ /* 0x000fc8000001140b */
[----:B0-----:R-:W-:Y:S02]  /*b9d0*/  LEA.HI R10, R2, R11, RZ, 0x5 ;  /* 0x0000000b020a7211 */ /* 0x001fe400078f28ff */
[----:B------:R-:W-:Y:S02]  /*b9e0*/  CS2R R2, SRZ ;  /* 0x0000000000027805 */ /* 0x000fe4000001ff00 */
[----:B------:R-:W-:Y:S02]  /*b9f0*/  LOP3.LUT R6, R10, 0x1fffffe0, RZ, 0xc0, !PT ;  /* 0x1fffffe00a067812 */ /* 0x000fe400078ec0ff */
[----:B------:R-:W-:-:S03]  /*ba00*/  SHF.R.S32.HI R17, RZ, 0x5, R10 ;  /* 0x00000005ff117819 */ /* 0x000fc6000001140a */
[----:B------:R-:W-:-:S04]  /*ba10*/  IMAD.IADD R10, R11, 0x1, -R6 ;  /* 0x000000010b0a7824 */ /* 0x000fc800078e0a06 */
[----:B-1----:R-:W-:-:S05]  /*ba20*/  IMAD.SHL.U32 R4, R10, 0x8, RZ ;  /* 0x000000080a047824 */ /* 0x002fca00078e00ff */
[----:B------:R-:W-:Y:S01]  /*ba30*/  SHF.R.S32.HI R5, RZ, 0x1f, R4 ;  /* 0x0000001fff057819 */ /* 0x000fe20000011404 */
[--C-:B--2---:R-:W-:Y:S01]  /*ba40*/  @P1 IMAD.MOV.U32 R2, RZ, RZ, R7.reuse ;  /* 0x000000ffff021224 */ /* 0x104fe200078e0007 */
[----:B------:R-:W-:-:S04]  /*ba50*/  @P1 SHF.R.S32.HI R3, RZ, 0x1f, R7 ;  /* 0x0000001fff031819 */ /* 0x000fc80000011407 */
[----:B------:R-:W-:Y:S02]  /*ba60*/  IADD3 R6, P2, R17, R2, RZ ;  /* 0x0000000211067210 */ /* 0x000fe40007f5e0ff */
        /* <DEDUP_REMOVED lines=9> */
.L_x_915:
[----:B------:R-:W2:Y:S01]  /*bb00*/  LDL.LU R0, [R1+0xc] ;  /* 0x00000c0001007983 */ /* 0x000ea20000300800 */
[----:B------:R-:W-:Y:S01]  /*bb10*/  ULDC.64 UR6, c[0x0][0x820] ;  /* 0x0002080000067ab9 */ /* 0x000fe20000000a00 */
[----:B------:R-:W-:Y:S02]  /*bb20*/  ULDC UR5, c[0x0][0x80c] ;  /* 0x0002030000057ab9 */ /* 0x000fe40000000800 */
[----:B------:R-:W3:Y:S04]  /*bb30*/  LDL R225, [R1+0x10] ;  /* 0x0000100001e17983 */ /* 0x000ee80000100800 */
[----:B------:R-:W4:Y:S01]  /*bb40*/  LDL R224, [R1+0x8] ;  /* 0x0000080001e07983 */ /* 0x000f220000100800 */
[C---:B------:R-:W-:Y:S01]  /*bb50*/  LEA.HI.X.SX32 R7, R17.reuse, R3, 0x1, P2 ;  /* 0x0000000311077211 */ /* 0x040fe200010f0eff */
[C---:B------:R-:W-:Y:S01]  /*bb60*/  VIADD R8, R17.reuse, 0x8 ;  /* 0x0000000811087836 */ /* 0x040fe20000000000 */
[----:B------:R-:W-:Y:S01]  /*bb70*/  SEL R15, R236, RZ, !P1 ;  /* 0x000000ffec0f7207 */ /* 0x000fe20004800000 */
[----:B------:R-:W-:Y:S01]  /*bb80*/  VIADD R10, R17, 0x20 ;  /* 0x00000020110a7836 */ /* 0x000fe20000000000 */
[----:B------:R-:W-:Y:S01]  /*bb90*/  BSSY B1, `(.L_x_916) ;  /* 0x0000029000017945 */ /* 0x000fe20003800000 */
[----:B--2---:R-:W-:Y:S01]  /*bba0*/  R2UR UR8, R0 ;  /* 0x00000000000872ca */ /* 0x004fe200000e0000 */
[----:B---3--:R-:W-:-:S04]  /*bbb0*/  IMAD R0, R225, UR6, RZ ;  /* 0x00000006e1007c24 */ /* 0x008fc8000f8e02ff */
[C---:B----4-:R-:W-:Y:S02]  /*bbc0*/  IMAD R9, R224.reuse, UR7, R0 ;  /* 0x00000007e0097c24 */ /* 0x050fe4000f8e0200 */
[----:B------:R-:W-:Y:S02]  /*bbd0*/  VIADD R0, R17, 0x10 ;  /* 0x0000001011007836 */ /* 0x000fe40000000000 */
[----:B------:R-:W-:-:S04]  /*bbe0*/  IMAD.WIDE.U32 R2, R224, UR6, R4 ;  /* 0x00000006e0027c25 */ /* 0x000fc8000f8e0004 */
[----:B------:R-:W-:Y:S01]  /*bbf0*/  UIMAD UR4, UR8, -0x50, UR4 ;  /* 0xffffffb0080478a4 */ /* 0x000fe2000f8e0204 */
[----:B------:R-:W-:Y:S01]  /*bc00*/  ULDC.64 UR6, c[0x0][0x828] ;  /* 0x00020a0000067ab9 */ /* 0x000fe20000000a00 */
[----:B------:R-:W-:Y:S02]  /*bc10*/  IMAD.IADD R3, R9, 0x1, R3 ;  /* 0x0000000109037824 */ /* 0x000fe400078e0203 */
[----:B------:R-:W-:Y:S02]  /*bc20*/  IMAD.U32 R13, RZ, RZ, UR8 ;  /* 0x00000008ff0d7e24 */ /* 0x000fe4000f8e00ff */
[----:B------:R-:W-:Y:S02]  /*bc30*/  ISETP.GE.AND P0, PT, R17, UR4, PT ;  /* 0x0000000411007c0c */ /* 0x000fe4000bf06270 */
[----:B------:R-:W-:Y:S02]  /*bc40*/  ISETP.GE.AND P5, PT, R0, UR4, PT ;  /* 0x0000000400007c0c */ /* 0x000fe4000bfa6270 */
[----:B------:R-:W-:-:S02]  /*bc50*/  SHF.R.S32.HI R0, RZ, 0x1f, R236 ;  /* 0x0000001fff007819 */ /* 0x000fc400000114ec */
[----:B------:R-:W-:Y:S02]  /*bc60*/  ISETP.GE.OR P2, PT, R4, UR5, P0 ;  /* 0x0000000504007c0c */ /* 0x000fe40008746670 */
[----:B------:R-:W-:Y:S02]  /*bc70*/  SEL R12, R0, RZ, !P1 ;  /* 0x000000ff000c7207 */ /* 0x000fe40004800000 */
[----:B------:R-:W-:Y:S01]  /*bc80*/  ISETP.GE.AND P6, PT, R8, UR4, PT ;  /* 0x0000000408007c0c */ /* 0x000fe2000bfc6270 */
[----:B------:R-:W-:Y:S01]  /*bc90*/  VIADD R8, R17, 0x18 ;  /* 0x0000001811087836 */ /* 0x000fe20000000000 */
[----:B------:R-:W-:Y:S01]  /*bca0*/  ISETP.GE.AND P3, PT, R10, UR4, PT ;  /* 0x000000040a007c0c */ /* 0x000fe2000bf66270 */
[----:B------:R-:W-:Y:S01]  /*bcb0*/  IMAD R0, R12, UR6, RZ ;  /* 0x000000060c007c24 */ /* 0x000fe2000f8e02ff */
[----:B------:R-:W-:Y:S01]  /*bcc0*/  P2R R14, PR, RZ, 0x40 ;  /* 0x00000040ff0e7803 */ /* 0x000fe20000000000 */
[----:B------:R-:W-:Y:S01]  /*bcd0*/  IMAD.WIDE.U32 R10, R15, UR6, R2 ;  /* 0x000000060f0a7c25 */ /* 0x000fe2000f8e0002 */
[----:B------:R-:W-:-:S02]  /*bce0*/  ISETP.GE.AND P4, PT, R8, UR4, PT ;  /* 0x0000000408007c0c */ /* 0x000fc4000bf86270 */
[----:B------:R-:W-:Y:S01]  /*bcf0*/  P2R R16, PR, RZ, 0x20 ;  /* 0x00000020ff107803 */ /* 0x000fe20000000000 */
[----:B------:R-:W-:Y:S01]  /*bd00*/  IMAD R9, R15, UR7, R0 ;  /* 0x000000070f097c24 */ /* 0x000fe2000f8e0200 */
[----:B------:R-:W-:Y:S01]  /*bd10*/  P2R R18, PR, RZ, 0x10 ;  /* 0x00000010ff127803 */ /* 0x000fe20000000000 */
[----:B------:R-:W-:Y:S01]  /*bd20*/  IMAD.WIDE R2, R13, 0x50, R6 ;  /* 0x000000500d027825 */ /* 0x000fe200078e0206 */
        /* <DEDUP_REMOVED lines=15> */
.L_x_917:
[----:B------:R-:W-:Y:S05]  /*be20*/  BSYNC B1 ;  /* 0x0000000000017941 */ /* 0x000fea0003800000 */
.L_x_916:
        /* <DEDUP_REMOVED lines=13> */
[----:B0-----:R-:W-:Y:S01]  /*bf00*/  LEA R20, P1, R6, UR6, 0x1 ;  /* 0x0000000606147c11 */ /* 0x001fe2000f8208ff */
[----:B------:R-:W-:-:S05]  /*bf10*/  IMAD.IADD R7, R7, 0x1, R13 ;  /* 0x0000000107077824 */ /* 0x000fca00078e020d */
[----:B------:R-:W-:-:S05]  /*bf20*/  LEA.HI.X R21, R6, UR7, R7, 0x1, P1 ;  /* 0x0000000706157c11 */ /* 0x000fca00088f0c07 */
[----:B------:R1:W-:Y:S02]  /*bf30*/  STG.E.128 desc[UR8][R20.64], RZ ;  /* 0x000000ff14007986 */ /* 0x0003e4000c101d08 */
.L_x_919:
[----:B------:R-:W-:Y:S05]  /*bf40*/  BSYNC B1 ;  /* 0x0000000000017941 */ /* 0x000fea0003800000 */
.L_x_918:
        /* <DEDUP_REMOVED lines=13> */
[----:B01----:R-:W-:Y:S01]  /*c020*/  LEA R20, P2, R6, UR6, 0x1 ;  /* 0x0000000606147c11 */ /* 0x003fe2000f8408ff */
[----:B------:R-:W-:-:S05]  /*c030*/  IMAD.IADD R7, R7, 0x1, R13 ;  /* 0x0000000107077824 */ /* 0x000fca00078e020d */
[----:B------:R-:W-:-:S05]  /*c040*/  LEA.HI.X R21, R6, UR7, R7, 0x1, P2 ;  /* 0x0000000706157c11 */ /* 0x000fca00090f0c07 */
[----:B------:R2:W-:Y:S02]  /*c050*/  STG.E.128 desc[UR8][R20.64], RZ ;  /* 0x000000ff14007986 */ /* 0x0005e4000c101d08 */
.L_x_921:
[----:B------:R-:W-:Y:S05]  /*c060*/  BSYNC B1 ;  /* 0x0000000000017941 */ /* 0x000fea0003800000 */
.L_x_920:
        /* <DEDUP_REMOVED lines=14> */
[----:B012---:R-:W-:Y:S01]  /*c150*/  LEA R20, P1, R6, UR6, 0x1 ;  /* 0x0000000606147c11 */ /* 0x007fe2000f8208ff */
[----:B------:R-:W-:-:S05]  /*c160*/  IMAD.IADD R7, R7, 0x1, R13 ;  /* 0x0000000107077824 */ /* 0x000fca00078e020d */
[----:B------:R-:W-:-:S05]  /*c170*/  LEA.HI.X R21, R6, UR7, R7, 0x1, P1 ;  /* 0x0000000706157c11 */ /* 0x000fca00088f0c07 */
[----:B------:R3:W-:Y:S02]  /*c180*/  STG.E.128 desc[UR8][R20.64], RZ ;  /* 0x000000ff14007986 */ /* 0x0007e4000c101d08 */
.L_x_923:
[----:B------:R-:W-:Y:S05]  /*c190*/  BSYNC B1 ;  /* 0x0000000000017941 */ /* 0x000fea0003800000 */
.L_x_922:
[----:B------:R-:W-:Y:S01]  /*c1a0*/  BSSY B1, `(.L_x_924) ;  /* 0x0000011000017945 */ /* 0x000fe20003800000 */
[----:B------:R-:W-:-:S03]  /*c1b0*/  ISETP.GE.AND P1, PT, R22, UR4, PT ;  /* 0x0000000416007c0c */ /* 0x000fc6000bf26270 */
        /* <DEDUP_REMOVED lines=11> */
[----:B0123--:R-:W-:Y:S01]  /*c270*/  LEA R20, P2, R6, UR6, 0x1 ;  /* 0x0000000606147c11 */ /* 0x00ffe2000f8408ff */
[----:B------:R-:W-:-:S05]  /*c280*/  IMAD.IADD R7, R7, 0x1, R13 ;  /* 0x0000000107077824 */ /* 0x000fca00078e020d */
[----:B------:R-:W-:-:S05]  /*c290*/  LEA.HI.X R21, R6, UR7, R7, 0x1, P2 ;  /* 0x0000000706157c11 */ /* 0x000fca00090f0c07 */
[----:B------:R4:W-:Y:S02]  /*c2a0*/  STG.E.128 desc[UR8][R20.64], RZ ;  /* 0x000000ff14007986 */ /* 0x0009e4000c101d08 */
.L_x_925:
[----:B------:R-:W-:Y:S05]  /*c2b0*/  BSYNC B1 ;  /* 0x0000000000017941 */ /* 0x000fea0003800000 */
.L_x_924:
[----:B------:R-:W-:Y:S01]  /*c2c0*/  ISETP.GE.OR P2, PT, R4, UR5, P1 ;  /* 0x0000000504007c0c */ /* 0x000fe20008f46670 */
[----:B------:R-:W-:Y:S01]  /*c2d0*/  BSSY B1, `(.L_x_926) ;  /* 0x0000011000017945 */ /* 0x000fe20003800000 */
[----:B------:R-:W-:-:S11]  /*c2e0*/  VIADD R22, R17, 0x30 ;  /* 0x0000003011167836 */ /* 0x000fd60000000000 */
        /* <DEDUP_REMOVED lines=15> */
.L_x_927:
[----:B------:R-:W-:Y:S05]  /*c3e0*/  BSYNC B1 ;  /* 0x0000000000017941 */ /* 0x000fea0003800000 */
.L_x_926:
[----:B------:R-:W-:Y:S01]  /*c3f0*/  ISETP.GE.AND P2, PT, R22, UR4, PT ;  /* 0x0000000416007c0c */ /* 0x000fe2000bf46270 */
[----:B------:R-:W-:Y:S01]  /*c400*/  BSSY B1, `(.L_x_928) ;  /* 0x0000014000017945 */ /* 0x000fe20003800000 */
[C---:B------:R-:W-:Y:S02]  /*c410*/  VIADD R22, R17.reuse, 0x38 ;  /* 0x0000003811167836 */ /* 0x040fe40000000000 */
        /* <DEDUP_REMOVED lines=18> */
.L_x_929:
[----:B------:R-:W-:Y:S05]  /*c540*/  BSYNC B1 ;  /* 0x0000000000017941 */ /* 0x000fea0003800000 */
.L_x_928:
[----:B------:R-:W-:Y:S01]  /*c550*/  ISETP.GE.AND P3, PT, R22, UR4, PT ;  /* 0x0000000416007c0c */ /* 0x000fe2000bf66270 */
        /* <DEDUP_REMOVED lines=17> */
.L_x_931:
[----:B------:R-:W-:Y:S05]  /*c670*/  BSYNC B1 ;  /* 0x0000000000017941 */ /* 0x000fea0003800000 */
.L_x_930:
        /* <DEDUP_REMOVED lines=18> */
.L_x_933:
[----:B------:R-:W-:Y:S05]  /*c7a0*/  BSYNC B1 ;  /* 0x0000000000017941 */ /* 0x000fea0003800000 */
.L_x_932:
        /* <DEDUP_REMOVED lines=18> */
.L_x_935:
[----:B------:R-:W-:Y:S05]  /*c8d0*/  BSYNC B1 ;  /* 0x0000000000017941 */ /* 0x000fea0003800000 */
.L_x_934:
[----:B------:R-:W-:Y:S01]  /*c8e0*/  ULDC.64 UR4, c[0x0][0x850] ;  /* 0x0002140000047ab9 */ /* 0x000fe20000000a00 */
[----:B------:R-:W-:Y:S01]  /*c8f0*/  ULDC UR6, c[0x0][0x83c] ;  /* 0x00020f0000067ab9 */ /* 0x000fe20000000800 */
[----:B------:R-:W-:Y:S01]  /*c900*/  IMAD R0, R225, UR4, RZ ;  /* 0x00000004e1007c24 */ /* 0x000fe2000f8e02ff */
[----:B0-----:R-:W-:Y:S01]  /*c910*/  P2R R8, PR, RZ, 0x8 ;  /* 0x00000008ff087803 */ /* 0x001fe20000000000 */
[----:B------:R-:W-:Y:S01]  /*c920*/  IMAD.WIDE.U32 R6, R224, UR4, R4 ;  /* 0x00000004e0067c25 */ /* 0x000fe2000f8e0004 */
[----:B------:R-:W-:Y:S01]  /*c930*/  P2R R9, PR, RZ, 0x10 ;  /* 0x00000010ff097803 */ /* 0x000fe20000000000 */
[----:B------:R-:W-:Y:S01]  /*c940*/  BSSY B1, `(.L_x_936) ;  /* 0x0000029000017945 */ /* 0x000fe20003800000 */
[----:B------:R-:W-:Y:S01]  /*c950*/  ISETP.GE.OR P0, PT, R4, UR6, P0 ;  /* 0x0000000604007c0c */ /* 0x000fe20008706670 */
[----:B------:R-:W-:Y:S01]  /*c960*/  IMAD R5, R224, UR5, R0 ;  /* 0x00000005e0057c24 */ /* 0x000fe2000f8e0200 */
[----:B------:R-:W-:Y:S01]  /*c970*/  ISETP.NE.AND P3, PT, R14, RZ, PT ;  /* 0x000000ff0e00720c */ /* 0x000fe20003f65270 */
[----:B------:R-:W-:Y:S01]  /*c980*/  ULDC.64 UR4, c[0x0][0x858] ;  /* 0x0002160000047ab9 */ /* 0x000fe20000000a00 */
[----:B------:R-:W-:Y:S01]  /*c990*/  ISETP.NE.AND P4, PT, R16, RZ, PT ;  /* 0x000000ff1000720c */ /* 0x000fe20003f85270 */
[----:B------:R-:W-:Y:S01]  /*c9a0*/  IMAD.IADD R7, R5, 0x1, R7 ;  /* 0x0000000105077824 */ /* 0x000fe200078e0207 */
[----:B------:R-:W-:Y:S01]  /*c9b0*/  P2R R10, PR, RZ, 0x20 ;  /* 0x00000020ff0a7803 */ /* 0x000fe20000000000 */
[----:B------:R-:W-:Y:S01]  /*c9c0*/  IMAD R0, R12, UR4, RZ ;  /* 0x000000040c007c24 */ /* 0x000fe2000f8e02ff */
[----:B------:R-:W-:-:S02]  /*c9d0*/  ISETP.NE.AND P5, PT, R18, RZ, PT ;  /* 0x000000ff1200720c */ /* 0x000fc40003fa5270 */
[C---:B------:R-:W-:Y:S01]  /*c9e0*/  ISETP.GE.OR P3, PT, R4.reuse, UR6, P3 ;  /* 0x0000000604007c0c */ /* 0x040fe20009f66670 */
[----:B------:R-:W-:Y:S01]  /*c9f0*/  IMAD R5, R15, UR5, R0 ;  /* 0x000000050f057c24 */ /* 0x000fe2000f8e0200 */
[C---:B------:R-:W-:Y:S02]  /*ca00*/  ISETP.GE.OR P4, PT, R4.reuse, UR6, P4 ;  /* 0x0000000604007c0c */ /* 0x040fe4000a786670 */
[----:B------:R-:W-:Y:S02]  /*ca10*/  ISETP.GE.OR P5, PT, R4, UR6, P5 ;  /* 0x0000000604007c0c */ /* 0x000fe4000afa6670 */
[----:B------:R-:W-:Y:S02]  /*ca20*/  P2R R13, PR, RZ, 0x8 ;  /* 0x00000008ff0d7803 */ /* 0x000fe40000000000 */
[----:B------:R-:W-:Y:S02]  /*ca30*/  P2R R14, PR, RZ, 0x10 ;  /* 0x00000010ff0e7803 */ /* 0x000fe40000000000 */
[----:B------:R-:W-:-:S02]  /*ca40*/  ISETP.NE.AND P3, PT, R8, RZ, PT ;  /* 0x000000ff0800720c */ /* 0x000fc40003f65270 */
[----:B------:R-:W-:Y:S01]  /*ca50*/  ISETP.NE.AND P4, PT, R9, RZ, PT ;  /* 0x000000ff0900720c */ /* 0x000fe20003f85270 */
[----:B------:R-:W-:Y:S01]  /*ca60*/  IMAD.WIDE.U32 R8, R15, UR4, R6 ;  /* 0x000000040f087c25 */ /* 0x000fe2000f8e0006 */
[----:B------:R-:W-:Y:S02]  /*ca70*/  P2R R16, PR, RZ, 0x20 ;  /* 0x00000020ff107803 */ /* 0x000fe40000000000 */
[----:B------:R-:W-:Y:S01]  /*ca80*/  ISETP.NE.AND P6, PT, R19, RZ, PT ;  /* 0x000000ff1300720c */ /* 0x000fe20003fc5270 */
[----:B------:R-:W-:Y:S01]  /*ca90*/  IMAD.IADD R7, R9, 0x1, R5 ;  /* 0x0000000109077824 */ /* 0x000fe200078e0205 */
[----:B------:R-:W-:Y:S02]  /*caa0*/  ISETP.NE.AND P5, PT, R10, RZ, PT ;  /* 0x000000ff0a00720c */ /* 0x000fe40003fa5270 */
[C---:B------:R-:W-:Y:S02]  /*cab0*/  ISETP.GE.OR P6, PT, R4.reuse, UR6, P6 ;  /* 0x0000000604007c0c */ /* 0x040fe4000b7c6670 */
        /* <DEDUP_REMOVED lines=17> */
.L_x_937:
[----:B------:R-:W-:Y:S05]  /*cbd0*/  BSYNC B1 ;  /* 0x0000000000017941 */ /* 0x000fea0003800000 */
.L_x_936:
        /* <DEDUP_REMOVED lines=17> */
.L_x_939:
[----:B------:R-:W-:Y:S05]  /*ccf0*/  BSYNC B1 ;  /* 0x0000000000017941 */ /* 0x000fea0003800000 */
.L_x_938:
        /* <DEDUP_REMOVED lines=17> */
.L_x_941:
[----:B------:R-:W-:Y:S05]  /*ce10*/  BSYNC B1 ;  /* 0x0000000000017941 */ /* 0x000fea0003800000 */
.L_x_940:
        /* <DEDUP_REMOVED lines=17> */
.L_x_943:
[----:B------:R-:W-:Y:S05]  /*cf30*/  BSYNC B1 ;  /* 0x0000000000017941 */ /* 0x000fea0003800000 */
.L_x_942:
        /* <DEDUP_REMOVED lines=16> */
.L_x_945:
[----:B------:R-:W-:Y:S05]  /*d040*/  BSYNC B1 ;  /* 0x0000000000017941 */ /* 0x000fea0003800000 */
.L_x_944:
        /* <DEDUP_REMOVED lines=16> */
.L_x_947:
[----:B------:R-:W-:Y:S05]  /*d150*/  BSYNC B1 ;  /* 0x0000000000017941 */ /* 0x000fea0003800000 */
.L_x_946:
        /* <DEDUP_REMOVED lines=16> */
.L_x_949:
[----:B------:R-:W-:Y:S05]  /*d260*/  BSYNC B1 ;  /* 0x0000000000017941 */ /* 0x000fea0003800000 */
.L_x_948:
        /* <DEDUP_REMOVED lines=16> */
.L_x_951:
[----:B------:R-:W-:Y:S05]  /*d370*/  BSYNC B1 ;  /* 0x0000000000017941 */ /* 0x000fea0003800000 */
.L_x_950:
        /* <DEDUP_REMOVED lines=16> */
.L_x_953:
[----:B------:R-:W-:Y:S05]  /*d480*/  BSYNC B1 ;  /* 0x0000000000017941 */ /* 0x000fea0003800000 */
.L_x_952:
        /* <DEDUP_REMOVED lines=16> */
.L_x_850:
[----:B------:R-:W-:-:S08]  /*d590*/  NOP ;  /* 0x0000000000007918 */ /* 0x000fd00000000000 */
[----:B------:R-:W0:-:S00]  /*d5a0*/  USETMAXREG.DEALLOC.CTAPOOL 0x18 ;  /* 0x00000018000079c8 */ /* 0x000e0000080e0500 */
[----:B0-----:R-:W-:-:S06]  /*d5b0*/  LOP3.LUT R0, R0, 0x3, RZ, 0xc0, !PT ;  /* 0x0000000300007812 */ /* 0x001fcc00078ec0ff */
[----:B------:R-:W0:Y:S02]  /*d5c0*/  SHFL.IDX PT, R0, R0, RZ, 0x1f ;  /* 0x00001fff00007589 */ /* 0x000e2400000e0000 */
[----:B0-----:R-:W-:-:S13]  /*d5d0*/  ISETP.NE.AND P0, PT, R0, RZ, PT ;  /* 0x000000ff0000720c */ /* 0x001fda0003f05270 */
[----:B------:R-:W-:Y:S05]  /*d5e0*/  @P0 BRA `(.L_x_857) ;  /* 0x0000002400300947 */ /* 0x000fea0003800000 */
[----:B------:R-:W0:Y:S01]  /*d5f0*/  S2UR UR6, SR_CTAID.X ;  /* 0x00000000000679c3 */ /* 0x000e220000002500 */
[----:B------:R-:W-:Y:S02]  /*d600*/  ULDC UR9, c[0x0][0x8d0] ;  /* 0x0002340000097ab9 */ /* 0x000fe40000000800 */
[----:B------:R-:W-:-:S11]  /*d610*/  UISETP.NE.AND UP0, UPT, UR9, 0x1, UPT ;  /* 0x000000010900788c */ /* 0x000fd6000bf05270 */
[----:B------:R-:W-:Y:S01]  /*d620*/  @UP0 ULDC UR4, c[0x0][0x8d4] ;  /* 0x0002350000040ab9 */ /* 0x000fe20000000800 */
[----:B------:R-:W-:Y:S01]  /*d630*/  @UP0 ULDC UR7, c[0x0][0x8d8] ;  /* 0x0002360000070ab9 */ /* 0x000fe20000000800 */
[----:B0-----:R-:W-:Y:S02]  /*d640*/  UIMAD.WIDE.U32 UR4, UR6, UR4, URZ ;  /* 0x00000004060472a5 */ /* 0x001fe4000f8e003f */
[----:B------:R-:W-:Y:S02]  /*d650*/  UMOV UR8, UR6 ;  /* 0x0000000600087c82 */ /* 0x000fe40008000000 */
[----:B------:R-:W-:-:S03]  /*d660*/  @UP0 USHF.R.U32.HI UR8, URZ, UR7, UR5 ;  /* 0x000000073f080299 */ /* 0x000fc60008011605 */
[----:B------:R-:W-:Y:S02]  /*d670*/  ULDC UR4, c[0x0][0x8e8] ;  /* 0x00023a0000047ab9 */ /* 0x000fe40000000800 */
[----:B------:R-:W-:Y:S02]  /*d680*/  UISETP.GE.AND UP0, UPT, UR8, UR4, UPT ;  /* 0x000000040800728c */ /* 0x000fe4000bf06270 */
[----:B------:R-:W-:-:S04]  /*d690*/  UIADD3 UR4, -UR8, URZ, URZ ;  /* 0x0000003f08047290 */ /* 0x000fc8000fffe13f */
[----:B------:R-:W-:Y:S01]  /*d6a0*/  PLOP3.LUT P0, PT, PT, PT, UP0, 0x80, 0x0 ;  /* 0x000000000000781c */ /* 0x000fe20003f0f008 */
[----:B------:R-:W-:-:S12]  /*d6b0*/  UIMAD UR9, UR9, UR4, UR6 ;  /* 0x00000004090972a4 */ /* 0x000fd8000f8e0206 */
        /* <DEDUP_REMOVED lines=9> */
.L_x_954:
[----:B------:R-:W-:Y:S01]  /*d750*/  ULDC UR5, c[0x0][0x8c4] ;  /* 0x0002310000057ab9 */ /* 0x000fe20000000800 */
[----:B------:R-:W-:Y:S01]  /*d760*/  UMOV UR4, UR9 ;  /* 0x0000000900047c82 */ /* 0x000fe20008000000 */
[----:B------:R-:W-:-:S11]  /*d770*/  UISETP.NE.AND UP0, UPT, UR5, 0x1, UPT ;  /* 0x000000010500788c */ /* 0x000fd6000bf05270 */
[----:B------:R-:W-:Y:S02]  /*d780*/  @UP0 ULDC.64 UR10, c[0x0][0x8c8] ;  /* 0x00023200000a0ab9 */ /* 0x000fe40000000a00 */
[----:B------:R-:W-:-:S04]  /*d790*/  UIMAD.WIDE.U32 UR6, UR9, UR10, URZ ;  /* 0x0000000a090672a5 */ /* 0x000fc8000f8e003f */
[----:B------:R-:W-:-:S04]  /*d7a0*/  @UP0 USHF.R.U32.HI UR4, URZ, UR11, UR7 ;  /* 0x0000000b3f040299 */ /* 0x000fc80008011607 */
[----:B------:R-:W-:-:S12]  /*d7b0*/  UIMAD UR5, UR4, UR5, URZ ;  /* 0x00000005040572a4 */ /* 0x000fd8000f8e023f */
.L_x_955:
        /* <DEDUP_REMOVED lines=9> */
[----:B------:R-:W-:-:S03]  /*d850*/  @UP0 USHF.R.U32.HI UR21, URZ, UR8, UR7 ;  /* 0x000000083f150299 */ /* 0x000fc60008011607 */
[----:B------:R-:W-:Y:S01]  /*d860*/  ULDC.64 UR6, c[0x0][0x8f8] ;  /* 0x00023e0000067ab9 */ /* 0x000fe20000000a00 */
[----:B------:R-:W-:Y:S01]  /*d870*/  UIADD3 UR20, -UR21, URZ, URZ ;  /* 0x0000003f15147290 */ /* 0x000fe2000fffe13f */
[----:B------:R-:W-:-:S03]  /*d880*/  ISETP.NE.U32.AND P0, PT, RZ, UR6, PT ;  /* 0x00000006ff007c0c */ /* 0x000fc6000bf05070 */
[----:B------:R-:W-:Y:S01]  /*d890*/  UIMAD UR20, UR10, UR20, UR5 ;  /* 0x000000140a1472a4 */ /* 0x000fe2000f8e0205 */
[----:B------:R-:W-:-:S13]  /*d8a0*/  ISETP.NE.AND.EX P0, PT, RZ, UR7, PT, P0 ;  /* 0x00000007ff007c0c */ /* 0x000fda000bf05300 */
        /* <DEDUP_REMOVED lines=9> */
.L_x_956:
[----:B------:R-:W-:Y:S02]  /*d940*/  ULDC.64 UR6, c[0x0][0x8f0] ;  /* 0x00023c0000067ab9 */ /* 0x000fe40000000a00 */
[----:B------:R-:W-:-:S04]  /*d950*/  ISETP.NE.U32.AND P0, PT, RZ, UR6, PT ;  /* 0x00000006ff007c0c */ /* 0x000fc8000bf05070 */
[----:B------:R-:W-:-:S13]  /*d960*/  ISETP.NE.AND.EX P0, PT, RZ, UR7, PT, P0 ;  /* 0x00000007ff007c0c */ /* 0x000fda000bf05300 */
[----:B------:R-:W-:Y:S05]  /*d970*/  @!P0 BRA `(.L_x_958) ;  /* 0x00000000002c8947 */ /* 0x000fea0003800000 */
[----:B------:R-:W-:Y:S01]  /*d980*/  ULDC.64 UR6, c[0x0][0x8f0] ;  /* 0x00023c0000067ab9 */ /* 0x000fe20000000a00 */
[----:B------:R-:W-:Y:S01]  /*d990*/  ULDC.64 UR8, c[0x0][0x208] ;  /* 0x0000820000087ab9 */ /* 0x000fe20000000a00 */
[----:B------:R-:W-:-:S06]  /*d9a0*/  UIMAD.WIDE UR6, UR21, 0x4, UR6 ;  /* 0x00000004150678a5 */ /* 0x000fcc000f8e0206 */
[----:B------:R-:W-:Y:S02]  /*d9b0*/  IMAD.U32 R2, RZ, RZ, UR6 ;  /* 0x00000006ff027e24 */ /* 0x000fe4000f8e00ff */
[----:B------:R-:W-:-:S05]  /*d9c0*/  IMAD.U32 R3, RZ, RZ, UR7 ;  /* 0x00000007ff037e24 */ /* 0x000fca000f8e00ff */
[----:B------:R-:W2:Y:S04]  /*d9d0*/  LDG.E R0, desc[UR8][R2.64] ;  /* 0x0000000802007981 */ /* 0x000ea8000c1e1900 */
[----:B------:R-:W3:Y:S01]  /*d9e0*/  LDG.E R4, desc[UR8][R2.64+0x4] ;  /* 0x0000040802047981 */ /* 0x000ee2000c1e1900 */
[----:B--2---:R-:W-:Y:S02]  /*d9f0*/  R2UR UR5, R0 ;  /* 0x00000000000572ca */ /* 0x004fe400000e0000 */
[----:B---3--:R-:W-:-:S13]  /*da00*/  R2UR UR6, R4 ;  /* 0x00000000040672ca */ /* 0x008fda00000e0000 */
[----:B------:R-:W-:Y:S01]  /*da10*/  UIADD3 UR5, -UR5, UR6, URZ ;  /* 0x0000000605057290 */ /* 0x000fe2000fffe13f */
[----:B------:R-:W-:Y:S11]  /*da20*/  BRA `(.L_x_957) ;  /* 0x0000000000047947 */ /* 0x000ff60003800000 */
.L_x_958:
[----:B------:R-:W-:-:S05]  /*da30*/  ULDC UR5, c[0x0][0x8ec] ;  /* 0x00023b0000057ab9 */ /* 0x000fca0000000800 */
.L_x_957:
[----:B------:R-:W-:Y:S01]  /*da40*/  UIADD3 UR5, UR5, 0x4f, URZ ;  /* 0x0000004f05057890 */ /* 0x000fe2000fffe03f */
[----:B------:R-:W-:Y:S02]  /*da50*/  IMAD.MOV.U32 R4, RZ, RZ, 0x1 ;  /* 0x00000001ff047424 */ /* 0x000fe400078e00ff */
[----:B------:R-:W-:Y:S01]  /*da60*/  IMAD.MOV.U32 R8, RZ, RZ, RZ ;  /* 0x000000ffff087224 */ /* 0x000fe200078e00ff */
[----:B------:R-:W-:Y:S01]  /*da70*/  UIMAD.WIDE UR6, UR5, 0x66666667, URZ ;  /* 0x66666667050678a5 */ /* 0x000fe2000f8e023f */
[----:B------:R-:W-:-:S03]  /*da80*/  IMAD.MOV.U32 R9, RZ, RZ, 0x1 ;  /* 0x00000001ff097424 */ /* 0x000fc600078e00ff */
[----:B------:R-:W-:-:S04]  /*da90*/  USHF.R.U32.HI UR5, URZ, 0x1f, UR7 ;  /* 0x0000001f3f057899 */ /* 0x000fc80008011607 */
[----:B------:R-:W-:-:S04]  /*daa0*/  ULEA.HI.SX32 UR5, UR7, UR5, 0x1b ;  /* 0x0000000507057291 */ /* 0x000fc8000f8fda3f */
[----:B------:R-:W-:-:S04]  /*dab0*/  UISETP.GE.AND UP0, UPT, UR4, UR5, UPT ;  /* 0x000000050400728c */ /* 0x000fc8000bf06270 */
[----:B------:R-:W-:-:S06]  /*dac0*/  USEL UR21, UR21, 0xffffffff, !UP0 ;  /* 0xffffffff15157887 */ /* 0x000fcc000c000000 */
        /* <DEDUP_REMOVED lines=16> */
[----:B------:R-:W-:Y:S01]  /*dbd0*/  UISETP.NE.AND.EX UP2, UPT, UR11, URZ, UPT, UP2 ;  /* 0x0000003f0b00728c */ /* 0x000fe2000bf45320 */
[----:B------:R-:W-:-:S04]  /*dbe0*/  ULDC.64 UR12, c[0x0][0x778] ;  /* 0x0001de00000c7ab9 */ /* 0x000fc80000000a00 */
[----:B------:R-:W2:Y:S01]  /*dbf0*/  @P1 LDG.E R7, desc[UR16][R2.64] ;  /* 0x0000001002071981 */ /* 0x000ea2000c1e1900 */
[----:B------:R-:W-:Y:S01]  /*dc00*/  PLOP3.LUT P2, PT, PT, PT, UP0, 0x80, 0x0 ;  /* 0x000000000000781c */ /* 0x000fe20003f4f008 */
[----:B------:R-:W-:Y:S01]  /*dc10*/  UIMAD.WIDE UR12, UR21, 0x4, UR12 ;  /* 0x00000004150c78a5 */ /* 0x000fe2000f8e020c */
[----:B------:R-:W-:Y:S01]  /*dc20*/  PLOP3.LUT P3, PT, PT, PT, UP2, 0x80, 0x0 ;  /* 0x000000000000781c */ /* 0x000fe20003f6f028 */
[----:B------:R0:W3:Y:S02]  /*dc30*/  @P1 LDG.E R0, desc[UR16][R2.64] ;  /* 0x0000001002001981 */ /* 0x0000e4000c1e1900 */
[----:B------:R-:W-:Y:S02]  /*dc40*/  @UP2 ULDC.64 UR6, c[0x0][0x780] ;  /* 0x0001e00000062ab9 */ /* 0x000fe40000000a00 */
[----:B------:R-:W-:Y:S01]  /*dc50*/  @UP2 UIMAD.WIDE UR6, UR21, 0x4, UR6 ;  /* 0x00000004150628a5 */ /* 0x000fe2000f8e0206 */
[----:B0-----:R-:W-:Y:S02]  /*dc60*/  IMAD.U32 R2, RZ, RZ, UR12 ;  /* 0x0000000cff027e24 */ /* 0x001fe4000f8e00ff */
[----:B------:R-:W-:-:S05]  /*dc70*/  IMAD.U32 R3, RZ, RZ, UR13 ;  /* 0x0000000dff037e24 */ /* 0x000fca000f8e00ff */
[----:B------:R0:W4:Y:S02]  /*dc80*/  @P2 LDG.E R5, desc[UR16][R2.64] ;  /* 0x0000001002052981 */ /* 0x000124000c1e1900 */
[----:B0-----:R-:W-:Y:S02]  /*dc90*/  IMAD.U32 R2, RZ, RZ, UR6 ;  /* 0x00000006ff027e24 */ /* 0x001fe4000f8e00ff */
[----:B------:R-:W-:-:S05]  /*dca0*/  IMAD.U32 R3, RZ, RZ, UR7 ;  /* 0x00000007ff037e24 */ /* 0x000fca000f8e00ff */
[----:B------:R-:W5:Y:S01]  /*dcb0*/  @P3 LDG.E R6, desc[UR16][R2.64] ;  /* 0x0000001002063981 */ /* 0x000f62000c1e1900 */
[----:B------:R-:W-:Y:S01]  /*dcc0*/  ULDC.64 UR16, c[0x0][0x788] ;  /* 0x0001e20000107ab9 */ /* 0x000fe20000000a00 */
[----:B------:R-:W-:Y:S01]  /*dcd0*/  UMOV UR54, URZ ;  /* 0x0000003f00367c82 */ /* 0x000fe20008000000 */
[----:B------:R-:W-:Y:S01]  /*dce0*/  ISETP.NE.U32.AND P0, PT, RZ, UR16, PT ;  /* 0x00000010ff007c0c */ /* 0x000fe2000bf05070 */
[----:B------:R-:W-:-:S03]  /*dcf0*/  UMOV UR11, URZ ;  /* 0x0000003f000b7c82 */ /* 0x000fc60008000000 */
[----:B------:R-:W-:Y:S02]  /*dd00*/  ISETP.NE.AND.EX P0, PT, RZ, UR17, PT, P0 ;  /* 0x00000011ff007c0c */ /* 0x000fe4000bf05300 */
[----:B--2---:R-:W-:Y:S02]  /*dd10*/  @P1 R2UR UR5, R7 ;  /* 0x00000000070512ca */ /* 0x004fe400000e0000 */
[----:B---3--:R-:W-:-:S11]  /*dd20*/  @P1 R2UR UR54, R0 ;  /* 0x00000000003612ca */ /* 0x008fd600000e0000 */
[----:B------:R-:W-:-:S04]  /*dd30*/  @UP1 ULEA UR5, UR21, UR5, 0x6 ;  /* 0x0000000515051291 */ /* 0x000fc8000f8e303f */
[----:B------:R-:W-:-:S04]  /*dd40*/  @UP1 USHF.R.S32.HI UR6, URZ, 0x1f, UR5 ;  /* 0x0000001f3f061899 */ /* 0x000fc80008011405 */
[----:B------:R-:W-:Y:S01]  /*dd50*/  @UP1 ULEA.HI UR6, UR6, UR5, URZ, 0x6 ;  /* 0x0000000506061291 */ /* 0x000fe2000f8f303f */
[----:B----4-:R-:W-:Y:S02]  /*dd60*/  @P2 R2UR UR11, R5 ;  /* 0x00000000050b22ca */ /* 0x010fe400000e0000 */
[----:B------:R-:W-:Y:S01]  /*dd70*/  ULDC UR5, c[0x0][0x280] ;  /* 0x0000a00000057ab9 */ /* 0x000fe20000000800 */
[----:B------:R-:W-:-:S04]  /*dd80*/  @UP1 ULOP3.LUT UR7, UR6, 0xffffffc0, URZ, 0xc0, !UPT ;  /* 0xffffffc006071892 */ /* 0x000fc8000f8ec03f */
[----:B------:R-:W-:Y:S01]  /*dd90*/  @UP1 USHF.R.S32.HI UR10, URZ, 0x1f, UR7 ;  /* 0x0000001f3f0a1899 */ /* 0x000fe20008011407 */
[----:B-----5:R-:W-:Y:S01]  /*dda0*/  @P3 R2UR UR5, R6 ;  /* 0x00000000060532ca */ /* 0x020fe200000e0000 */
        /* <DEDUP_REMOVED lines=10> */
.L_x_960:
        /* <DEDUP_REMOVED lines=14> */
.L_x_961:
        /* <DEDUP_REMOVED lines=9> */
.L_x_962:
[----:B------:R-:W-:Y:S01]  /*dfc0*/  UIMAD UR7, UR4, 0x50, UR5 ;  /* 0x00000050040778a4 */ /* 0x000fe2000f8e0205 */
[----:B------:R-:W-:Y:S01]  /*dfd0*/  IMAD.MOV.U32 R8, RZ, RZ, RZ ;  /* 0x000000ffff087224 */ /* 0x000fe200078e00ff */
[----:B------:R-:W-:Y:S01]  /*dfe0*/  ULDC UR8, c[0x0][0x74c] ;  /* 0x0001d30000087ab9 */ /* 0x000fe20000000800 */
[----:B------:R-:W-:Y:S01]  /*dff0*/  UIADD3 UR5, UR5, 0x3f, URZ ;  /* 0x0000003f05057890 */ /* 0x000fe2000fffe03f */
[----:B------:R-:W-:Y:S01]  /*e000*/  IMAD.MOV.U32 R9, RZ, RZ, 0x1 ;  /* 0x00000001ff097424 */ /* 0x000fe200078e00ff */
[----:B------:R-:W-:Y:S02]  /*e010*/  UIADD3 UR7, UR7, -UR8, -UR6 ;  /* 0x8000000807077290 */ /* 0x000fe4000fffe806 */
[----:B------:R-:W-:Y:S02]  /*e020*/  USHF.R.S32.HI UR6, URZ, 0x1f, UR5 ;  /* 0x0000001f3f067899 */ /* 0x000fe40008011405 */
[----:B------:R-:W-:Y:S02]  /*e030*/  USHF.R.S32.HI UR8, URZ, 0x1f, UR7 ;  /* 0x0000001f3f087899 */ /* 0x000fe40008011407 */
[----:B------:R-:W-:-:S02]  /*e040*/  ULEA.HI UR6, UR6, UR5, URZ, 0x6 ;  /* 0x0000000506067291 */ /* 0x000fc4000f8f303f */
[----:B------:R-:W-:Y:S02]  /*e050*/  ULEA.HI UR8, UR8, UR7, URZ, 0x6 ;  /* 0x0000000708087291 */ /* 0x000fe4000f8f303f */
[----:B------:R-:W-:Y:S02]  /*e060*/  USHF.R.S32.HI UR55, URZ, 0x6, UR6 ;  /* 0x000000063f377899 */ /* 0x000fe40008011406 */
[----:B------:R-:W-:-:S06]  /*e070*/  USHF.R.S32.HI UR8, URZ, 0x6, UR8 ;  /* 0x000000063f087899 */ /* 0x000fcc0008011408 */
[----:B------:R-:W-:-:S04]  /*e080*/  VIMNMX R0, RZ, UR8, !PT ;  /* 0x00000008ff007c48 */ /* 0x000fc8000ffe0100 */
[----:B------:R-:W-:-:S13]  /*e090*/  ISETP.LT.AND P0, PT, R0, UR55, PT ;  /* 0x0000003700007c0c */ /* 0x000fda000bf01270 */
[----:B------:R-:W-:Y:S05]  /*e0a0*/  @!P0 BRA `(.L_x_959) ;  /* 0x0000001400f88947 */ /* 0x000fea0003800000 */
[----:B------:R-:W-:Y:S01]  /*e0b0*/  ULDC UR5, c[0x0][0x2e8] ;  /* 0x0000ba0000057ab9 */ /* 0x000fe20000000800 */
[----:B------:R-:W-:Y:S01]  /*e0c0*/  ELECT P0, URZ, PT ;  /* 0x00000000003f782f */ /* 0x000fe20003800000 */
[----:B------:R-:W-:Y:S01]  /*e0d0*/  IMAD.MOV.U32 R8, RZ, RZ, RZ ;  /* 0x000000ffff087224 */ /* 0x000fe200078e00ff */
[----:B------:R-:W-:Y:S01]  /*e0e0*/  UISETP.NE.AND UP2, UPT, UR5, 0x1, UPT ;  /* 0x000000010500788c */ /* 0x000fe2000bf45270 */
[----:B------:R-:W-:Y:S01]  /*e0f0*/  IMAD.MOV.U32 R9, RZ, RZ, 0x1 ;  /* 0x00000001ff097424 */ /* 0x000fe200078e00ff */
[----:B------:R-:W-:Y:S02]  /*e100*/  UISETP.NE.U32.AND UP1, UPT, UR14, URZ, UPT ;  /* 0x0000003f0e00728c */ /* 0x000fe4000bf25070 */
[----:B------:R-:W-:Y:S02]  /*e110*/  USHF.R.S32.HI UR47, URZ, 0x1f, UR21 ;  /* 0x0000001f3f2f7899 */ /* 0x000fe40008011415 */
[----:B------:R-:W-:Y:S02]  /*e120*/  UISETP.NE.AND.EX UP1, UPT, UR15, URZ, UPT, UP1 ;  /* 0x0000003f0f00728c */ /* 0x000fe4000bf25310 */
[----:B------:R-:W-:Y:S01]  /*e130*/  UIMAD UR11, UR4, 0x50, UR11 ;  /* 0x00000050040b78a4 */ /* 0x000fe2000f8e020b */
        /* <DEDUP_REMOVED lines=10> */
[----:B------:R-:W-:-:S04]  /*e1e0*/  MOV R6, 0x400 ;  /* 0x0000040000067802 */ /* 0x000fc80000000f00 */
[----:B0-----:R-:W-:Y:S01]  /*e1f0*/  LEA R6, R3, R6, 0x18 ;  /* 0x0000000603067211 */ /* 0x001fe200078ec0ff */
[----:B------:R-:W-:-:S05]  /*e200*/  IMAD.MOV.U32 R3, RZ, RZ, 0x1 ;  /* 0x00000001ff037424 */ /* 0x000fca00078e00ff */
[----:B------:R-:W-:-:S04]  /*e210*/  SHF.L.U32 R3, R3, 0x1f, RZ ;  /* 0x0000001f03037819 */ /* 0x000fc800000006ff */
[----:B------:R-:W0:Y:S02]  /*e220*/  SYNCS.PHASECHK.TRANS64.TRYWAIT P0, [R6+URZ+0x31620], R3 ;  /* 0x03162003060075a7 */ /* 0x000e24000800017f */
[----:B0-----:R-:W-:Y:S05]  /*e230*/  @!P0 BRA `(.L_x_963) ;  /* 0x0000001800608947 */ /* 0x001fea0003800000 */
.L_x_978:
[----:B------:R-:W-:Y:S01]  /*e240*/  ISETP.NE.AND P0, PT, R11, RZ, PT ;  /* 0x000000ff0b00720c */ /* 0x000fe20003f05270 */
[----:B------:R-:W-:Y:S02]  /*e250*/  IMAD.U32 R14, RZ, RZ, UR20 ;  /* 0x00000014ff0e7e24 */ /* 0x000fe4000f8e00ff */
[----:B------:R-:W-:-:S03]  /*e260*/  IMAD.MOV.U32 R4, RZ, RZ, 0x1 ;  /* 0x00000001ff047424 */ /* 0x000fc600078e00ff */
[----:B------:R-:W-:-:S07]  /*e270*/  SHF.R.S32.HI R14, RZ, 0x1f, R14 ;  /* 0x0000001fff0e7819 */ /* 0x000fce000001140e */
[----:B------:R-:W-:Y:S05]  /*e280*/  @P0 BRA `(.L_x_964) ;  /* 0x0000000000140947 */ /* 0x000fea0003800000 */
[----:B------:R-:W-:Y:S01]  /*e290*/  LOP3.LUT P1, RZ, R21, 0x1f, RZ, 0xc0, !PT ;  /* 0x0000001f15ff7812 */ /* 0x000fe2000782c0ff */
[----:B0-----:R-:W-:-:S04]  /*e2a0*/  IMAD.MOV.U32 R3, RZ, RZ, 0x8100 ;  /* 0x00008100ff037424 */ /* 0x001fc800078e00ff */
[----:B------:R1:W-:Y:S08]  /*e2b0*/  SYNCS.ARRIVE.TRANS64 RZ, [R6+URZ+0x31610], R3 ;  /* 0x0316100306ff79a7 */ /* 0x0003f0000800003f */
[----:B------:R-:W-:Y:S05]  /*e2c0*/  @!P1 BRA `(.L_x_964) ;  /* 0x0000000000049947 */ /* 0x000fea0003800000 */
[----:B------:R-:W-:Y:S01]  /*e2d0*/  BPT.TRAP 0x1 ;  /* 0x000000040000795c */ /* 0x000fe20000300000 */
.L_x_964:
        /* <DEDUP_REMOVED lines=9> */
[----:B------:R-:W-:Y:S01]  /*e370*/  IMAD.U32 R10, RZ, RZ, UR55 ;  /* 0x00000037ff0a7e24 */ /* 0x000fe2000f8e00ff */
[----:B------:R-:W-:Y:S01]  /*e380*/  UMOV UR57, 0x14f00000 ;  /* 0x14f0000000397882 */ /* 0x000fe20000000000 */
[----:B------:R-:W-:Y:S01]  /*e390*/  UMOV UR18, URZ ;  /* 0x0000003f00127c82 */ /* 0x000fe20008000000 */
[----:B------:R-:W-:Y:S01]  /*e3a0*/  UIMAD UR23, UR21, UR23, UR10 ;  /* 0x00000017151772a4 */ /* 0x000fe2000f8e020a */
[----:B01----:R-:W-:Y:S01]  /*e3b0*/  IMAD.MOV.U32 R3, RZ, RZ, 0x14000 ;  /* 0x00014000ff037424 */ /* 0x003fe200078e00ff */
[----:B------:R-:W-:Y:S01]  /*e3c0*/  UIMAD UR9, UR9, UR14, URZ ;  /* 0x0000000e090972a4 */ /* 0x000fe2000f8e023f */
[----:B------:R-:W-:Y:S01]  /*e3d0*/  VIADD R10, R10, 0xffffffff ;  /* 0xffffffff0a0a7836 */ /* 0x000fe20000000000 */
[----:B------:R-:W-:Y:S01]  /*e3e0*/  USHF.L.U32 UR46, UR46, 0x6, URZ ;  /* 0x000000062e2e7899 */ /* 0x000fe2000800063f */
[----:B------:R-:W-:Y:S01]  /*e3f0*/  IMAD.MOV.U32 R8, RZ, RZ, 0x1 ;  /* 0x00000001ff087424 */ /* 0x000fe200078e00ff */
[----:B------:R-:W-:Y:S01]  /*e400*/  UIMAD UR15, UR20, UR15, UR9 ;  /* 0x0000000f140f72a4 */ /* 0x000fe2000f8e0209 */
[----:B------:R-:W-:Y:S01]  /*e410*/  IMAD.MOV.U32 R9, RZ, RZ, 0x1 ;  /* 0x00000001ff097424 */ /* 0x000fe200078e00ff */
[----:B------:R-:W-:-:S02]  /*e420*/  UIADD3 UR16, UR8, 0x14100, URZ ;  /* 0x0001410008107890 */ /* 0x000fc4000fffe03f */
        /* <DEDUP_REMOVED lines=133> */
.L_x_970:
[----:B------:R-:W-:-:S04]  /*ec80*/  SHF.L.U32 R5, R9, 0x1f, RZ ;  /* 0x0000001f09057819 */ /* 0x000fc800000006ff */
[----:B------:R-:W0:Y:S02]  /*ec90*/  SYNCS.PHASECHK.TRANS64.TRYWAIT P1, [R6+URZ+0x31638], R5 ;  /* 0x03163805060075a7 */ /* 0x000e24000802017f */
[----:B0-----:R-:W-:Y:S05]  /*eca0*/  @!P1 BRA `(.L_x_966) ;  /* 0x0000000c00d89947 */ /* 0x001fea0003800000 */
.L_x_979:
[----:B------:R-:W-:Y:S05]  /*ecb0*/  @P0 BRA `(.L_x_967) ;  /* 0x0000000000140947 */ /* 0x000fea0003800000 */
[----:B------:R-:W-:Y:S01]  /*ecc0*/  ISETP.NE.AND P1, PT, R15, RZ, PT ;  /* 0x000000ff0f00720c */ /* 0x000fe20003f25270 */
[----:B0-----:R-:W-:-:S04]  /*ecd0*/  IMAD.MOV.U32 R5, RZ, RZ, 0x8100 ;  /* 0x00008100ff057424 */ /* 0x001fc800078e00ff */
[----:B------:R1:W-:Y:S08]  /*ece0*/  SYNCS.ARRIVE.TRANS64 RZ, [R6+URZ+0x31630], R5 ;  /* 0x0316300506ff79a7 */ /* 0x0003f0000800003f */
[----:B------:R-:W-:Y:S05]  /*ecf0*/  @!P1 BRA `(.L_x_967) ;  /* 0x0000000000049947 */ /* 0x000fea0003800000 */
[----:B------:R-:W-:Y:S01]  /*ed00*/  BPT.TRAP 0x1 ;  /* 0x000000040000795c */ /* 0x000fe20000300000 */
.L_x_967:
        /* <DEDUP_REMOVED lines=47> */
.L_x_981:
[----:B------:R-:W-:Y:S01]  /*f000*/  LOP3.LUT R9, R9, 0x1, RZ, 0x3c, !PT ;  /* 0x0000000109097812 */ /* 0x000fe200078e3cff */
[----:B------:R-:W-:Y:S06]  /*f010*/  @P2 BRA `(.L_x_969) ;  /* 0x0000000000142947 */ /* 0x000fec0003800000 */
[----:B------:R-:W-:Y:S01]  /*f020*/  ISETP.NE.AND P1, PT, R15, RZ, PT ;  /* 0x000000ff0f00720c */ /* 0x000fe20003f25270 */
[----:B0-----:R-:W-:-:S04]  /*f030*/  IMAD.MOV.U32 R2, RZ, RZ, 0x8100 ;  /* 0x00008100ff027424 */ /* 0x001fc800078e00ff */
[----:B------:R1:W-:Y:S08]  /*f040*/  SYNCS.ARRIVE.TRANS64 RZ, [R20+URZ+0x31610], R2 ;  /* 0x0316100214ff79a7 */ /* 0x0003f0000800003f */
[----:B------:R-:W-:Y:S05]  /*f050*/  @!P1 BRA `(.L_x_969) ;  /* 0x0000000000049947 */ /* 0x000fea0003800000 */
[----:B------:R-:W-:Y:S01]  /*f060*/  BPT.TRAP 0x1 ;  /* 0x000000040000795c */ /* 0x000fe20000300000 */
.L_x_969:
        /* <DEDUP_REMOVED lines=53> */
.L_x_965:
[----:B------:R-:W-:Y:S01]  /*f3c0*/  SHF.L.U32 R15, R9, 0x1f, RZ ;  /* 0x0000001f090f7819 */ /* 0x000fe200000006ff */
[----:B------:R-:W0:Y:S01]  /*f3d0*/  LDC.64 R12, c[0x0][0x730] ;  /* 0x0001cc00ff0c7b82 */ /* 0x000e220000000a00 */
[----:B------:R-:W-:Y:S02]  /*f3e0*/  IMAD.U32 R16, RZ, RZ, UR38 ;  /* 0x00000026ff107e24 */ /* 0x000fe4000f8e00ff */
[----:B------:R-:W-:Y:S02]  /*f3f0*/  IMAD.U32 R2, RZ, RZ, UR38 ;  /* 0x00000026ff027e24 */ /* 0x000fe4000f8e00ff */
[----:B------:R-:W-:Y:S02]  /*f400*/  IMAD.U32 R3, RZ, RZ, UR39 ;  /* 0x00000027ff037e24 */ /* 0x000fe4000f8e00ff */
[----:B------:R-:W-:Y:S01]  /*f410*/  IMAD.MOV.U32 R2, RZ, RZ, R16 ;  /* 0x000000ffff027224 */ /* 0x000fe200078e0010 */
        /* <DEDUP_REMOVED lines=11> */
.L_x_982:
[----:B------:R-:W-:Y:S01]  /*f4d0*/  IMAD.IADD R10, R11, 0x1, R3 ;  /* 0x000000010b0a7824 */ /* 0x000fe200078e0203 */
[----:B------:R-:W-:Y:S06]  /*f4e0*/  @P0 BRA `(.L_x_972) ;  /* 0x0000000000140947 */ /* 0x000fec0003800000 */
[----:B------:R-:W-:Y:S01]  /*f4f0*/  LOP3.LUT P0, RZ, R21, 0x1f, RZ, 0xc0, !PT ;  /* 0x0000001f15ff7812 */ /* 0x000fe2000780c0ff */
[----:B------:R-:W-:-:S04]  /*f500*/  IMAD.MOV.U32 R11, RZ, RZ, 0x8100 ;  /* 0x00008100ff0b7424 */ /* 0x000fc800078e00ff */
[----:B------:R1:W-:Y:S08]  /*f510*/  SYNCS.ARRIVE.TRANS64 RZ, [R6+URZ+0x31630], R11 ;  /* 0x0316300b06ff79a7 */ /* 0x0003f0000800003f */
[----:B------:R-:W-:Y:S05]  /*f520*/  @!P0 BRA `(.L_x_972) ;  /* 0x0000000000048947 */ /* 0x000fea0003800000 */
[----:B------:R-:W-:Y:S01]  /*f530*/  BPT.TRAP 0x1 ;  /* 0x000000040000795c */ /* 0x000fe20000300000 */
.L_x_972:
        /* <DEDUP_REMOVED lines=52> */
[----:B--2---:R-:W-:Y:S01]  /*f880*/  NOP ;  /* 0x0000000000007918 */ /* 0x004fe20000000000 */
.L_x_959:
[----:B------:R-:W-:Y:S05]  /*f890*/  WARPSYNC.ALL ;  /* 0x0000000000007948 */ /* 0x000fea0003800000 */
[----:B------:R-:W-:-:S13]  /*f8a0*/  ELECT P0, URZ, PT ;  /* 0x00000000003f782f */ /* 0x000fda0003800000 */
[----:B------:R-:W-:Y:S05]  /*f8b0*/  @!P0 BRA `(.L_x_857) ;  /* 0x00000000007c8947 */ /* 0x000fea0003800000 */
[----:B------:R-:W2:Y:S02]  /*f8c0*/  LDL R0, [R1+0x14] ;  /* 0x0000140001007983 */ /* 0x000ea40000100800 */
[----:B--2---:R-:W-:-:S13]  /*f8d0*/  R2UR UR4, R0 ;  /* 0x00000000000472ca */ /* 0x004fda00000e0000 */
[----:B------:R-:W-:-:S06]  /*f8e0*/  ULOP3.LUT UR4, UR4, 0x2, URZ, 0xfc, !UPT ;  /* 0x0000000204047892 */ /* 0x000fcc000f8efc3f */
[----:B------:R-:W-:-:S05]  /*f8f0*/  IMAD.U32 R0, RZ, RZ, UR4 ;  /* 0x00000004ff007e24 */ /* 0x000fca000f8e00ff */
[----:B------:R-:W-:-:S13]  /*f900*/  ISETP.NE.AND P1, PT, R0, 0x3, PT ;  /* 0x000000030000780c */ /* 0x000fda0003f25270 */
[----:B------:R-:W-:Y:S05]  /*f910*/  @!P1 BRA `(.L_x_973) ;  /* 0x0000000000049947 */ /* 0x000fea0003800000 */
[----:B------:R-:W-:Y:S01]  /*f920*/  BPT.TRAP 0x1 ;  /* 0x000000040000795c */ /* 0x000fe20000300000 */
.L_x_973:
[----:B------:R-:W2:Y:S01]  /*f930*/  S2R R3, SR_CgaCtaId ;  /* 0x0000000000037919 */ /* 0x000ea20000008800 */
[----:B------:R-:W-:-:S04]  /*f940*/  MOV R0, 0x400 ;  /* 0x0000040000007802 */ /* 0x000fc80000000f00 */
[----:B--2---:R-:W-:Y:S02]  /*f950*/  LEA R2, R3, R0, 0x18 ;  /* 0x0000000003027211 */ /* 0x004fe400078ec0ff */
[----:B------:R-:W-:-:S03]  /*f960*/  SHF.L.U32 R0, R4, 0x1f, RZ ;  /* 0x0000001f04007819 */ /* 0x000fc600000006ff */
[----:B------:R-:W-:-:S04]  /*f970*/  VIADD R3, R2, 0x31620 ;  /* 0x0003162002037836 */ /* 0x000fc80000000000 */
[----:B------:R-:W-:-:S04]  /*f980*/  IMAD R5, R8, 0x8, R3 ;  /* 0x0000000808057824 */ /* 0x000fc800078e0203 */
[----:B------:R-:W2:Y:S02]  /*f990*/  SYNCS.PHASECHK.TRANS64.TRYWAIT P0, [R5+URZ], R0 ;  /* 0x00000000050075a7 */ /* 0x000ea4000800017f */
[----:B--2---:R-:W-:Y:S05]  /*f9a0*/  @!P0 BRA `(.L_x_974) ;  /* 0x0000000000d88947 */ /* 0x004fea0003800000 */
.L_x_983:
[----:B------:R-:W-:-:S05]  /*f9b0*/  VIADD R8, R8, 0x1 ;  /* 0x0000000108087836 */ /* 0x000fca0000000000 */
[----:B------:R-:W-:-:S04]  /*f9c0*/  ISETP.NE.AND P0, PT, R8, 0x2, PT ;  /* 0x000000020800780c */ /* 0x000fc80003f05270 */
[----:B--2---:R-:W-:Y:S02]  /*f9d0*/  SEL R5, RZ, 0x1, P0 ;  /* 0x00000001ff057807 */ /* 0x004fe40000000000 */
[----:B------:R-:W-:Y:S02]  /*f9e0*/  SEL R8, R8, RZ, P0 ;  /* 0x000000ff08087207 */ /* 0x000fe40000000000 */
[----:B------:R-:W-:-:S03]  /*f9f0*/  LOP3.LUT R0, R4, R5, RZ, 0x3c, !PT ;  /* 0x0000000504007212 */ /* 0x000fc600078e3cff */
[----:B------:R-:W-:Y:S01]  /*fa00*/  IMAD R3, R8, 0x8, R3 ;  /* 0x0000000808037824 */ /* 0x000fe200078e0203 */
[----:B------:R-:W-:-:S04]  /*fa10*/  SHF.L.U32 R0, R0, 0x1f, RZ ;  /* 0x0000001f00007819 */ /* 0x000fc800000006ff */
[----:B------:R-:W2:Y:S02]  /*fa20*/  SYNCS.PHASECHK.TRANS64.TRYWAIT P0, [R3+URZ], R0 ;  /* 0x00000000030075a7 */ /* 0x000ea4000800017f */
[----:B--2---:R-:W-:Y:S05]  /*fa30*/  @!P0 BRA `(.L_x_975) ;  /* 0x0000000000c88947 */ /* 0x004fea0003800000 */
.L_x_984:
[----:B------:R-:W-:Y:S05]  /*fa40*/  @!P1 BRA `(.L_x_976) ;  /* 0x0000000000049947 */ /* 0x000fea0003800000 */
[----:B------:R-:W-:Y:S01]  /*fa50*/  BPT.TRAP 0x1 ;  /* 0x000000040000795c */ /* 0x000fe20000300000 */
.L_x_976:
[----:B------:R-:W-:-:S07]  /*fa60*/  SHF.L.U32 R9, R9, 0x1f, RZ ;  /* 0x0000001f09097819 */ /* 0x000fce00000006ff */
.L_x_977:
[----:B---3--:R3:W4:Y:S02]  /*fa70*/  SYNCS.PHASECHK.TRANS64.TRYWAIT P0, [R2+URZ+0x31638], R9 ;  /* 0x03163809020075a7 */ /* 0x008724000800017f */
[----:B----4-:R-:W-:Y:S05]  /*fa80*/  @!P0 NANOSLEEP.SYNCS 0x989680 ;  /* 0x009896800000895d */ /* 0x010fea0003900000 */
[----:B------:R-:W4:Y:S02]  /*fa90*/  @!P0 SYNCS.PHASECHK.TRANS64 P0, [R2+URZ+0x31638], R9 ;  /* 0x03163809020085a7 */ /* 0x000f24000800007f */
[----:B----4-:R-:W-:Y:S05]  /*faa0*/  @!P0 BRA `(.L_x_977) ;  /* 0xfffffffc00f08947 */ /* 0x010fea000383ffff */
.L_x_857:
[----:B------:R-:W-:Y:S05]  /*fab0*/  BSYNC B0 ;  /* 0x0000000000007941 */ /* 0x000fea0003800000 */
.L_x_849:
[----:B------:R-:W-:Y:S05]  /*fac0*/  EXIT ;  /* 0x000000000000794d */ /* 0x000fea0003800000 */
.L_x_863:
[----:B0-----:R0:W1:Y:S02]  /*fad0*/  SYNCS.PHASECHK.TRANS64.TRYWAIT P0, [R225+URZ+0x31600], R10 ;  /* 0x0316000ae10075a7 */ /* 0x001064000800017f */
[----:B-1----:R-:W-:Y:S05]  /*fae0*/  @!P0 NANOSLEEP.SYNCS 0x989680 ;  /* 0x009896800000895d */ /* 0x002fea0003900000 */
[----:B------:R-:W1:Y:S02]  /*faf0*/  @!P0 SYNCS.PHASECHK.TRANS64 P0, [R225+URZ+0x31600], R10 ;  /* 0x0316000ae10085a7 */ /* 0x000e64000800007f */
[----:B-1----:R-:W-:Y:S05]  /*fb00*/  @!P0 BRA `(.L_x_863) ;  /* 0xfffffffc00f08947 */ /* 0x002fea000383ffff */
[----:B------:R-:W-:Y:S05]  /*fb10*/  BRA `(.L_x_862) ;  /* 0xffffff1800d07947 */ /* 0x000fea000383ffff */
.L_x_867:
[----:B-1----:R1:W2:Y:S02]  /*fb20*/  SYNCS.PHASECHK.TRANS64.TRYWAIT P1, [R224+URZ+0x31610], R7 ;  /* 0x03161007e00075a7 */ /* 0x0022a4000802017f */
[----:B--2---:R-:W-:Y:S05]  /*fb30*/  @!P1 NANOSLEEP.SYNCS 0x989680 ;  /* 0x009896800000995d */ /* 0x004fea0003900000 */
[----:B------:R-:W2:Y:S02]  /*fb40*/  @!P1 SYNCS.PHASECHK.TRANS64 P1, [R224+URZ+0x31610], R7 ;  /* 0x03161007e00095a7 */ /* 0x000ea4000802007f */
[----:B--2---:R-:W-:Y:S05]  /*fb50*/  @!P1 BRA `(.L_x_867) ;  /* 0xfffffffc00f09947 */ /* 0x004fea000383ffff */
[----:B------:R-:W-:Y:S05]  /*fb60*/  BRA `(.L_x_866) ;  /* 0xffffff2400187947 */ /* 0x000fea000383ffff */
.L_x_871:
[----:B---3--:R3:W4:Y:S02]  /*fb70*/  SYNCS.PHASECHK.TRANS64.TRYWAIT P1, [R225+URZ+0x31630], R10 ;  /* 0x0316300ae10075a7 */ /* 0x008724000802017f */
[----:B----4-:R-:W-:Y:S05]  /*fb80*/  @!P1 NANOSLEEP.SYNCS 0x989680 ;  /* 0x009896800000995d */ /* 0x010fea0003900000 */
[----:B------:R-:W4:Y:S02]  /*fb90*/  @!P1 SYNCS.PHASECHK.TRANS64 P1, [R225+URZ+0x31630], R10 ;  /* 0x0316300ae10095a7 */ /* 0x000f24000802007f */
[----:B----4-:R-:W-:Y:S05]  /*fba0*/  @!P1 BRA `(.L_x_871) ;  /* 0xfffffffc00f09947 */ /* 0x010fea000383ffff */
[----:B------:R-:W-:Y:S05]  /*fbb0*/  BRA `(.L_x_870) ;  /* 0xffffff4000187947 */ /* 0x000fea000383ffff */
.L_x_963:
[----:B0-----:R0:W1:Y:S02]  /*fbc0*/  SYNCS.PHASECHK.TRANS64.TRYWAIT P0, [R6+URZ+0x31620], R3 ;  /* 0x03162003060075a7 */ /* 0x001064000800017f */
[----:B-1----:R-:W-:Y:S05]  /*fbd0*/  @!P0 NANOSLEEP.SYNCS 0x989680 ;  /* 0x009896800000895d */ /* 0x002fea0003900000 */
[----:B------:R-:W1:Y:S02]  /*fbe0*/  @!P0 SYNCS.PHASECHK.TRANS64 P0, [R6+URZ+0x31620], R3 ;  /* 0x03162003060085a7 */ /* 0x000e64000800007f */
[----:B-1----:R-:W-:Y:S05]  /*fbf0*/  @!P0 BRA `(.L_x_963) ;  /* 0xfffffffc00f08947 */ /* 0x002fea000383ffff */
[----:B------:R-:W-:Y:S05]  /*fc00*/  BRA `(.L_x_978) ;  /* 0xffffffe4008c7947 */ /* 0x000fea000383ffff */
.L_x_966:
[----:B0-----:R0:W1:Y:S02]  /*fc10*/  SYNCS.PHASECHK.TRANS64.TRYWAIT P1, [R6+URZ+0x31638], R5 ;  /* 0x03163805060075a7 */ /* 0x001064000802017f */
[----:B-1----:R-:W-:Y:S05]  /*fc20*/  @!P1 NANOSLEEP.SYNCS 0x989680 ;  /* 0x009896800000995d */ /* 0x002fea0003900000 */
[----:B------:R-:W1:Y:S02]  /*fc30*/  @!P1 SYNCS.PHASECHK.TRANS64 P1, [R6+URZ+0x31638], R5 ;  /* 0x03163805060095a7 */ /* 0x000e64000802007f */
[----:B-1----:R-:W-:Y:S05]  /*fc40*/  @!P1 BRA `(.L_x_966) ;  /* 0xfffffffc00f09947 */ /* 0x002fea000383ffff */
[----:B------:R-:W-:Y:S05]  /*fc50*/  BRA `(.L_x_979) ;  /* 0xfffffff000147947 */ /* 0x000fea000383ffff */
.L_x_968:
[----:B------:R-:W-:-:S07]  /*fc60*/  SHF.L.U32 R2, R4, 0x1f, RZ ;  /* 0x0000001f04027819 */ /* 0x000fce00000006ff */
.L_x_980:
[----:B0-----:R0:W1:Y:S02]  /*fc70*/  SYNCS.PHASECHK.TRANS64.TRYWAIT P1, [R20+URZ+0x31620], R2 ;  /* 0x03162002140075a7 */ /* 0x001064000802017f */
[----:B-1----:R-:W-:Y:S05]  /*fc80*/  @!P1 NANOSLEEP.SYNCS 0x989680 ;  /* 0x009896800000995d */ /* 0x002fea0003900000 */
[----:B------:R-:W1:Y:S02]  /*fc90*/  @!P1 SYNCS.PHASECHK.TRANS64 P1, [R20+URZ+0x31620], R2 ;  /* 0x03162002140095a7 */ /* 0x000e64000802007f */
[----:B-1----:R-:W-:Y:S05]  /*fca0*/  @!P1 BRA `(.L_x_980) ;  /* 0xfffffffc00f09947 */ /* 0x002fea000383ffff */
[----:B------:R-:W-:Y:S05]  /*fcb0*/  BRA `(.L_x_981) ;  /* 0xfffffff000d07947 */ /* 0x000fea000383ffff */
.L_x_971:
[----:B0-----:R0:W1:Y:S02]  /*fcc0*/  SYNCS.PHASECHK.TRANS64.TRYWAIT P1, [R6+URZ+0x31638], R15 ;  /* 0x0316380f060075a7 */ /* 0x001064000802017f */
[----:B-1----:R-:W-:Y:S05]  /*fcd0*/  @!P1 NANOSLEEP.SYNCS 0x989680 ;  /* 0x009896800000995d */ /* 0x002fea0003900000 */
[----:B------:R-:W1:Y:S02]  /*fce0*/  @!P1 SYNCS.PHASECHK.TRANS64 P1, [R6+URZ+0x31638], R15 ;  /* 0x0316380f060095a7 */ /* 0x000e64000802007f */
[----:B-1----:R-:W-:Y:S05]  /*fcf0*/  @!P1 BRA `(.L_x_971) ;  /* 0xfffffffc00f09947 */ /* 0x002fea000383ffff */
[----:B------:R-:W-:Y:S05]  /*fd00*/  BRA `(.L_x_982) ;  /* 0xfffffff400f07947 */ /* 0x000fea000383ffff */
.L_x_974:
[----:B--2---:R2:W3:Y:S02]  /*fd10*/  SYNCS.PHASECHK.TRANS64.TRYWAIT P0, [R5+URZ], R0 ;  /* 0x00000000050075a7 */ /* 0x0044e4000800017f */
[----:B---3--:R-:W-:Y:S05]  /*fd20*/  @!P0 NANOSLEEP.SYNCS 0x989680 ;  /* 0x009896800000895d */ /* 0x008fea0003900000 */
[----:B------:R-:W3:Y:S02]  /*fd30*/  @!P0 SYNCS.PHASECHK.TRANS64 P0, [R5+URZ], R0 ;  /* 0x00000000050085a7 */ /* 0x000ee4000800007f */
[----:B---3--:R-:W-:Y:S05]  /*fd40*/  @!P0 BRA `(.L_x_974) ;  /* 0xfffffffc00f08947 */ /* 0x008fea000383ffff */
[----:B------:R-:W-:Y:S05]  /*fd50*/  BRA `(.L_x_983) ;  /* 0xfffffffc00147947 */ /* 0x000fea000383ffff */
.L_x_975:
[----:B--2---:R2:W3:Y:S02]  /*fd60*/  SYNCS.PHASECHK.TRANS64.TRYWAIT P0, [R3+URZ], R0 ;  /* 0x00000000030075a7 */ /* 0x0044e4000800017f */
[----:B---3--:R-:W-:Y:S05]  /*fd70*/  @!P0 NANOSLEEP.SYNCS 0x989680 ;  /* 0x009896800000895d */ /* 0x008fea0003900000 */
[----:B------:R-:W3:Y:S02]  /*fd80*/  @!P0 SYNCS.PHASECHK.TRANS64 P0, [R3+URZ], R0 ;  /* 0x00000000030085a7 */ /* 0x000ee4000800007f */
[----:B---3--:R-:W-:Y:S05]  /*fd90*/  @!P0 BRA `(.L_x_975) ;  /* 0xfffffffc00f08947 */ /* 0x008fea000383ffff */
[----:B------:R-:W-:Y:S05]  /*fda0*/  BRA `(.L_x_984) ;  /* 0xfffffffc00247947 */ /* 0x000fea000383ffff */
.L_x_985:
        /* <DEDUP_REMOVED lines=13> */
.L_x_2207:


//--------------------- .text._ZN7cutlass13device_kernelIN5flash11enable_sm90INS1_16FlashAttnBwdSm90INS1_25CollectiveMainloopBwdSm90ILi2ELi1ELi1EN4cute5tupleIJNS5_1CILi1EEES8_S8_EEENS6_IJNS7_ILi64EEENS7_ILi80EEENS7_ILi256EEEEEENS_10bfloat16_tEfNS_4arch4Sm90ELb1ELb0ELb1ELb1ELb0ELb0ELb1ELb1ELi2ELi1ELi1ELi1ELb0EEENS1_24CollectiveEpilogueBwdGQAISD_fSG_Li256ELb1ELb0EEENS1_25SingleTileBwdLPTSchedulerILb1ELi80ELb0EEEEEEEEEvNT_6ParamsE --------------------------
	.section	.text._ZN7cutlass13device_kernelIN5flash11enable_sm90INS1_16FlashAttnBwdSm90INS1_25CollectiveMainloopBwdSm90ILi2ELi1ELi1EN4cute5tupleIJNS5_1CILi1EEES8_S8_EEENS6_IJNS7_ILi64EEENS7_ILi80EEENS7_ILi256EEEEEENS_10bfloat16_tEfNS_4arch4Sm90ELb1ELb0ELb1ELb1ELb0ELb0ELb1ELb1ELi2ELi1ELi1ELi1ELb0EEENS1_24CollectiveEpilogueBwdGQAISD_fSG_Li256ELb1ELb0EEENS1_25SingleTileBwdLPTSchedulerILb1ELi80ELb0EEEEEEEEEvNT_6ParamsE,"ax",@progbits
	.align	128
.text._ZN7cutlass13device_kernelIN5flash11enable_sm90INS1_16FlashAttnBwdSm90INS1_25CollectiveMainloopBwdSm90ILi2ELi1ELi1EN4cute5tupleIJNS5_1CILi1EEES8_S8_EEENS6_IJNS7_ILi64EEENS7_ILi80EEENS7_ILi256EEEEEENS_10bfloat16_tEfNS_4arch4Sm90ELb1ELb0ELb1ELb1ELb0ELb0ELb1ELb1ELi2ELi1ELi1ELi1ELb0EEENS1_24CollectiveEpilogueBwdGQAISD_fSG_Li256ELb1ELb0EEENS1_25SingleTileBwdLPTSchedulerILb1ELi80ELb0EEEEEEEEEvNT_6ParamsE:
        .type           _ZN7cutlass13device_kernelIN5flash11enable_sm90INS1_16FlashAttnBwdSm90INS1_25CollectiveMainloopBwdSm90ILi2ELi1ELi1EN4cute5tupleIJNS5_1CILi1EEES8_S8_EEENS6_IJNS7_ILi64EEENS7_ILi80EEENS7_ILi256EEEEEENS_10bfloat16_tEfNS_4arch4Sm90ELb1ELb0ELb1ELb1ELb0ELb0ELb1ELb1ELi2ELi1ELi1ELi1ELb0EEENS1_24CollectiveEpilogueBwdGQAISD_fSG_Li256ELb1ELb0EEENS1_25SingleTileBwdLPTSchedulerILb1ELi80ELb0EEEEEEEEEvNT_6ParamsE,@function
        .size           _ZN7cutlass13device_kernelIN5flash11enable_sm90INS1_16FlashAttnBwdSm90INS1_25CollectiveMainloopBwdSm90ILi2ELi1ELi1EN4cute5tupleIJNS5_1CILi1EEES8_S8_EEENS6_IJNS7_ILi64EEENS7_ILi80EEENS7_ILi256EEEEEENS_10bfloat16_tEfNS_4arch4Sm90ELb1ELb0ELb1ELb1ELb0ELb0ELb1ELb1ELi2ELi1ELi1ELi1ELb0EEENS1_24CollectiveEpilogueBwdGQAISD_fSG_Li256ELb1ELb0EEENS1_25SingleTileBwdLPTSchedulerILb1ELi80ELb0EEEEEEEEEvNT_6ParamsE,(.L_x_2208 - _ZN7cutlass13device_kernelIN5flash11enable_sm90INS1_16FlashAttnBwdSm90INS1_25CollectiveMainloopBwdSm90ILi2ELi1ELi1EN4cute5tupleIJNS5_1CILi1EEES8_S8_EEENS6_IJNS7_ILi64EEENS7_ILi80EEENS7_ILi256EEEEEENS_10bfloat16_tEfNS_4arch4Sm90ELb1ELb0ELb1ELb1ELb0ELb0ELb1ELb1ELi2ELi1ELi1ELi1ELb0EEENS1_24CollectiveEpilogueBwdGQAISD_fSG_Li256ELb1ELb0EEENS1_25SingleTileBwdLPTSchedulerILb1ELi80ELb0EEEEEEEEEvNT_6ParamsE)
        .other          _ZN7cutlass13device_kernelIN5flash11enable_sm90INS1_16FlashAttnBwdSm90INS1_25CollectiveMainloopBwdSm90ILi2ELi1ELi1EN4cute5tupleIJNS5_1CILi1EEES8_S8_EEENS6_IJNS7_ILi64EEENS7_ILi80EEENS7_ILi256EEEEEENS_10bfloat16_tEfNS_4arch4Sm90ELb1ELb0ELb1ELb1ELb0ELb0ELb1ELb1ELi2ELi1ELi1ELi1ELb0EEENS1_24CollectiveEpilogueBwdGQAISD_fSG_Li256ELb1ELb0EEENS1_25SingleTileBwdLPTSchedulerILb1ELi80ELb0EEEEEEEEEvNT_6ParamsE,@"STO_CUDA_ENTRY STV_DEFAULT"
_ZN7cutlass13device_kernelIN5flash11enable_sm90INS1_16FlashAttnBwdSm90INS1_25CollectiveMainloopBwdSm90ILi2ELi1ELi1EN4cute5tupleIJNS5_1CILi1EEES8_S8_EEENS6_IJNS7_ILi64EEENS7_ILi80EEENS7_ILi256EEEEEENS_10bfloat16_tEfNS_4arch4Sm90ELb1ELb0ELb1ELb1ELb0ELb0ELb1ELb1ELi2ELi1ELi1ELi1ELb0EEENS1_24CollectiveEpilogueBwdGQAISD_fSG_Li256ELb1ELb0EEENS1_25SingleTileBwdLPTSchedulerILb1ELi80ELb0EEEEEEEEEvNT_6ParamsE:
        /* <DEDUP_REMOVED lines=24> */
.L_x_987:
[----:B------:R-:W-:Y:S05]  /*0180*/  BSYNC B0 ;  /* 0x0000000000007941 */ /* 0x000fea0003800000 */
.L_x_986:
        /* <DEDUP_REMOVED lines=19> */
[----:B------:R1:W-:Y:S01]  /*02c0*/  STL [R1+0x14], R2 ;  /* 0x0000140201007387 */ /* 0x0003e20000100800 */
        /* <DEDUP_REMOVED lines=19> */
.L_x_988:
        /* <DEDUP_REMOVED lines=20> */
.L_x_989:
[----:B------:R-:W-:Y:S01]  /*0540*/  PLOP3.LUT P0, PT, PT, PT, UP0, 0x80, 0x0 ;  /* 0x000000000000781c */ /* 0x000fe20003f0f008 */
[----:B------:R-:W-:Y:S01]  /*0550*/  NOP ;  /* 0x0000000000007918 */ /* 0x000fe20000000000 */
[----:B------:R-:W-:Y:S01]  /*0560*/  BSSY B0, `(.L_x_990) ;  /* 0x0000ba5000007945 */ /* 0x000fe20003800000 */
[----:B------:R-:W-:Y:S01]  /*0570*/  LOP3.LUT R11, R21, 0x7f, RZ, 0xc0, !PT ;  /* 0x0000007f150b7812 */ /* 0x000fe200078ec0ff */
[----:B-1234-:R-:W-:Y:S09]  /*0580*/  BAR.SYNC.DEFER_BLOCKING 0x0 ;  /* 0x0000000000007b1d */ /* 0x01eff20000010000 */
[----:B------:R-:W-:Y:S05]  /*0590*/  @!P0 BRA `(.L_x_991) ;  /* 0x00000094003c8947 */ /* 0x000fea0003800000 */
.L_x_992:
        /* <DEDUP_REMOVED lines=17> */
[----:B------:R-:W1:Y:S01]  /*06b0*/  LDC R2, c[0x0][0x8e4] ;  /* 0x00023900ff027b82 */ /* 0x000e620000000800 */
[----:B------:R-:W-:Y:S01]  /*06c0*/  IMAD.U32 R3, RZ, RZ, UR4 ;  /* 0x00000004ff037e24 */ /* 0x000fe2000f8e00ff */
[----:B-1----:R-:W-:-:S13]  /*06d0*/  ISETP.NE.AND P0, PT, R2, 0x1, PT ;  /* 0x000000010200780c */ /* 0x002fda0003f05270 */
[----:B------:R-:W1:Y:S02]  /*06e0*/  @P0 LDC.64 R4, c[0x0][0x8e8] ;  /* 0x00023a00ff040b82 */ /* 0x000e640000000a00 */
[----:B-1----:R-:W-:-:S05]  /*06f0*/  @P0 IMAD.HI.U32 R0, R4, UR4, RZ ;  /* 0x0000000404000c27 */ /* 0x002fca000f8e00ff */
[----:B------:R-:W-:-:S05]  /*0700*/  @P0 SHF.R.U32.HI R3, RZ, R5, R0 ;  /* 0x00000005ff030219 */ /* 0x000fca0000011600 */
[----:B------:R1:W-:Y:S01]  /*0710*/  STL [R1+0x10], R3 ;  /* 0x0000100301007387 */ /* 0x0003e20000100800 */
[----:B------:R-:W-:Y:S01]  /*0720*/  IMAD R0, R3, R2, RZ ;  /* 0x0000000203007224 */ /* 0x000fe200078e02ff */
[----:B------:R-:W-:Y:S06]  /*0730*/  BRA `(.L_x_994) ;  /* 0x0000000000207947 */ /* 0x000fec0003800000 */
.L_x_993:
[----:B------:R-:W1:Y:S01]  /*0740*/  LDC R2, c[0x0][0x8cc] ;  /* 0x00023300ff027b82 */ /* 0x000e620000000800 */
[----:B------:R-:W-:Y:S01]  /*0750*/  IMAD.U32 R3, RZ, RZ, UR4 ;  /* 0x00000004ff037e24 */ /* 0x000fe2000f8e00ff */
[----:B-1----:R-:W-:-:S13]  /*0760*/  ISETP.NE.AND P0, PT, R2, 0x1, PT ;  /* 0x000000010200780c */ /* 0x002fda0003f05270 */
[----:B------:R-:W1:Y:S02]  /*0770*/  @P0 LDC.64 R4, c[0x0][0x8d0] ;  /* 0x00023400ff040b82 */ /* 0x000e640000000a00 */
[----:B-1----:R-:W-:-:S05]  /*0780*/  @P0 IMAD.HI.U32 R0, R4, UR4, RZ ;  /* 0x0000000404000c27 */ /* 0x002fca000f8e00ff */
[----:B------:R-:W-:-:S05]  /*0790*/  @P0 SHF.R.U32.HI R3, RZ, R5, R0 ;  /* 0x00000005ff030219 */ /* 0x000fca0000011600 */
[----:B------:R2:W-:Y:S01]  /*07a0*/  STL [R1+0x10], R3 ;  /* 0x0000100301007387 */ /* 0x0005e20000100800 */
[----:B------:R-:W-:-:S07]  /*07b0*/  IMAD R0, R3, R2, RZ ;  /* 0x0000000203007224 */ /* 0x000fce00078e02ff */
.L_x_994:
[----:B------:R-:W3:Y:S01]  /*07c0*/  LDC R2, c[0x0][0x8c0] ;  /* 0x00023000ff027b82 */ /* 0x000ee20000000800 */
[----:B------:R-:W-:Y:S01]  /*07d0*/  IADD3 R0, -R0, UR4, RZ ;  /* 0x0000000400007c10 */ /* 0x000fe2000fffe1ff */
[----:B------:R-:W-:Y:S02]  /*07e0*/  ULDC.64 UR4, c[0x0][0x900] ;  /* 0x0002400000047ab9 */ /* 0x000fe40000000a00 */
[----:B------:R-:W-:-:S04]  /*07f0*/  ISETP.NE.U32.AND P0, PT, RZ, UR4, PT ;  /* 0x00000004ff007c0c */ /* 0x000fc8000bf05070 */
[----:B------:R-:W4:Y:S01]  /*0800*/  LDC R5, c[0x0][0x8cc] ;  /* 0x00023300ff057b82 */ /* 0x000f220000000800 */
[----:B------:R-:W-:Y:S02]  /*0810*/  ISETP.NE.AND.EX P0, PT, RZ, UR5, PT, P0 ;  /* 0x00000005ff007c0c */ /* 0x000fe4000bf05300 */
[----:B---3--:R-:W-:Y:S01]  /*0820*/  ISETP.NE.AND P1, PT, R2, 0x1, PT ;  /* 0x000000010200780c */ /* 0x008fe20003f25270 */
[----:B----4-:R-:W-:-:S04]  /*0830*/  IMAD R4, R5, UR6, R0 ;  /* 0x0000000605047c24 */ /* 0x010fc8000f8e0200 */
[----:B------:R-:W-:-:S08]  /*0840*/  IMAD.MOV.U32 R5, RZ, RZ, R4 ;  /* 0x000000ffff057224 */ /* 0x000fd000078e0004 */
[----:B-12---:R-:W1:Y:S08]  /*0850*/  @P1 LDC R3, c[0x0][0x8c4] ;  /* 0x00023100ff031b82 */ /* 0x006e700000000800 */
[----:B------:R-:W2:Y:S01]  /*0860*/  @P1 LDC R7, c[0x0][0x8c8] ;  /* 0x00023200ff071b82 */ /* 0x000ea20000000800 */
[----:B-1----:R-:W-:-:S05]  /*0870*/  @P1 IMAD.HI.U32 R0, R4, R3, RZ ;  /* 0x0000000304001227 */ /* 0x002fca00078e00ff */
[----:B--2---:R-:W-:-:S05]  /*0880*/  @P1 SHF.R.U32.HI R5, RZ, R7, R0 ;  /* 0x00000007ff051219 */ /* 0x004fca0000011600 */
[----:B------:R-:W-:-:S04]  /*0890*/  IMAD.MOV R3, RZ, RZ, -R5 ;  /* 0x000000ffff037224 */ /* 0x000fc800078e0a05 */
[----:B------:R-:W-:-:S05]  /*08a0*/  IMAD R0, R2, R3, R4 ;  /* 0x0000000302007224 */ /* 0x000fca00078e0204 */
[----:B------:R1:W-:Y:S01]  /*08b0*/  STL [R1+0xc], R0 ;  /* 0x00000c0001007387 */ /* 0x0003e20000100800 */
[----:B------:R-:W-:Y:S05]  /*08c0*/  @!P0 BRA `(.L_x_995) ;  /* 0x0000000000148947 */ /* 0x000fea0003800000 */
[----:B------:R-:W2:Y:S01]  /*08d0*/  LDC.64 R2, c[0x0][0x900] ;  /* 0x00024000ff027b82 */ /* 0x000ea20000000a00 */
[----:B------:R-:W-:Y:S01]  /*08e0*/  ULDC.64 UR4, c[0x0][0x208] ;  /* 0x0000820000047ab9 */ /* 0x000fe20000000a00 */
[----:B--2---:R-:W-:-:S05]  /*08f0*/  IMAD.WIDE R2, R5, 0x4, R2 ;  /* 0x0000000405027825 */ /* 0x004fca00078e0202 */
[----:B-1----:R2:W5:Y:S01]  /*0900*/  LDG.E R0, desc[UR4][R2.64] ;  /* 0x0000000402007981 */ /* 0x002562000c1e1900 */
[----:B------:R-:W-:Y:S05]  /*0910*/  BRA `(.L_x_996) ;  /* 0x0000000000307947 */ /* 0x000fea0003800000 */
.L_x_995:
[----:B------:R-:W-:Y:S02]  /*0920*/  ULDC.64 UR4, c[0x0][0x8f8] ;  /* 0x00023e0000047ab9 */ /* 0x000fe40000000a00 */
[----:B------:R-:W-:-:S04]  /*0930*/  ISETP.NE.U32.AND P0, PT, RZ, UR4, PT ;  /* 0x00000004ff007c0c */ /* 0x000fc8000bf05070 */
[----:B------:R-:W-:-:S13]  /*0940*/  ISETP.NE.AND.EX P0, PT, RZ, UR5, PT, P0 ;  /* 0x00000005ff007c0c */ /* 0x000fda000bf05300 */
[----:B------:R-:W-:Y:S05]  /*0950*/  @!P0 BRA `(.L_x_997) ;  /* 0x00000000001c8947 */ /* 0x000fea0003800000 */
[----:B------:R-:W2:Y:S01]  /*0960*/  LDC.64 R2, c[0x0][0x8f8] ;  /* 0x00023e00ff027b82 */ /* 0x000ea20000000a00 */
[----:B------:R-:W-:Y:S01]  /*0970*/  ULDC.64 UR4, c[0x0][0x208] ;  /* 0x0000820000047ab9 */ /* 0x000fe20000000a00 */
[----:B--2---:R-:W-:-:S05]  /*0980*/  IMAD.WIDE R2, R5, 0x4, R2 ;  /* 0x0000000405027825 */ /* 0x004fca00078e0202 */
[----:B-1----:R-:W2:Y:S04]  /*0990*/  LDG.E R0, desc[UR4][R2.64] ;  /* 0x0000000402007981 */ /* 0x002ea8000c1e1900 */
[----:B------:R-:W2:Y:S02]  /*09a0*/  LDG.E R7, desc[UR4][R2.64+0x4] ;  /* 0x0000040402077981 */ /* 0x000ea4000c1e1900 */
[----:B--2---:R-:W-:Y:S01]  /*09b0*/  IMAD.IADD R0, R7, 0x1, -R0 ;  /* 0x0000000107007824 */ /* 0x004fe200078e0a00 */
[----:B------:R-:W-:Y:S06]  /*09c0*/  BRA `(.L_x_996) ;  /* 0x0000000000047947 */ /* 0x000fec0003800000 */
.L_x_997:
[----:B-1----:R-:W1:Y:S02]  /*09d0*/  LDC R0, c[0x0][0x8f4] ;  /* 0x00023d00ff007b82 */ /* 0x002e640000000800 */
.L_x_996:
[----:B------:R-:W3:Y:S01]  /*09e0*/  LDL R10, [R1+0x10] ;  /* 0x00001000010a7983 */ /* 0x000ee20000100800 */
[----:B-1---5:R-:W-:-:S04]  /*09f0*/  VIADD R0, R0, 0x4f ;  /* 0x0000004f00007836 */ /* 0x022fc80000000000 */
[----:B------:R-:W-:-:S05]  /*0a00*/  IMAD.HI R0, R0, 0x66666667, RZ ;  /* 0x6666666700007827 */ /* 0x000fca00078e02ff */
[----:B--2---:R-:W-:-:S04]  /*0a10*/  SHF.R.U32.HI R3, RZ, 0x1f, R0 ;  /* 0x0000001fff037819 */ /* 0x004fc80000011600 */
[----:B------:R-:W-:-:S04]  /*0a20*/  LEA.HI.SX32 R3, R0, R3, 0x1b ;  /* 0x0000000300037211 */ /* 0x000fc800078fdaff */
[----:B---3--:R-:W-:-:S04]  /*0a30*/  ISETP.GE.AND P0, PT, R10, R3, PT ;  /* 0x000000030a00720c */ /* 0x008fc80003f06270 */
[----:B------:R-:W-:-:S04]  /*0a40*/  SEL R12, R5, 0xffffffff, !P0 ;  /* 0xffffffff050c7807 */ /* 0x000fc80004000000 */
[----:B------:R-:W-:Y:S01]  /*0a50*/  ISETP.GE.AND P0, PT, R12, RZ, PT ;  /* 0x000000ff0c00720c */ /* 0x000fe20003f06270 */
[----:B------:R1:W-:-:S12]  /*0a60*/  STL [R1+0x8], R12 ;  /* 0x0000080c01007387 */ /* 0x0003d80000100800 */
[----:B-1----:R-:W-:Y:S05]  /*0a70*/  @!P0 BRA `(.L_x_998) ;  /* 0x000000b4004c8947 */ /* 0x002fea0003800000 */
        /* <DEDUP_REMOVED lines=11> */
[----:B------:R-:W3:Y:S08]  /*0b30*/  @P0 LDC.64 R4, c[0x0][0x780] ;  /* 0x0001e000ff040b82 */ /* 0x000ef00000000a00 */
[----:B------:R-:W4:Y:S01]  /*0b40*/  LDC R9, c[0x0][0x290] ;  /* 0x0000a400ff097b82 */ /* 0x000f220000000800 */
[----:B---3--:R-:W-:-:S05]  /*0b50*/  @P0 IMAD.WIDE R4, R12, 0x4, R4 ;  /* 0x000000040c040825 */ /* 0x008fca00078e0204 */
[----:B-1----:R1:W5:Y:S01]  /*0b60*/  @P0 LDG.E R0, desc[UR4][R4.64] ;  /* 0x0000000404000981 */ /* 0x002362000c1e1900 */
[----:B------:R-:W-:Y:S02]  /*0b70*/  ULDC.64 UR4, c[0x0][0x788] ;  /* 0x0001e20000047ab9 */ /* 0x000fe40000000a00 */
[----:B------:R-:W-:-:S04]  /*0b80*/  ISETP.NE.U32.AND P2, PT, RZ, UR4, PT ;  /* 0x00000004ff007c0c */ /* 0x000fc8000bf45070 */
[----:B------:R-:W-:Y:S01]  /*0b90*/  ISETP.NE.AND.EX P2, PT, RZ, UR5, PT, P2 ;  /* 0x00000005ff007c0c */ /* 0x000fe2000bf45320 */
[----:B--2---:R-:W-:-:S05]  /*0ba0*/  @P1 IMAD R2, R12, 0x40, R2 ;  /* 0x000000400c021824 */ /* 0x004fca00078e0202 */
[----:B------:R-:W-:-:S04]  /*0bb0*/  @P1 SHF.R.S32.HI R3, RZ, 0x1f, R2 ;  /* 0x0000001fff031819 */ /* 0x000fc80000011402 */
[----:B------:R-:W-:-:S05]  /*0bc0*/  @P1 LEA.HI R3, R3, R2, RZ, 0x6 ;  /* 0x0000000203031211 */ /* 0x000fca00078f30ff */
[----:B------:R-:W-:-:S05]  /*0bd0*/  @P1 IMAD.SHL.U32 R3, R3, 0x100, RZ ;  /* 0x0000010003031824 */ /* 0x000fca00078e00ff */
[----:B------:R-:W-:Y:S02]  /*0be0*/  @P1 LOP3.LUT R8, R3, 0xffffc000, RZ, 0xc0, !PT ;  /* 0xffffc00003081812 */ /* 0x000fe400078ec0ff */
[----:B------:R-:W-:Y:S02]  /*0bf0*/  CS2R R2, SRZ ;  /* 0x0000000000027805 */ /* 0x000fe4000001ff00 */
[----:B-1----:R-:W-:Y:S01]  /*0c00*/  @P1 SHF.R.S32.HI R5, RZ, 0x1f, R8 ;  /* 0x0000001fff051819 */ /* 0x002fe20000011408 */
[----:B----4-:R-:W-:Y:S06]  /*0c10*/  @P0 BRA `(.L_x_999) ;  /* 0x0000000000140947 */ /* 0x010fec0003800000 */
[----:B------:R-:W-:Y:S05]  /*0c20*/  @!P1 BRA `(.L_x_999) ;  /* 0x0000000000109947 */ /* 0x000fea0003800000 */
[----:B------:R-:W-:Y:S02]  /*0c30*/  ULDC.64 UR4, c[0x0][0x208] ;  /* 0x0000820000047ab9 */ /* 0x000fe40000000a00 */
[----:B------:R-:W2:Y:S04]  /*0c40*/  LDG.E R11, desc[UR4][R6.64] ;  /* 0x00000004060b7981 */ /* 0x000ea8000c1e1900 */
[----:B-----5:R-:W2:Y:S02]  /*0c50*/  LDG.E R0, desc[UR4][R6.64+0x4] ;  /* 0x0000040406007981 */ /* 0x020ea4000c1e1900 */
[----:B--2---:R-:W-:-:S07]  /*0c60*/  IMAD.IADD R0, R0, 0x1, -R11 ;  /* 0x0000000100007824 */ /* 0x004fce00078e0a0b */
.L_x_999:
        /* <DEDUP_REMOVED lines=8> */
.L_x_1000:
        /* <DEDUP_REMOVED lines=10> */
.L_x_1001:
[----:B-1---5:R-:W-:Y:S01]  /*0d90*/  IMAD.IADD R4, R0, 0x1, -R9 ;  /* 0x0000000100047824 */ /* 0x022fe200078e0a09 */
[----:B------:R-:W-:Y:S01]  /*0da0*/  ULDC UR4, c[0x0][0x74c] ;  /* 0x0001d30000047ab9 */ /* 0x000fe20000000800 */
[----:B------:R-:W-:Y:S02]  /*0db0*/  PLOP3.LUT P0, PT, PT, PT, PT, 0x80, 0x0 ;  /* 0x000000000000781c */ /* 0x000fe40003f0f070 */
[----:B------:R-:W-:Y:S01]  /*0dc0*/  CS2R R136, SRZ ;  /* 0x0000000000887805 */ /* 0x000fe2000001ff00 */
[----:B------:R-:W-:Y:S01]  /*0dd0*/  IMAD R5, R10, 0x50, R4 ;  /* 0x000000500a057824 */ /* 0x000fe200078e0204 */
[----:B------:R-:W-:Y:S01]  /*0de0*/  CS2R R138, SRZ ;  /* 0x00000000008a7805 */ /* 0x000fe2000001ff00 */
[----:B------:R-:W-:Y:S01]  /*0df0*/  VIADD R4, R0, 0x3f ;  /* 0x0000003f00047836 */ /* 0x000fe20000000000 */
[----:B------:R-:W-:Y:S01]  /*0e00*/  CS2R R140, SRZ ;  /* 0x00000000008c7805 */ /* 0x000fe2000001ff00 */
[----:B------:R-:W-:Y:S01]  /*0e10*/  VIADD R6, R5, -UR4 ;  /* 0x8000000405067c36 */ /* 0x000fe20008000000 */
[----:B------:R-:W-:-:S02]  /*0e20*/  CS2R R142, SRZ ;  /* 0x00000000008e7805 */ /* 0x000fc4000001ff00 */
[----:B------:R-:W-:Y:S02]  /*0e30*/  CS2R R176, SRZ ;  /* 0x0000000000b07805 */ /* 0x000fe4000001ff00 */
[----:B------:R-:W-:Y:S02]  /*0e40*/  SHF.R.S32.HI R5, RZ, 0x1f, R4 ;  /* 0x0000001fff057819 */ /* 0x000fe40000011404 */
[----:B------:R-:W-:Y:S02]  /*0e50*/  CS2R R178, SRZ ;  /* 0x0000000000b27805 */ /* 0x000fe4000001ff00 */
[----:B------:R-:W-:Y:S02]  /*0e60*/  SHF.R.S32.HI R7, RZ, 0x1f, R6 ;  /* 0x0000001fff077819 */ /* 0x000fe40000011406 */
[----:B------:R-:W-:Y:S02]  /*0e70*/  CS2R R180, SRZ ;  /* 0x0000000000b47805 */ /* 0x000fe4000001ff00 */
[----:B------:R-:W-:-:S02]  /*0e80*/  LEA.HI R5, R5, R4, RZ, 0x6 ;  /* 0x0000000405057211 */ /* 0x000fc400078f30ff */
[----:B------:R-:W-:Y:S02]  /*0e90*/  CS2R R182, SRZ ;  /* 0x0000000000b67805 */ /* 0x000fe4000001ff00 */
[----:B------:R-:W-:Y:S02]  /*0ea0*/  LEA.HI R7, R7, R6, RZ, 0x6 ;  /* 0x0000000607077211 */ /* 0x000fe400078f30ff */
[----:B------:R-:W-:Y:S02]  /*0eb0*/  CS2R R144, SRZ ;  /* 0x0000000000907805 */ /* 0x000fe4000001ff00 */
[----:B------:R-:W-:Y:S02]  /*0ec0*/  SHF.R.S32.HI R237, RZ, 0x6, R5 ;  /* 0x00000006ffed7819 */ /* 0x000fe40000011405 */
[----:B------:R-:W-:Y:S02]  /*0ed0*/  CS2R R146, SRZ ;  /* 0x0000000000927805 */ /* 0x000fe4000001ff00 */
[----:B------:R-:W-:-:S02]  /*0ee0*/  SHF.R.S32.HI R7, RZ, 0x6, R7 ;  /* 0x00000006ff077819 */ /* 0x000fc40000011407 */
[----:B------:R-:W-:Y:S02]  /*0ef0*/  CS2R R148, SRZ ;  /* 0x0000000000947805 */ /* 0x000fe4000001ff00 */
[----:B------:R-:W-:Y:S02]  /*0f00*/  CS2R R150, SRZ ;  /* 0x0000000000967805 */ /* 0x000fe4000001ff00 */
[----:B------:R-:W-:Y:S02]  /*0f10*/  CS2R R184, SRZ ;  /* 0x0000000000b87805 */ /* 0x000fe4000001ff00 */
[----:B------:R-:W-:Y:S02]  /*0f20*/  VIMNMX R6, RZ, R7, !PT ;  /* 0x00000007ff067248 */ /* 0x000fe40007fe0100 */
[----:B------:R-:W-:Y:S02]  /*0f30*/  CS2R R186, SRZ ;  /* 0x0000000000ba7805 */ /* 0x000fe4000001ff00 */
[----:B------:R-:W-:-:S02]  /*0f40*/  CS2R R188, SRZ ;  /* 0x0000000000bc7805 */ /* 0x000fc4000001ff00 */
[----:B------:R-:W-:Y:S02]  /*0f50*/  CS2R R190, SRZ ;  /* 0x0000000000be7805 */ /* 0x000fe4000001ff00 */
[----:B------:R-:W-:Y:S02]  /*0f60*/  ISETP.GT.AND P2, PT, R237, R6, PT ;  /* 0x00000006ed00720c */ /* 0x000fe40003f44270 */
        /* <DEDUP_REMOVED lines=63> */
[----:B------:R-:W-:Y:S01]  /*1360*/  CS2R R134, SRZ ;  /* 0x0000000000867805 */ /* 0x000fe2000001ff00 */
[----:B------:R-:W-:Y:S06]  /*1370*/  @!P2 BRA `(.L_x_1002) ;  /* 0x0000007c0064a947 */ /* 0x000fec0003800000 */
[----:B------:R-:W1:Y:S01]  /*1380*/  S2R R8, SR_CgaCtaId ;  /* 0x0000000000087919 */ /* 0x000e620000008800 */
[----:B------:R-:W-:Y:S01]  /*1390*/  VIADD R21, R21, 0xffffff80 ;  /* 0xffffff8015157836 */ /* 0x000fe20000000000 */
[----:B------:R-:W-:Y:S02]  /*13a0*/  MOV R17, 0x400 ;  /* 0x0000040000117802 */ /* 0x000fe40000000f00 */
[----:B------:R-:W-:Y:S02]  /*13b0*/  SHF.L.U32 R16, RZ, 0x1f, RZ ;  /* 0x0000001fff107819 */ /* 0x000fe400000006ff */
[----:B------:R-:W-:-:S04]  /*13c0*/  SHF.R.S32.HI R4, RZ, 0x1f, R21 ;  /* 0x0000001fff047819 */ /* 0x000fc80000011415 */
[CC--:B------:R-:W-:Y:S02]  /*13d0*/  LEA.HI R5, R4.reuse, R21.reuse, RZ, 0x7 ;  /* 0x0000001504057211 */ /* 0x0c0fe400078f38ff */
[CC--:B------:R-:W-:Y:S02]  /*13e0*/  LEA.HI R10, R4.reuse, R21.reuse, RZ, 0x5 ;  /* 0x00000015040a7211 */ /* 0x0c0fe400078f28ff */
[----:B------:R-:W-:Y:S02]  /*13f0*/  SHF.R.S32.HI R7, RZ, 0x7, R5 ;  /* 0x00000007ff077819 */ /* 0x000fe40000011405 */
[----:B------:R-:W-:Y:S02]  /*1400*/  LEA.HI R13, R4, R21, RZ, 0x4 ;  /* 0x00000015040d7211 */ /* 0x000fe400078f20ff */
[--C-:B------:R-:W-:Y:S02]  /*1410*/  SHF.R.S32.HI R12, RZ, 0x5, R10.reuse ;  /* 0x00000005ff0c7819 */ /* 0x100fe4000001140a */
[----:B------:R-:W-:-:S02]  /*1420*/  SHF.R.S32.HI R11, RZ, 0x1f, R10 ;  /* 0x0000001fff0b7819 */ /* 0x000fc4000001140a */
[----:B------:R-:W-:Y:S02]  /*1430*/  LOP3.LUT R4, R5, 0xffffff80, RZ, 0xc0, !PT ;  /* 0xffffff8005047812 */ /* 0x000fe400078ec0ff */
[----:B------:R-:W-:Y:S02]  /*1440*/  LEA.HI R11, R11, R12, RZ, 0x2 ;  /* 0x0000000c0b0b7211 */ /* 0x000fe400078f10ff */
[----:B------:R-:W-:Y:S01]  /*1450*/  LOP3.LUT R14, R13, 0xffffff0, RZ, 0xc0, !PT ;  /* 0x0ffffff00d0e7812 */ /* 0x000fe200078ec0ff */
[----:B------:R-:W-:Y:S01]  /*1460*/  IMAD.IADD R10, R21, 0x1, -R4 ;  /* 0x00000001150a7824 */ /* 0x000fe200078e0a04 */
[----:B------:R-:W-:Y:S02]  /*1470*/  LOP3.LUT R13, R11, 0xfffffc, RZ, 0xc0, !PT ;  /* 0x00fffffc0b0d7812 */ /* 0x000fe400078ec0ff */
[----:B------:R-:W-:Y:S01]  /*1480*/  LEA.HI R15, R7, R7, RZ, 0x1 ;  /* 0x00000007070f7211 */ /* 0x000fe200078f08ff */
[----:B------:R-:W-:Y:S01]  /*1490*/  IMAD.IADD R14, R21, 0x1, -R14 ;  /* 0x00000001150e7824 */ /* 0x000fe200078e0a0e */
[----:B-1----:R-:W-:Y:S01]  /*14a0*/  LEA R17, R8, R17, 0x18 ;  /* 0x0000001108117211 */ /* 0x002fe200078ec0ff */
[----:B------:R-:W-:Y:S01]  /*14b0*/  IMAD.IADD R13, R12, 0x1, -R13 ;  /* 0x000000010c0d7824 */ /* 0x000fe200078e0a0d */
[----:B------:R-:W1:Y:S01]  /*14c0*/  SHFL.IDX PT, R8, R7, RZ, 0x1f ;  /* 0x00001fff07087589 */ /* 0x000e6200000e0000 */
[----:B------:R-:W-:Y:S01]  /*14d0*/  SHF.R.S32.HI R11, RZ, 0x1f, R10 ;  /* 0x0000001fff0b7819 */ /* 0x000fe2000001140a */
[----:B------:R-:W2:Y:S01]  /*14e0*/  SYNCS.PHASECHK.TRANS64.TRYWAIT P0, [R17+URZ+0x31800], R16 ;  /* 0x03180010110075a7 */ /* 0x000ea2000800017f */
[----:B------:R-:W-:Y:S01]  /*14f0*/  LOP3.LUT R12, R15, 0x1ffffffe, RZ, 0xc0, !PT ;  /* 0x1ffffffe0f0c7812 */ /* 0x000fe200078ec0ff */
[----:B------:R-:W-:-:S02]  /*1500*/  IMAD R14, R7, 0x40, R14 ;  /* 0x00000040070e7824 */ /* 0x000fc400078e020e */
[C---:B------:R-:W-:Y:S02]  /*1510*/  IMAD R15, R7.reuse, 0x800, R10 ;  /* 0x00000800070f7824 */ /* 0x040fe400078e020a */
[----:B------:R-:W-:Y:S01]  /*1520*/  IMAD.IADD R12, R7, 0x1, -R12 ;  /* 0x00000001070c7824 */ /* 0x000fe200078e0a0c */
[----:B-1----:R-:W-:-:S04]  /*1530*/  LEA.HI R4, R8, R8, RZ, 0x1 ;  /* 0x0000000808047211 */ /* 0x002fc800078f08ff */
[----:B------:R-:W-:-:S05]  /*1540*/  LOP3.LUT R5, R4, 0xfffffffe, RZ, 0xc0, !PT ;  /* 0xfffffffe04057812 */ /* 0x000fca00078ec0ff */
[----:B------:R-:W-:Y:S01]  /*1550*/  IMAD.IADD R4, R8, 0x1, -R5 ;  /* 0x0000000108047824 */ /* 0x000fe200078e0a05 */
[----:B------:R-:W-:-:S04]  /*1560*/  LEA.HI R5, R11, R10, RZ, 0x2 ;  /* 0x0000000a0b057211 */ /* 0x000fc800078f10ff */
[--C-:B------:R-:W-:Y:S02]  /*1570*/  SHF.R.S32.HI R7, RZ, 0x2, R5.reuse ;  /* 0x00000002ff077819 */ /* 0x100fe40000011405 */
[----:B------:R-:W-:Y:S01]  /*1580*/  SHF.R.S32.HI R8, RZ, 0x1f, R5 ;  /* 0x0000001fff087819 */ /* 0x000fe20000011405 */
[----:B--2---:R-:W-:Y:S06]  /*1590*/  @P0 BRA `(.L_x_1003) ;  /* 0x0000000000080947 */ /* 0x004fec0003800000 */
[----:B------:R-:W1:Y:S02]  /*15a0*/  SYNCS.PHASECHK.TRANS64.TRYWAIT P0, [R17+URZ+0x31800], R16 ;  /* 0x03180010110075a7 */ /* 0x000e64000800017f */
[----:B-1----:R-:W-:Y:S05]  /*15b0*/  @!P0 BRA `(.L_x_1004) ;  /* 0x000000a800848947 */ /* 0x002fea0003800000 */
.L_x_1003:
[----:B------:R-:W2:Y:S04]  /*15c0*/  LDL R20, [R1+0xc] ;  /* 0x00000c0001147983 */ /* 0x000ea80000100800 */
[----:B------:R-:W3:Y:S04]  /*15d0*/  LDL R19, [R1+0x8] ;  /* 0x0000080001137983 */ /* 0x000ee80000100800 */
[----:B------:R-:W4:Y:S04]  /*15e0*/  LDL R18, [R1+0x14] ;  /* 0x0000140001127983 */ /* 0x000f280000100800 */
[----:B------:R-:W5:Y:S01]  /*15f0*/  LDL R21, [R1+0x10] ;  /* 0x0000100001157983 */ /* 0x000f620000100800 */
[----:B------:R-:W-:Y:S01]  /*1600*/  LEA.HI R8, R8, R7, RZ, 0x3 ;  /* 0x0000000708087211 */ /* 0x000fe200078f18ff */
[----:B------:R-:W-:Y:S01]  /*1610*/  IMAD R14, R13, 0x10, R14 ;  /* 0x000000100d0e7824 */ /* 0x000fe200078e020e */
[----:B------:R-:W-:Y:S01]  /*1620*/  LOP3.LUT R5, R5, 0x7ffffffc, RZ, 0xc0, !PT ;  /* 0x7ffffffc05057812 */ /* 0x000fe200078ec0ff */
[----:B------:R-:W-:Y:S01]  /*1630*/  ULDC.64 UR4, c[0x0][0x2d8] ;  /* 0x0000b60000047ab9 */ /* 0x000fe20000000a00 */
[----:B------:R-:W-:Y:S01]  /*1640*/  LOP3.LUT R8, R8, 0xfffffff8, RZ, 0xc0, !PT ;  /* 0xfffffff808087812 */ /* 0x000fe200078ec0ff */
[----:B------:R-:W-:Y:S01]  /*1650*/  IMAD.SHL.U32 R13, R15, 0x4, RZ ;  /* 0x000000040f0d7824 */ /* 0x000fe200078e00ff */
[----:B------:R-:W-:Y:S01]  /*1660*/  LEA.HI R11, R11, R10, RZ, 0x5 ;  /* 0x0000000a0b0b7211 */ /* 0x000fe200078f28ff */
[----:B------:R-:W-:Y:S01]  /*1670*/  IMAD.IADD R5, R10, 0x1, -R5 ;  /* 0x000000010a057824 */ /* 0x000fe200078e0a05 */
[----:B------:R-:W-:Y:S01]  /*1680*/  CS2R R214, SRZ ;  /* 0x0000000000d67805 */ /* 0x000fe2000001ff00 */
[----:B------:R-:W-:Y:S01]  /*1690*/  IMAD.IADD R8, R7, 0x1, -R8 ;  /* 0x0000000107087824 */ /* 0x000fe200078e0a08 */
[----:B------:R-:W-:Y:S01]  /*16a0*/  IADD3 R2, P0, R13, R2, RZ ;  /* 0x000000020d027210 */ /* 0x000fe20007f1e0ff */
[----:B------:R-:W-:Y:S01]  /*16b0*/  IMAD R12, R12, 0x4, R5 ;  /* 0x000000040c0c7824 */ /* 0x000fe200078e0205 */
[----:B------:R-:W-:-:S02]  /*16c0*/  SHF.R.S32.HI R11, RZ, 0x5, R11 ;  /* 0x00000005ff0b7819 */ /* 0x000fc4000001140b */
[----:B------:R-:W-:Y:S02]  /*16d0*/  CS2R R212, SRZ ;  /* 0x0000000000d47805 */ /* 0x000fe4000001ff00 */
[----:B------:R-:W-:Y:S01]  /*16e0*/  LEA.HI.X.SX32 R3, R13, R3, 0x1, P0 ;  /* 0x000000030d037211 */ /* 0x000fe200000f0eff */
[----:B------:R-:W-:Y:S01]  /*16f0*/  IMAD.SHL.U32 R228, R12, 0x2, RZ ;  /* 0x000000020ce47824 */ /* 0x000fe200078e00ff */
        /* <DEDUP_REMOVED lines=78> */
[----:B------:R-:W-:Y:S01]  /*1be0*/  ULDC UR61, c[0x0][0x75c] ;  /* 0x0001d700003d7ab9 */ /* 0x000fe20000000800 */
[----:B------:R-:W-:Y:S01]  /*1bf0*/  UMOV UR60, URZ ;  /* 0x0000003f003c7c82 */ /* 0x000fe20008000000 */
[----:B--2---:R-:W-:-:S05]  /*1c00*/  SHF.R.S32.HI R7, RZ, 0x1f, R20 ;  /* 0x0000001fff077819 */ /* 0x004fca0000011414 */
[----:B------:R-:W-:Y:S01]  /*1c10*/  IMAD R5, R7, UR4, RZ ;  /* 0x0000000407057c24 */ /* 0x000fe2000f8e02ff */
[----:B---3--:R-:W-:Y:S02]  /*1c20*/  SHF.R.S32.HI R7, RZ, 0x1f, R19 ;  /* 0x0000001fff077819 */ /* 0x008fe40000011413 */
[----:B----4-:R-:W-:Y:S01]  /*1c30*/  R2UR UR6, R18 ;  /* 0x00000000120672ca */ /* 0x010fe200000e0000 */
[----:B------:R-:W-:Y:S01]  /*1c40*/  IMAD R18, R11, 0x10, R8 ;  /* 0x000000100b127824 */ /* 0x000fe200078e0208 */
[----:B------:R-:W-:Y:S01]  /*1c50*/  SEL R7, R7, RZ, !P1 ;  /* 0x000000ff07077207 */ /* 0x000fe20004800000 */
[----:B-----5:R-:W-:Y:S02]  /*1c60*/  IMAD R9, R21, -0x50, R9 ;  /* 0xffffffb015097824 */ /* 0x020fe400078e0209 */
[----:B------:R-:W-:Y:S01]  /*1c70*/  IMAD.WIDE.U32 R2, R20, UR4, R2 ;  /* 0x0000000414027c25 */ /* 0x000fe2000f8e0002 */
[----:B------:R-:W-:-:S03]  /*1c80*/  SEL R231, R19, RZ, !P1 ;  /* 0x000000ff13e77207 */ /* 0x000fc60004800000 */
[----:B------:R-:W-:Y:S01]  /*1c90*/  IMAD R11, R20, UR5, R5 ;  /* 0x00000005140b7c24 */ /* 0x000fe2000f8e0205 */
[----:B------:R-:W-:Y:S01]  /*1ca0*/  IADD3 R5, -R0, 0x1, R9 ;  /* 0x0000000100057810 */ /* 0x000fe20007ffe109 */
[----:B------:R-:W-:Y:S02]  /*1cb0*/  ULDC.64 UR4, c[0x0][0x2e0] ;  /* 0x0000b80000047ab9 */ /* 0x000fe40000000a00 */
[----:B------:R-:W-:Y:S02]  /*1cc0*/  IMAD R0, R7, UR4, RZ ;  /* 0x0000000407007c24 */ /* 0x000fe4000f8e02ff */
[----:B------:R-:W-:Y:S02]  /*1cd0*/  IMAD.IADD R3, R3, 0x1, R11 ;  /* 0x0000000103037824 */ /* 0x000fe400078e020b */
[--C-:B------:R-:W-:Y:S02]  /*1ce0*/  IMAD.IADD R229, R9, 0x1, -R228.reuse ;  /* 0x0000000109e57824 */ /* 0x100fe400078e0ae4 */
[----:B------:R-:W-:-:S02]  /*1cf0*/  IMAD.IADD R228, R5, 0x1, -R228 ;  /* 0x0000000105e47824 */ /* 0x000fc400078e0ae4 */
[C---:B------:R-:W-:Y:S02]  /*1d00*/  IMAD R5, R231.reuse, UR5, R0 ;  /* 0x00000005e7057c24 */ /* 0x040fe4000f8e0200 */
[----:B------:R-:W-:Y:S01]  /*1d10*/  IMAD.WIDE.U32 R230, R231, UR4, R2 ;  /* 0x00000004e7e67c25 */ /* 0x000fe2000f8e0002 */
[----:B------:R-:W-:-:S03]  /*1d20*/  ULOP3.LUT UR4, UR6, 0x1, URZ, 0xfc, !UPT ;  /* 0x0000000106047892 */ /* 0x000fc6000f8efc3f */
[----:B------:R-:W-:-:S03]  /*1d30*/  IMAD.IADD R5, R231, 0x1, R5 ;  /* 0x00000001e7057824 */ /* 0x000fc600078e0205 */
[----:B------:R-:W-:-:S05]  /*1d40*/  IMAD.U32 R0, RZ, RZ, UR4 ;  /* 0x00000004ff007e24 */ /* 0x000fca000f8e00ff */
[----:B------:R2:W-:Y:S04]  /*1d50*/  STL [R1+0x4], R0 ;  /* 0x0000040001007387 */ /* 0x0005e80000100800 */
[----:B------:R3:W-:Y:S01]  /*1d60*/  STL [R1], R5 ;  /* 0x0000000501007387 */ /* 0x0007e20000100800 */
[----:B------:R-:W-:Y:S02]  /*1d70*/  IMAD.MOV.U32 R3, RZ, RZ, R6 ;  /* 0x000000ffff037224 */ /* 0x000fe400078e0006 */
[----:B--2---:R-:W-:Y:S02]  /*1d80*/  IMAD.SHL.U32 R0, R14, 0x8, RZ ;  /* 0x000000080e007824 */ /* 0x004fe400078e00ff */
[----:B------:R-:W-:Y:S02]  /*1d90*/  IMAD.MOV.U32 R19, RZ, RZ, RZ ;  /* 0x000000ffff137224 */ /* 0x000fe400078e00ff */
[----:B------:R-:W-:-:S02]  /*1da0*/  IMAD.MOV.U32 R2, RZ, RZ, RZ ;  /* 0x000000ffff027224 */ /* 0x000fc400078e00ff */
[----:B---3--:R-:W-:-:S07]  /*1db0*/  IMAD R0, R0, 0x2, R17 ;  /* 0x0000000200007824 */ /* 0x008fce00078e0211 */
.L_x_1015:
[----:B--2---:R-:W2:Y:S02]  /*1dc0*/  LDL R5, [R1+0x4] ;  /* 0x0000040001057983 */ /* 0x004ea40000100800 */
[----:B--2---:R-:W-:-:S13]  /*1dd0*/  R2UR UR4, R5 ;  /* 0x00000000050472ca */ /* 0x004fda00000e0000 */
[----:B------:R-:W-:-:S06]  /*1de0*/  UISETP.NE.AND UP0, UPT, UR4, 0x3, UPT ;  /* 0x000000030400788c */ /* 0x000fcc000bf05270 */
[----:B------:R-:W-:-:S13]  /*1df0*/  PLOP3.LUT P0, PT, PT, PT, UP0, 0x80, 0x0 ;  /* 0x000000000000781c */ /* 0x000fda0003f0f008 */
[----:B------:R-:W-:Y:S05]  /*1e00*/  @!P0 BRA `(.L_x_1005) ;  /* 0x0000000000048947 */ /* 0x000fea0003800000 */
[----:B------:R-:W-:Y:S01]  /*1e10*/  BPT.TRAP 0x1 ;  /* 0x000000040000795c */ /* 0x000fe20000300000 */
.L_x_1005:
[----:B-1----:R-:W-:Y:S01]  /*1e20*/  IMAD R16, R2, 0x8, R17 ;  /* 0x0000000802107824 */ /* 0x002fe200078e0211 */
[----:B------:R-:W-:-:S04]  /*1e30*/  SHF.L.U32 R9, R19, 0x1f, RZ ;  /* 0x0000001f13097819 */ /* 0x000fc800000006ff */
[----:B------:R1:W2:Y:S01]  /*1e40*/  SYNCS.PHASECHK.TRANS64.TRYWAIT P1, [R16+URZ+0x31810], R9 ;  /* 0x03181009100075a7 */ /* 0x0002a2000802017f */
[----:B------:R-:W-:Y:S05]  /*1e50*/  @!P0 BRA `(.L_x_1006) ;  /* 0x0000000000048947 */ /* 0x000fea0003800000 */
[----:B------:R-:W-:Y:S01]  /*1e60*/  BPT.TRAP 0x1 ;  /* 0x000000040000795c */ /* 0x000fe20000300000 */
.L_x_1006:
        /* <DEDUP_REMOVED lines=11> */
.L_x_1007:
        /* <DEDUP_REMOVED lines=438> */
.L_x_1009:
[----:B------:R-:W-:-:S05]  /*3a80*/  IMAD.U32 R10, RZ, RZ, UR60 ;  /* 0x0000003cff0a7e24 */ /* 0x000fca000f8e00ff */
[----:B------:R-:W-:-:S04]  /*3a90*/  SHF.L.U32 R10, R10, 0x1f, RZ ;  /* 0x0000001f0a0a7819 */ /* 0x000fc800000006ff */
[----:B------:R1:W4:Y:S01]  /*3aa0*/  SYNCS.PHASECHK.TRANS64.TRYWAIT P1, [R17+URZ+0x31830], R10 ;  /* 0x0318300a110075a7 */ /* 0x000322000802017f */
[----:B------:R-:W-:Y:S05]  /*3ab0*/  @!P0 BRA `(.L_x_1010) ;  /* 0x0000000000048947 */ /* 0x000fea0003800000 */
[----:B------:R-:W-:Y:S01]  /*3ac0*/  BPT.TRAP 0x1 ;  /* 0x000000040000795c */ /* 0x000fe20000300000 */
.L_x_1010:
        /* <DEDUP_REMOVED lines=11> */
.L_x_1011:
        /* <DEDUP_REMOVED lines=437> */
[----:B------:R-:W-:Y:S02]  /*56d0*/  IMAD R29, R3, 0x40, R18 ;  /* 0x00000040031d7824 */ /* 0x000fe400078e0212 */
[----:B------:R-:W-:Y:S01]  /*56e0*/  FMUL.FTZ R11, R27, UR61 ;  /* 0x0000003d1b0b7c20 */ /* 0x000fe20008410000 */
[----:B------:R-:W1:Y:S01]  /*56f0*/  MUFU.TANH R8, R8 ;  /* 0x0000000800087308 */ /* 0x000e620000002400 */
[----:B------:R-:W-:Y:S01]  /*5700*/  FMUL.FTZ R20, R32, UR61 ;  /* 0x0000003d20147c20 */ /* 0x000fe20008410000 */
[----:B------:R-:W-:Y:S01]  /*5710*/  FMUL.FTZ R21, R33, UR61 ;  /* 0x0000003d21157c20 */ /* 0x000fe20008410000 */
[----:B------:R-:W-:Y:S01]  /*5720*/  VIADDMNMX R27, R29, R228, R229, PT ;  /* 0x000000e41d1b7246 */ /* 0x000fe200038001e5 */
[----:B------:R-:W-:Y:S01]  /*5730*/  FMUL.FTZ R24, R36, UR61 ;  /* 0x0000003d24187c20 */ /* 0x000fe20008410000 */
[----:B------:R-:W-:Y:S01]  /*5740*/  FMUL.FTZ R25, R37, UR61 ;  /* 0x0000003d25197c20 */ /* 0x000fe20008410000 */
[----:B------:R-:W-:Y:S01]  /*5750*/  FMUL.FTZ R10, R26, UR61 ;  /* 0x0000003d1a0a7c20 */ /* 0x000fe20008410000 */
[C---:B------:R-:W-:Y:S01]  /*5760*/  ISETP.GT.AND P6, PT, R27.reuse, RZ, PT ;  /* 0x000000ff1b00720c */ /* 0x040fe20003fc4270 */
[----:B------:R-:W4:Y:S01]  /*5770*/  MUFU.TANH R9, R9 ;  /* 0x0000000900097308 */ /* 0x000f220000002400 */
[C---:B------:R-:W-:Y:S01]  /*5780*/  ISETP.GT.AND P1, PT, R27.reuse, 0x1, PT ;  /* 0x000000011b00780c */ /* 0x040fe20003f24270 */
[----:B------:R-:W-:Y:S01]  /*5790*/  FMUL.FTZ R14, R30, UR61 ;  /* 0x0000003d1e0e7c20 */ /* 0x000fe20008410000 */
[----:B------:R-:W-:Y:S01]  /*57a0*/  ISETP.GT.AND P2, PT, R27, 0x10, PT ;  /* 0x000000101b00780c */ /* 0x000fe20003f44270 */
[----:B------:R-:W-:Y:S01]  /*57b0*/  FMUL.FTZ R15, R31, UR61 ;  /* 0x0000003d1f0f7c20 */ /* 0x000fe20008410000 */
[C---:B------:R-:W-:Y:S01]  /*57c0*/  ISETP.GT.AND P3, PT, R27.reuse, 0x11, PT ;  /* 0x000000111b00780c */ /* 0x040fe20003f64270 */
[----:B------:R-:W-:Y:S01]  /*57d0*/  FMUL.FTZ R26, R40, UR61 ;  /* 0x0000003d281a7c20 */ /* 0x000fe20008410000 */
[C---:B------:R-:W-:Y:S01]  /*57e0*/  ISETP.GT.AND P4, PT, R27.reuse, 0x20, PT ;  /* 0x000000201b00780c */ /* 0x040fe20003f84270 */
[----:B------:R-:W5:Y:S01]  /*57f0*/  MUFU.TANH R12, R12 ;  /* 0x0000000c000c7308 */ /* 0x000f620000002400 */
[----:B-1----:R-:W-:Y:S01]  /*5800*/  FSEL R235, R8, -INF , P6 ;  /* 0xff80000008eb7808 */ /* 0x002fe20003000000 */
[----:B------:R-:W-:Y:S01]  /*5810*/  FMUL.FTZ R22, R34, UR61 ;  /* 0x0000003d22167c20 */ /* 0x000fe20008410000 */
[----:B------:R-:W-:Y:S01]  /*5820*/  ISETP.GT.AND P5, PT, R27, 0x21, PT ;  /* 0x000000211b00780c */ /* 0x000fe20003fa4270 */
[----:B------:R-:W-:Y:S01]  /*5830*/  FMUL.FTZ R23, R35, UR61 ;  /* 0x0000003d23177c20 */ /* 0x000fe20008410000 */
[----:B------:R-:W-:Y:S01]  /*5840*/  ISETP.GT.AND P6, PT, R27, 0x30, PT ;  /* 0x000000301b00780c */ /* 0x000fe20003fc4270 */
[----:B------:R-:W-:Y:S01]  /*5850*/  FMUL.FTZ R28, R38, UR61 ;  /* 0x0000003d261c7c20 */ /* 0x000fe20008410000 */
[----:B------:R-:W-:Y:S01]  /*5860*/  IADD3 R34, R228, 0x8, R29 ;  /* 0x00000008e4227810 */ /* 0x000fe20007ffe01d */
[----:B------:R-:W1:Y:S01]  /*5870*/  MUFU.TANH R13, R13 ;  /* 0x0000000d000d7308 */ /* 0x000e620000002400 */
[----:B----4-:R-:W-:Y:S01]  /*5880*/  FSEL R233, R9, -INF , P1 ;  /* 0xff80000009e97808 */ /* 0x010fe20000800000 */
[----:B------:R-:W-:Y:S01]  /*5890*/  FMUL.FTZ R29, R39, UR61 ;  /* 0x0000003d271d7c20 */ /* 0x000fe20008410000 */
[----:B------:R-:W-:Y:S01]  /*58a0*/  ISETP.GT.AND P1, PT, R27, 0x31, PT ;  /* 0x000000311b00780c */ /* 0x000fe20003f24270 */
[----:B------:R-:W-:Y:S01]  /*58b0*/  FMUL.FTZ R30, R42, UR61 ;  /* 0x0000003d2a1e7c20 */ /* 0x000fe20008410000 */
[----:B------:R-:W-:Y:S01]  /*58c0*/  VIMNMX R34, R229, R34, PT ;  /* 0x00000022e5227248 */ /* 0x000fe20003fe0100 */
[--C-:B--2---:R-:W-:Y:S01]  /*58d0*/  FFMA.FTZ R235, R235, UR4, -R7.reuse ;  /* 0x00000004ebeb7c23 */ /* 0x104fe20008010807 */
[----:B------:R-:W-:Y:S01]  /*58e0*/  FFMA.FTZ R233, R233, UR4, -R7 ;  /* 0x00000004e9e97c23 */ /* 0x000fe20008010807 */
[----:B------:R-:W2:Y:S01]  /*58f0*/  MUFU.TANH R20, R20 ;  /* 0x0000001400147308 */ /* 0x000ea20000002400 */
[C---:B-----5:R-:W-:Y:S01]  /*5900*/  FSEL R232, R12.reuse, -INF , P2 ;  /* 0xff8000000ce87808 */ /* 0x060fe20001000000 */
[----:B------:R-:W-:Y:S01]  /*5910*/  FFMA.FTZ R9, -R9, R9, 1 ;  /* 0x3f80000009097423 */ /* 0x000fe20000010109 */
[----:B------:R-:W-:Y:S01]  /*5920*/  ISETP.GT.AND P2, PT, R27, 0x40, PT ;  /* 0x000000401b00780c */ /* 0x000fe20003f44270 */
[----:B------:R-:W-:-:S02]  /*5930*/  FFMA.FTZ R12, -R12, R12, 1 ;  /* 0x3f8000000c0c7423 */ /* 0x000fc4000001010c */
[--C-:B------:R-:W-:Y:S02]  /*5940*/  FFMA.FTZ R232, R232, UR4, -R7.reuse ;  /* 0x00000004e8e87c23 */ /* 0x100fe40008010807 */
[----:B------:R-:W4:Y:S01]  /*5950*/  MUFU.TANH R21, R21 ;  /* 0x0000001500157308 */ /* 0x000f220000002400 */
[----:B-1----:R-:W-:Y:S02]  /*5960*/  FSEL R227, R13, -INF , P3 ;  /* 0xff8000000de37808 */ /* 0x002fe40001800000 */
[----:B------:R-:W-:Y:S01]  /*5970*/  ISETP.GT.AND P3, PT, R27, 0x41, PT ;  /* 0x000000411b00780c */ /* 0x000fe20003f64270 */
[----:B------:R-:W-:Y:S02]  /*5980*/  FMUL.FTZ R27, R41, UR61 ;  /* 0x0000003d291b7c20 */ /* 0x000fe40008410000 */
[----:B------:R-:W-:Y:S02]  /*5990*/  FFMA.FTZ R227, R227, UR4, -R7 ;  /* 0x00000004e3e37c23 */ /* 0x000fe40008010807 */
[----:B------:R-:W1:Y:S01]  /*59a0*/  MUFU.TANH R24, R24 ;  /* 0x0000001800187308 */ /* 0x000e620000002400 */
[----:B--2---:R-:W-:-:S02]  /*59b0*/  FSEL R224, R20, -INF , P4 ;  /* 0xff80000014e07808 */ /* 0x004fc40002000000 */
[----:B------:R-:W-:-:S03]  /*59c0*/  ISETP.GT.AND P4, PT, R34, RZ, PT ;  /* 0x000000ff2200720c */ /* 0x000fc60003f84270 */
[----:B------:R-:W-:Y:S02]  /*59d0*/  FFMA.FTZ R224, R224, UR4, -R7 ;  /* 0x00000004e0e07c23 */ /* 0x000fe40008010807 */
[----:B------:R-:W2:Y:S01]  /*59e0*/  MUFU.TANH R25, R25 ;  /* 0x0000001900197308 */ /* 0x000ea20000002400 */
[----:B----4-:R-:W-:Y:S02]  /*59f0*/  FSEL R41, R21, -INF , P5 ;  /* 0xff80000015297808 */ /* 0x010fe40002800000 */
[----:B------:R-:W-:-:S03]  /*5a00*/  ISETP.GT.AND P5, PT, R34, 0x1, PT ;  /* 0x000000012200780c */ /* 0x000fc60003fa4270 */
[----:B------:R-:W-:Y:S02]  /*5a10*/  FFMA.FTZ R41, R41, UR4, -R7 ;  /* 0x0000000429297c23 */ /* 0x000fe40008010807 */
[----:B------:R-:W4:Y:S01]  /*5a20*/  MUFU.TANH R10, R10 ;  /* 0x0000000a000a7308 */ /* 0x000f220000002400 */
[----:B-1----:R-:W-:Y:S02]  /*5a30*/  FSEL R32, R24, -INF , P6 ;  /* 0xff80000018207808 */ /* 0x002fe40003000000 */
[----:B------:R-:W-:-:S03]  /*5a40*/  ISETP.GT.AND P6, PT, R34, 0x10, PT ;  /* 0x000000102200780c */ /* 0x000fc60003fc4270 */
[----:B------:R-:W-:Y:S02]  /*5a50*/  FFMA.FTZ R32, R32, UR4, -R7 ;  /* 0x0000000420207c23 */ /* 0x000fe40008010807 */
[----:B------:R-:W1:Y:S01]  /*5a60*/  MUFU.TANH R11, R11 ;  /* 0x0000000b000b7308 */ /* 0x000e620000002400 */
[----:B--2---:R-:W-:Y:S02]  /*5a70*/  FSEL R31, R25, -INF , P1 ;  /* 0xff800000191f7808 */ /* 0x004fe40000800000 */
[----:B------:R-:W-:-:S03]  /*5a80*/  ISETP.GT.AND P1, PT, R34, 0x11, PT ;  /* 0x000000112200780c */ /* 0x000fc60003f24270 */
[----:B------:R-:W-:Y:S02]  /*5a90*/  FFMA.FTZ R31, R31, UR4, -R7 ;  /* 0x000000041f1f7c23 */ /* 0x000fe40008010807 */
[----:B------:R-:W2:Y:S01]  /*5aa0*/  MUFU.TANH R14, R14 ;  /* 0x0000000e000e7308 */ /* 0x000ea20000002400 */
[----:B----4-:R-:W-:Y:S02]  /*5ab0*/  FSEL R37, R10, -INF , P4 ;  /* 0xff8000000a257808 */ /* 0x010fe40002000000 */
[----:B------:R-:W-:-:S05]  /*5ac0*/  ISETP.GT.AND P4, PT, R34, 0x30, PT ;  /* 0x000000302200780c */ /* 0x000fca0003f84270 */
[----:B------:R-:W4:Y:S01]  /*5ad0*/  MUFU.TANH R15, R15 ;  /* 0x0000000f000f7308 */ /* 0x000f220000002400 */
[----:B-1----:R-:W-:Y:S02]  /*5ae0*/  FSEL R234, R11, -INF , P5 ;  /* 0xff8000000bea7808 */ /* 0x002fe40002800000 */
[----:B------:R-:W-:-:S03]  /*5af0*/  ISETP.GT.AND P5, PT, R34, 0x31, PT ;  /* 0x000000312200780c */ /* 0x000fc60003fa4270 */
[----:B---3--:R-:W-:Y:S02]  /*5b00*/  FFMA.FTZ R234, R234, UR4, -R6 ;  /* 0x00000004eaea7c23 */ /* 0x008fe40008010806 */
[----:B------:R-:W1:Y:S01]  /*5b10*/  MUFU.TANH R26, R26 ;  /* 0x0000001a001a7308 */ /* 0x000e620000002400 */
[----:B--2---:R-:W-:Y:S02]  /*5b20*/  FSEL R35, R14, -INF , P6 ;  /* 0xff8000000e237808 */ /* 0x004fe40003000000 */
[----:B------:R-:W-:-:S03]  /*5b30*/  ISETP.GT.AND P6, PT, R34, 0x40, PT ;  /* 0x000000402200780c */ /* 0x000fc60003fc4270 */
[----:B------:R-:W-:Y:S02]  /*5b40*/  FFMA.FTZ R35, R35, UR4, -R6 ;  /* 0x0000000423237c23 */ /* 0x000fe40008010806 */
[----:B------:R-:W2:Y:S01]  /*5b50*/  MUFU.TANH R27, R27 ;  /* 0x0000001b001b7308 */ /* 0x000ea20000002400 */
[----:B----4-:R-:W-:Y:S02]  /*5b60*/  FSEL R36, R15, -INF , P1 ;  /* 0xff8000000f247808 */ /* 0x010fe40000800000 */
[----:B------:R-:W-:-:S05]  /*5b70*/  ISETP.GT.AND P1, PT, R34, 0x41, PT ;  /* 0x000000412200780c */ /* 0x000fca0003f24270 */
[----:B------:R-:W3:Y:S01]  /*5b80*/  MUFU.TANH R22, R22 ;  /* 0x0000001600167308 */ /* 0x000ee20000002400 */
[----:B-1----:R-:W-:Y:S02]  /*5b90*/  FSEL R33, R26, -INF , P2 ;  /* 0xff8000001a217808 */ /* 0x002fe40001000000 */
[----:B------:R-:W-:-:S03]  /*5ba0*/  ISETP.GT.AND P2, PT, R34, 0x20, PT ;  /* 0x000000202200780c */ /* 0x000fc60003f44270 */
[--C-:B------:R-:W-:Y:S02]  /*5bb0*/  FFMA.FTZ R33, R33, UR4, -R7.reuse ;  /* 0x0000000421217c23 */ /* 0x100fe40008010807 */
[----:B------:R-:W1:Y:S01]  /*5bc0*/  MUFU.TANH R23, R23 ;  /* 0x0000001700177308 */ /* 0x000e620000002400 */
[----:B--2---:R-:W-:Y:S02]  /*5bd0*/  FSEL R39, R27, -INF , P3 ;  /* 0xff8000001b277808 */ /* 0x004fe40001800000 */
[----:B------:R-:W-:Y:S01]  /*5be0*/  ISETP.GT.AND P3, PT, R34, 0x21, PT ;  /* 0x000000212200780c */ /* 0x000fe20003f64270 */
[----:B------:R-:W-:Y:S01]  /*5bf0*/  FMUL.FTZ R34, R43, UR61 ;  /* 0x0000003d2b227c20 */ /* 0x000fe20008410000 */
[--C-:B------:R-:W-:Y:S01]  /*5c00*/  FFMA.FTZ R43, R36, UR4, -R6.reuse ;  /* 0x00000004242b7c23 */ /* 0x100fe20008010806 */
[----:B------:R-:W-:Y:S01]  /*5c10*/  FFMA.FTZ R39, R39, UR4, -R7 ;  /* 0x0000000427277c23 */ /* 0x000fe20008010807 */
[----:B------:R-:W-:Y:S01]  /*5c20*/  FFMA.FTZ R7, R37, UR4, -R6 ;  /* 0x0000000425077c23 */ /* 0x000fe20008010806 */
[----:B------:R-:W2:Y:S01]  /*5c30*/  MUFU.TANH R28, R28 ;  /* 0x0000001c001c7308 */ /* 0x000ea20000002400 */
[----:B---3--:R-:W-:-:S05]  /*5c40*/  FSEL R38, R22, -INF , P2 ;  /* 0xff80000016267808 */ /* 0x008fca0001000000 */
[----:B------:R-:W-:Y:S02]  /*5c50*/  FFMA.FTZ R38, R38, UR4, -R6 ;  /* 0x0000000426267c23 */ /* 0x000fe40008010806 */
        /* <DEDUP_REMOVED lines=9> */
[----:B------:R-:W3:Y:S01]  /*5cf0*/  MUFU.EX2 R235, R235 ;  /* 0x000000eb00eb7308 */ /* 0x000ee20000000800 */
[----:B-1----:R-:W-:-:S05]  /*5d00*/  FSEL R36, R30, -INF , P6 ;  /* 0xff8000001e247808 */ /* 0x002fca0003000000 */
[----:B------:R-:W-:Y:S02]  /*5d10*/  FFMA.FTZ R36, R36, UR4, -R6 ;  /* 0x0000000424247c23 */ /* 0x000fe40008010806 */
[----:B------:R-:W-:Y:S01]  /*5d20*/  MUFU.EX2 R233, R233 ;  /* 0x000000e900e97308 */ /* 0x000fe20000000800 */
[----:B--2---:R-:W-:-:S05]  /*5d30*/  FSEL R226, R34, -INF , P1 ;  /* 0xff80000022e27808 */ /* 0x004fca0000800000 */
[----:B------:R-:W-:Y:S01]  /*5d40*/  FFMA.FTZ R226, R226, UR4, -R6 ;  /* 0x00000004e2e27c23 */ /* 0x000fe20008010806 */
[----:B------:R-:W-:Y:S01]  /*5d50*/  IMAD R6, R18, 0x4, R17 ;  /* 0x0000000412067824 */ /* 0x000fe200078e0211 */
[----:B------:R-:W-:Y:S04]  /*5d60*/  MUFU.EX2 R234, R234 ;  /* 0x000000ea00ea7308 */ /* 0x000fe80000000800 */
[----:B------:R-:W1:Y:S04]  /*5d70*/  LDS R225, [R6+0x2c300] ;  /* 0x02c3000006e17984 */ /* 0x000e680000000800 */
[----:B------:R2:W4:Y:S01]  /*5d80*/  LDS R236, [R6+0x2c320] ;  /* 0x02c3200006ec7984 */ /* 0x0005220000000800 */
[----:B------:R-:W-:-:S02]  /*5d90*/  WARPGROUP.DEPBAR.LE gsb0, 0x0 ;  /* 0x00008000000079c5 */ /* 0x000fc40000010000 */
[----:B------:R-:W-:Y:S01]  /*5da0*/  MUFU.EX2 R232, R232 ;  /* 0x000000e800e87308 */ /* 0x000fe20000000800 */
[----:B--2---:R-:W-:-:S07]  /*5db0*/  FFMA.FTZ R6, -R8, R8, 1 ;  /* 0x3f80000008067423 */ /* 0x004fce0000010108 */
[----:B------:R-:W2:Y:S08]  /*5dc0*/  MUFU.EX2 R8, R7 ;  /* 0x0000000700087308 */ /* 0x000eb00000000800 */
[----:B------:R-:W5:Y:S08]  /*5dd0*/  MUFU.EX2 R31, R31 ;  /* 0x0000001f001f7308 */ /* 0x000f700000000800 */
[----:B------:R-:W-:Y:S08]  /*5de0*/  MUFU.EX2 R227, R227 ;  /* 0x000000e300e37308 */ /* 0x000ff00000000800 */
[----:B------:R-:W-:Y:S01]  /*5df0*/  MUFU.EX2 R224, R224 ;  /* 0x000000e000e07308 */ /* 0x000fe20000000800 */
[--C-:B-1----:R-:W-:Y:S01]  /*5e00*/  FADD.FTZ R44, R44, -R225.reuse ;  /* 0x800000e12c2c7221 */ /* 0x102fe20000010000 */
[----:B------:R-:W-:-:S06]  /*5e10*/  FADD.FTZ R45, R45, -R225 ;  /* 0x800000e12d2d7221 */ /* 0x000fcc0000010000 */
[----:B------:R-:W1:Y:S01]  /*5e20*/  MUFU.EX2 R33, R33 ;  /* 0x0000002100217308 */ /* 0x000e620000000800 */
[----:B---3--:R-:W-:Y:S01]  /*5e30*/  FMUL.FTZ R44, R235, R44 ;  /* 0x0000002ceb2c7220 */ /* 0x008fe20000410000 */
[----:B--2---:R-:W-:Y:S01]  /*5e40*/  F2FP.BF16.F32.PACK_AB R7, R234, R8 ;  /* 0x00000008ea07723e */ /* 0x004fe200000010ff */
[----:B------:R-:W-:Y:S01]  /*5e50*/  FMUL.FTZ R45, R233, R45 ;  /* 0x0000002de92d7220 */ /* 0x000fe20000410000 */
[--C-:B------:R-:W-:Y:S01]  /*5e60*/  FADD.FTZ R217, R217, -R225.reuse ;  /* 0x800000e1d9d97221 */ /* 0x100fe20000010000 */
[----:B------:R-:W-:Y:S01]  /*5e70*/  FMUL.FTZ R44, R6, R44 ;  /* 0x0000002c062c7220 */ /* 0x000fe20000410000 */
[----:B------:R-:W-:Y:S01]  /*5e80*/  F2FP.BF16.F32.PACK_AB R6, R233, R235 ;  /* 0x000000ebe906723e */ /* 0x000fe200000010ff */
[----:B------:R-:W-:Y:S01]  /*5e90*/  BAR.SYNC.DEFER_BLOCKING 0x9, 0x100 ;  /* 0x0244000000007b1d */ /* 0x000fe20000010000 */
[----:B------:R-:W-:Y:S01]  /*5ea0*/  FMUL.FTZ R9, R9, R45 ;  /* 0x0000002d09097220 */ /* 0x000fe20000410000 */
[--C-:B------:R-:W-:Y:S01]  /*5eb0*/  FADD.FTZ R45, R52, -R225.reuse ;  /* 0x800000e1342d7221 */ /* 0x100fe20000010000 */
[--C-:B------:R-:W-:Y:S01]  /*5ec0*/  FADD.FTZ R52, R53, -R225.reuse ;  /* 0x800000e135347221 */ /* 0x100fe20000010000 */
[----:B----4-:R-:W-:Y:S01]  /*5ed0*/  FADD.FTZ R53, R46, -R236 ;  /* 0x800000ec2e357221 */ /* 0x010fe20000010000 */
[--C-:B------:R-:W-:Y:S01]  /*5ee0*/  FADD.FTZ R220, R220, -R225.reuse ;  /* 0x800000e1dcdc7221 */ /* 0x100fe20000010000 */
[----:B------:R-:W-:-:S02]  /*5ef0*/  FADD.FTZ R48, R48, -R225 ;  /* 0x800000e130307221 */ /* 0x000fc40000010000 */
[----:B------:R-:W-:Y:S01]  /*5f00*/  FMUL.FTZ R53, R8, R53 ;  /* 0x0000003508357220 */ /* 0x000fe20000410000 */
[----:B------:R-:W-:Y:S01]  /*5f10*/  FFMA.FTZ R8, -R20, R20, 1 ;  /* 0x3f80000014087423 */ /* 0x000fe20000010114 */
[----:B------:R-:W-:Y:S01]  /*5f20*/  FFMA.FTZ R20, -R24, R24, 1 ;  /* 0x3f80000018147423 */ /* 0x000fe20000010118 */
[----:B------:R-:W-:Y:S01]  /*5f30*/  FFMA.FTZ R24, -R26, R26, 1 ;  /* 0x3f8000001a187423 */ /* 0x000fe2000001011a */
[----:B------:R-:W-:Y:S01]  /*5f40*/  FADD.FTZ R221, R221, -R225 ;  /* 0x800000e1dddd7221 */ /* 0x000fe20000010000 */
[----:B------:R-:W-:Y:S01]  /*5f50*/  MUFU.EX2 R35, R35 ;  /* 0x0000002300237308 */ /* 0x000fe20000000800 */
[----:B------:R-:W-:Y:S01]  /*5f60*/  FFMA.FTZ R10, -R10, R10, 1 ;  /* 0x3f8000000a0a7423 */ /* 0x000fe2000001010a */
[--C-:B------:R-:W-:Y:S01]  /*5f70*/  FADD.FTZ R50, R50, -R236.reuse ;  /* 0x800000ec32327221 */ /* 0x100fe20000010000 */
[----:B------:R-:W-:-:S05]  /*5f80*/  FADD.FTZ R51, R51, -R236 ;  /* 0x800000ec33337221 */ /* 0x000fca0000010000 */
[----:B------:R-:W-:Y:S01]  /*5f90*/  MUFU.EX2 R226, R226 ;  /* 0x000000e200e27308 */ /* 0x000fe20000000800 */
[----:B------:R-:W-:-:S07]  /*5fa0*/  FADD.FTZ R55, R55, -R236 ;  /* 0x800000ec37377221 */ /* 0x000fce0000010000 */
[----:B------:R-:W-:Y:S01]  /*5fb0*/  MUFU.EX2 R41, R41 ;  /* 0x0000002900297308 */ /* 0x000fe20000000800 */
[----:B------:R2:W-:Y:S01]  /*5fc0*/  STSM.16.M88.2 [R0+0x2c500], R6 ;  /* 0x02c5000600007844 */ /* 0x0005e20000000100 */
[----:B------:R-:W-:Y:S01]  /*5fd0*/  FMUL.FTZ R48, R232, R48 ;  /* 0x00000030e8307220 */ /* 0x000fe20000410000 */
[----:B-----5:R-:W-:-:S05]  /*5fe0*/  FMUL.FTZ R26, R31, R217 ;  /* 0x000000d91f1a7220 */ /* 0x020fca0000410000 */
[----:B------:R-:W-:Y:S01]  /*5ff0*/  MUFU.EX2 R32, R32 ;  /* 0x0000002000207308 */ /* 0x000fe20000000800 */
[----:B------:R-:W-:-:S07]  /*6000*/  FMUL.FTZ R12, R12, R48 ;  /* 0x000000300c0c7220 */ /* 0x000fce0000410000 */
[----:B------:R-:W-:Y:S01]  /*6010*/  MUFU.EX2 R42, R42 ;  /* 0x0000002a002a7308 */ /* 0x000fe20000000800 */
[--C-:B------:R-:W-:Y:S01]  /*6020*/  FADD.FTZ R54, R54, -R236.reuse ;  /* 0x800000ec36367221 */ /* 0x100fe20000010000 */
[----:B------:R-:W-:Y:S01]  /*6030*/  FFMA.FTZ R23, -R23, R23, 1 ;  /* 0x3f80000017177423 */ /* 0x000fe20000010117 */
[--C-:B------:R-:W-:Y:S01]  /*6040*/  FADD.FTZ R223, R223, -R236.reuse ;  /* 0x800000ecdfdf7221 */ /* 0x100fe20000010000 */
[----:B------:R-:W-:Y:S01]  /*6050*/  FFMA.FTZ R22, -R22, R22, 1 ;  /* 0x3f80000016167423 */ /* 0x000fe20000010116 */
[--C-:B------:R-:W-:Y:S01]  /*6060*/  FADD.FTZ R218, R218, -R236.reuse ;  /* 0x800000ecdada7221 */ /* 0x100fe20000010000 */
[--C-:B------:R-:W-:Y:S01]  /*6070*/  FADD.FTZ R222, R222, -R236.reuse ;  /* 0x800000ecdede7221 */ /* 0x100fe20000010000 */
[--C-:B------:R-:W-:Y:S01]  /*6080*/  FADD.FTZ R219, R219, -R236.reuse ;  /* 0x800000ecdbdb7221 */ /* 0x100fe20000010000 */
[----:B--2---:R-:W2:Y:S01]  /*6090*/  MUFU.EX2 R6, R39 ;  /* 0x0000002700067308 */ /* 0x004ea20000000800 */
[----:B------:R-:W-:Y:S01]  /*60a0*/  FFMA.FTZ R7, -R13, R13, 1 ;  /* 0x3f8000000d077423 */ /* 0x000fe2000001010d */
[----:B------:R-:W-:Y:S01]  /*60b0*/  FFMA.FTZ R13, -R21, R21, 1 ;  /* 0x3f800000150d7423 */ /* 0x000fe20000010115 */
[----:B------:R-:W-:Y:S01]  /*60c0*/  FFMA.FTZ R21, -R25, R25, 1 ;  /* 0x3f80000019157423 */ /* 0x000fe20000010119 */
[----:B-1----:R-:W-:Y:S01]  /*60d0*/  FMUL.FTZ R25, R33, R220 ;  /* 0x000000dc21197220 */ /* 0x002fe20000410000 */
[----:B------:R-:W-:Y:S01]  /*60e0*/  FFMA.FTZ R29, -R29, R29, 1 ;  /* 0x3f8000001d1d7423 */ /* 0x000fe2000001011d */
[----:B------:R-:W-:Y:S01]  /*60f0*/  FADD.FTZ R47, R47, -R236 ;  /* 0x800000ec2f2f7221 */ /* 0x000fe20000010000 */
[----:B------:R-:W-:Y:S01]  /*6100*/  FMUL.FTZ R21, R21, R26 ;  /* 0x0000001a15157220 */ /* 0x000fe20000410000 */
[----:B------:R-:W-:Y:S01]  /*6110*/  FMUL.FTZ R24, R24, R25 ;  /* 0x0000001918187220 */ /* 0x000fe20000410000 */
[----:B------:R-:W-:Y:S01]  /*6120*/  FFMA.FTZ R25, -R27, R27, 1 ;  /* 0x3f8000001b197423 */ /* 0x000fe2000001011b */
[----:B------:R-:W1:Y:S01]  /*6130*/  MUFU.EX2 R46, R43 ;  /* 0x0000002b002e7308 */ /* 0x000e620000000800 */
[----:B------:R-:W-:Y:S01]  /*6140*/  FADD.FTZ R48, R49, -R225 ;  /* 0x800000e131307221 */ /* 0x000fe20000010000 */
[----:B------:R-:W-:Y:S01]  /*6150*/  FFMA.FTZ R28, -R28, R28, 1 ;  /* 0x3f8000001c1c7423 */ /* 0x000fe2000001011c */
[----:B------:R-:W-:Y:S01]  /*6160*/  FFMA.FTZ R30, -R30, R30, 1 ;  /* 0x3f8000001e1e7423 */ /* 0x000fe2000001011e */
[----:B------:R-:W-:Y:S01]  /*6170*/  UMOV UR57, 0x40000040 ;  /* 0x4000004000397882 */ /* 0x000fe20000000000 */
[----:B------:R-:W-:Y:S01]  /*6180*/  UMOV UR59, 0x40 ;  /* 0x00000040003b7882 */ /* 0x000fe20000000000 */
[----:B------:R-:W-:Y:S01]  /*6190*/  UMOV UR15, 0x40 ;  /* 0x00000040000f7882 */ /* 0x000fe20000000000 */
[----:B--2---:R-:W-:Y:S01]  /*61a0*/  FMUL.FTZ R26, R6, R221 ;  /* 0x000000dd061a7220 */ /* 0x004fe20000410000 */
[----:B------:R-:W-:Y:S01]  /*61b0*/  UMOV UR11, 0x40 ;  /* 0x00000040000b7882 */ /* 0x000fe20000000000 */
[----:B------:R-:W-:Y:S01]  /*61c0*/  UMOV UR19, 0x40 ;  /* 0x0000004000137882 */ /* 0x000fe20000000000 */
[----:B------:R-:W-:Y:S01]  /*61d0*/  UMOV UR49, 0x40000040 ;  /* 0x4000004000317882 */ /* 0x000fe20000000000 */
[----:B------:R-:W-:Y:S01]  /*61e0*/  FMUL.FTZ R25, R25, R26 ;  /* 0x0000001a19197220 */ /* 0x000fe20000410000 */
[----:B------:R-:W-:Y:S01]  /*61f0*/  FFMA.FTZ R26, -R14, R14, 1 ;  /* 0x3f8000000e1a7423 */ /* 0x000fe2000001010e */
[----:B------:R-:W-:-:S02]  /*6200*/  VIADD R14, R17, 0x2c500 ;  /* 0x0002c500110e7836 */ /* 0x000fc40000000000 */
[----:B------:R-:W-:Y:S01]  /*6210*/  FMUL.FTZ R48, R227, R48 ;  /* 0x00000030e3307220 */ /* 0x000fe20000410000 */
[----:B------:R-:W-:Y:S01]  /*6220*/  FMUL.FTZ R53, R10, R53 ;  /* 0x000000350a357220 */ /* 0x000fe20000410000 */
[----:B------:R-:W-:Y:S01]  /*6230*/  UMOV UR51, 0x40 ;  /* 0x0000004000337882 */ /* 0x000fe20000000000 */
[----:B------:R-:W-:Y:S01]  /*6240*/  UMOV UR55, 0x40 ;  /* 0x0000004000377882 */ /* 0x000fe20000000000 */
[----:B------:R-:W-:Y:S01]  /*6250*/  SHF.R.U32.HI R14, RZ, 0x4, R14 ;  /* 0x00000004ff0e7819 */ /* 0x000fe2000001160e */
[----:B------:R-:W-:Y:S01]  /*6260*/  FMUL.FTZ R7, R7, R48 ;  /* 0x0000003007077220 */ /* 0x000fe20000410000 */
[----:B------:R2:W3:Y:S01]  /*6270*/  MUFU.EX2 R10, R37 ;  /* 0x00000025000a7308 */ /* 0x0004e20000000800 */
[----:B------:R-:W-:Y:S01]  /*6280*/  FFMA.FTZ R48, -R11, R11, 1 ;  /* 0x3f8000000b307423 */ /* 0x000fe2000001010b */
[----:B------:R-:W-:Y:S01]  /*6290*/  FADD.FTZ R49, R216, -R225 ;  /* 0x800000e1d8317221 */ /* 0x000fe20000010000 */
[----:B------:R-:W-:Y:S01]  /*62a0*/  FMUL.FTZ R11, R35, R50 ;  /* 0x00000032230b7220 */ /* 0x000fe20000410000 */
[----:B------:R-:W-:Y:S01]  /*62b0*/  LOP3.LUT R27, R14, 0x3fff, RZ, 0xc0, !PT ;  /* 0x00003fff0e1b7812 */ /* 0x000fe200078ec0ff */
[----:B-1----:R-:W-:Y:S01]  /*62c0*/  FMUL.FTZ R14, R46, R51 ;  /* 0x000000332e0e7220 */ /* 0x002fe20000410000 */
[----:B------:R-:W-:Y:S01]  /*62d0*/  UMOV UR47, 0x40 ;  /* 0x00000040002f7882 */ /* 0x000fe20000000000 */
[----:B------:R-:W-:Y:S01]  /*62e0*/  UMOV UR29, 0x40000040 ;  /* 0x40000040001d7882 */ /* 0x000fe20000000000 */
[----:B------:R-:W1:Y:S01]  /*62f0*/  MUFU.EX2 R225, R38 ;  /* 0x0000002600e17308 */ /* 0x000e620000000800 */
[----:B--2---:R-:W-:Y:S01]  /*6300*/  FFMA.FTZ R37, -R15, R15, 1 ;  /* 0x3f8000000f257423 */ /* 0x004fe2000001010f */
[----:B------:R-:W-:Y:S01]  /*6310*/  LOP3.LUT R27, R27, 0x80000, RZ, 0xfc, !PT ;  /* 0x000800001b1b7812 */ /* 0x000fe200078efcff */
[----:B------:R-:W-:Y:S01]  /*6320*/  FMUL.FTZ R26, R26, R11 ;  /* 0x0000000b1a1a7220 */ /* 0x000fe20000410000 */
[----:B------:R-:W-:Y:S01]  /*6330*/  UMOV UR31, 0x40 ;  /* 0x00000040001f7882 */ /* 0x000fe20000000000 */
[----:B------:R-:W-:Y:S01]  /*6340*/  FMUL.FTZ R37, R37, R14 ;  /* 0x0000000e25257220 */ /* 0x000fe20000410000 */
[----:B------:R-:W-:Y:S01]  /*6350*/  UMOV UR43, 0x40 ;  /* 0x00000040002b7882 */ /* 0x000fe20000000000 */
[----:B------:R-:W-:Y:S01]  /*6360*/  UMOV UR39, 0x40 ;  /* 0x0000004000277882 */ /* 0x000fe20000000000 */
[----:B------:R-:W2:Y:S01]  /*6370*/  MUFU.EX2 R11, R40 ;  /* 0x00000028000b7308 */ /* 0x000ea20000000800 */
[----:B------:R-:W-:Y:S01]  /*6380*/  VIADD R14, R27, 0x80 ;  /* 0x000000801b0e7836 */ /* 0x000fe20000000000 */
[----:B------:R-:W-:Y:S01]  /*6390*/  UMOV UR35, 0x40 ;  /* 0x0000004000237882 */ /* 0x000fe20000000000 */
[----:B------:R-:W-:Y:S01]  /*63a0*/  UMOV UR27, 0x40 ;  /* 0x00000040001b7882 */ /* 0x000fe20000000000 */
[----:B------:R-:W-:Y:S01]  /*63b0*/  UMOV UR23, 0x40 ;  /* 0x0000004000177882 */ /* 0x000fe20000000000 */
[----:B------:R-:W4:Y:S01]  /*63c0*/  LDL R235, [R1] ;  /* 0x0000000001eb7983 */ /* 0x000f220000100800 */
[----:B------:R-:W-:Y:S01]  /*63d0*/  R2UR UR4, R14 ;  /* 0x000000000e0472ca */ /* 0x000fe200000e0000 */
[----:B---3--:R-:W-:Y:S01]  /*63e0*/  FMUL.FTZ R14, R10, R55 ;  /* 0x000000370a0e7220 */ /* 0x008fe20000410000 */
[----:B------:R3:W5:Y:S01]  /*63f0*/  MUFU.EX2 R15, R36 ;  /* 0x00000024000f7308 */ /* 0x0007620000000800 */
[----:B-1----:R-:W-:Y:S01]  /*6400*/  FMUL.FTZ R39, R225, R54 ;  /* 0x00000036e1277220 */ /* 0x002fe20000410000 */
[----:B------:R-:W-:Y:S01]  /*6410*/  FMUL.FTZ R223, R226, R223 ;  /* 0x000000dfe2df7220 */ /* 0x000fe20000410000 */
[----:B------:R-:W-:Y:S01]  /*6420*/  FMUL.FTZ R23, R23, R14 ;  /* 0x0000000e17177220 */ /* 0x000fe20000410000 */
[----:B------:R-:W-:Y:S01]  /*6430*/  FFMA.FTZ R14, -R34, R34, 1 ;  /* 0x3f800000220e7423 */ /* 0x000fe20000010122 */
[----:B------:R-:W-:Y:S01]  /*6440*/  FMUL.FTZ R45, R224, R45 ;  /* 0x0000002de02d7220 */ /* 0x000fe20000410000 */
[----:B------:R-:W-:Y:S01]  /*6450*/  F2FP.BF16.F32.PACK_AB R232, R227, R232 ;  /* 0x000000e8e3e8723e */ /* 0x000fe200000010ff */
[----:B------:R-:W-:Y:S01]  /*6460*/  FMUL.FTZ R47, R234, R47 ;  /* 0x0000002fea2f7220 */ /* 0x000fe20000410000 */
[----:B------:R-:W-:Y:S01]  /*6470*/  F2FP.BF16.F32.PACK_AB R233, R46, R35 ;  /* 0x000000232ee9723e */ /* 0x000fe200000010ff */
[----:B---3--:R-:W-:Y:S01]  /*6480*/  FMUL.FTZ R36, R22, R39 ;  /* 0x0000002716247220 */ /* 0x008fe20000410000 */
[----:B--2---:R-:W-:Y:S01]  /*6490*/  FMUL.FTZ R39, R11, R218 ;  /* 0x000000da0b277220 */ /* 0x004fe20000410000 */
[----:B------:R-:W-:Y:S01]  /*64a0*/  F2FP.BF16.F32.PACK_AB R224, R41, R224 ;  /* 0x000000e029e0723e */ /* 0x000fe200000010ff */
[----:B------:R-:W-:Y:S01]  /*64b0*/  FMUL.FTZ R223, R14, R223 ;  /* 0x000000df0edf7220 */ /* 0x000fe20000410000 */
[----:B------:R-:W-:Y:S01]  /*64c0*/  F2FP.BF16.F32.PACK_AB R225, R10, R225 ;  /* 0x000000e10ae1723e */ /* 0x000fe200000010ff */
[----:B------:R-:W-:Y:S01]  /*64d0*/  STSM.16.M88.2 [R0+0x2cd00], R232 ;  /* 0x02cd00e800007844 */ /* 0x000fe20000000100 */
[----:B------:R-:W-:Y:S01]  /*64e0*/  F2FP.BF16.F32.PACK_AB R10, R31, R32 ;  /* 0x000000201f0a723e */ /* 0x000fe200000010ff */
[C---:B------:R-:W-:Y:S01]  /*64f0*/  FMUL.FTZ R22, R42.reuse, R219 ;  /* 0x000000db2a167220 */ /* 0x040fe20000410000 */
[----:B-----5:R-:W-:Y:S01]  /*6500*/  FMUL.FTZ R43, R15, R222 ;  /* 0x000000de0f2b7220 */ /* 0x020fe20000410000 */
[----:B------:R-:W-:Y:S01]  /*6510*/  F2FP.BF16.F32.PACK_AB R11, R42, R11 ;  /* 0x0000000b2a0b723e */ /* 0x000fe200000010ff */
[----:B------:R-:W-:Y:S01]  /*6520*/  STSM.16.M88.2 [R0+0x2d500], R224 ;  /* 0x02d500e000007844 */ /* 0x000fe20000000100 */
[----:B------:R-:W-:Y:S01]  /*6530*/  F2FP.BF16.F32.PACK_AB R14, R6, R33 ;  /* 0x00000021060e723e */ /* 0x000fe200000010ff */
[----:B------:R-:W-:Y:S01]  /*6540*/  FMUL.FTZ R29, R29, R22 ;  /* 0x000000161d1d7220 */ /* 0x000fe20000410000 */
[----:B------:R-:W-:Y:S01]  /*6550*/  F2FP.BF16.F32.PACK_AB R15, R226, R15 ;  /* 0x0000000fe20f723e */ /* 0x000fe200000010ff */
[----:B------:R-:W-:Y:S01]  /*6560*/  STSM.16.M88.2 [R0+0x2dd00], R10 ;  /* 0x02dd000a00007844 */ /* 0x000fe20000000100 */
[----:B------:R-:W-:-:S02]  /*6570*/  IMAD R22, R4, 0x2000, R5 ;  /* 0x0000200004167824 */ /* 0x000fc400078e0205 */
[----:B------:R-:W-:Y:S01]  /*6580*/  FMUL.FTZ R52, R41, R52 ;  /* 0x0000003429347220 */ /* 0x000fe20000410000 */
[----:B------:R-:W-:Y:S01]  /*6590*/  FMUL.FTZ R49, R32, R49 ;  /* 0x0000003120317220 */ /* 0x000fe20000410000 */
[----:B------:R1:W-:Y:S01]  /*65a0*/  STSM.16.M88.2 [R0+0x2e500], R14 ;  /* 0x02e5000e00007844 */ /* 0x0003e20000000100 */
[----:B------:R-:W-:Y:S01]  /*65b0*/  VIADD R38, R27, 0x100 ;  /* 0x000001001b267836 */ /* 0x000fe20000000000 */
[----:B------:R-:W-:Y:S01]  /*65c0*/  SHF.R.U32.HI R6, RZ, 0x4, R22 ;  /* 0x00000004ff067819 */ /* 0x000fe20000011616 */
[----:B------:R-:W-:Y:S01]  /*65d0*/  FMUL.FTZ R48, R48, R47 ;  /* 0x0000002f30307220 */ /* 0x000fe20000410000 */
[----:B------:R2:W-:Y:S06]  /*65e0*/  MEMBAR.ALL.CTA ;  /* 0x0000000000007992 */ /* 0x0005ec0000008000 */
[----:B--2---:R-:W2:Y:S01]  /*65f0*/  FENCE.VIEW.ASYNC.S ;  /* 0x00000000000073c6 */ /* 0x004ea20000000000 */
[----:B------:R-:W-:Y:S01]  /*6600*/  FMUL.FTZ R8, R8, R45 ;  /* 0x0000002d08087220 */ /* 0x000fe20000410000 */
[----:B------:R-:W-:Y:S01]  /*6610*/  FMUL.FTZ R13, R13, R52 ;  /* 0x000000340d0d7220 */ /* 0x000fe20000410000 */
[----:B------:R-:W-:Y:S01]  /*6620*/  FMUL.FTZ R20, R20, R49 ;  /* 0x0000003114147220 */ /* 0x000fe20000410000 */
[----:B------:R-:W-:Y:S01]  /*6630*/  R2UR UR5, R38 ;  /* 0x00000000260572ca */ /* 0x000fe200000e0000 */
[----:B------:R-:W-:Y:S01]  /*6640*/  FMUL.FTZ R28, R28, R39 ;  /* 0x000000271c1c7220 */ /* 0x000fe20000410000 */
[----:B------:R-:W-:Y:S01]  /*6650*/  LOP3.LUT R6, R6, 0x3fff, RZ, 0xc0, !PT ;  /* 0x00003fff06067812 */ /* 0x000fe200078ec0ff */
[----:B------:R-:W-:-:S02]  /*6660*/  VIADD R38, R27, 0x180 ;  /* 0x000001801b267836 */ /* 0x000fc40000000000 */
[----:B------:R-:W-:Y:S01]  /*6670*/  FMUL.FTZ R34, R30, R43 ;  /* 0x0000002b1e227220 */ /* 0x000fe20000410000 */
[----:B------:R-:W-:Y:S01]  /*6680*/  F2FP.BF16.F32.PACK_AB R44, R9, R44 ;  /* 0x0000002c092c723e */ /* 0x000fe200000010ff */
[----:B------:R-:W-:Y:S01]  /*6690*/  VIADD R5, R27, 0x200 ;  /* 0x000002001b057836 */ /* 0x000fe20000000000 */
[----:B------:R-:W-:Y:S01]  /*66a0*/  F2FP.BF16.F32.PACK_AB R45, R48, R53 ;  /* 0x00000035302d723e */ /* 0x000fe200000010ff */
[----:B------:R-:W-:Y:S01]  /*66b0*/  UMOV UR13, UR57 ;  /* 0x00000039000d7c82 */ /* 0x000fe20008000000 */
        /* <DEDUP_REMOVED lines=9> */
[C---:B------:R-:W-:Y:S01]  /*6750*/  VIADD R7, R27.reuse, 0x10 ;  /* 0x000000101b077836 */ /* 0x040fe20000000000 */
[C---:B------:R-:W-:Y:S01]  /*6760*/  R2UR UR56, R6.reuse ;  /* 0x00000000063872ca */ /* 0x040fe200000e0000 */
[----:B--2---:R-:W-:Y:S01]  /*6770*/  BAR.SYNC.DEFER_BLOCKING 0x9, 0x100 ;  /* 0x0244000000007b1d */ /* 0x004fe20000010000 */
[----:B------:R-:W-:Y:S01]  /*6780*/  R2UR UR58, R27 ;  /* 0x000000001b3a72ca */ /* 0x000fe200000e0000 */
[----:B-1----:R-:W-:Y:S01]  /*6790*/  VIADD R14, R6, 0x180 ;  /* 0x00000180060e7836 */ /* 0x002fe20000000000 */
[----:B------:R-:W-:Y:S01]  /*67a0*/  F2FP.BF16.F32.PACK_AB R21, R29, R28 ;  /* 0x0000001c1d15723e */ /* 0x000fe200000010ff */
[----:B------:R-:W-:Y:S01]  /*67b0*/  VIADD R15, R27, 0x30 ;  /* 0x000000301b0f7836 */ /* 0x000fe20000000000 */
[----:B------:R-:W-:Y:S01]  /*67c0*/  F2FP.BF16.F32.PACK_AB R24, R25, R24 ;  /* 0x000000181918723e */ /* 0x000fe200000010ff */
[----:B------:R-:W-:Y:S01]  /*67d0*/  UMOV UR53, UR49 ;  /* 0x0000003100357c82 */ /* 0x000fe20008000000 */
[----:B------:R-:W-:Y:S01]  /*67e0*/  R2UR UR6, R38 ;  /* 0x00000000260672ca */ /* 0x000fe200000e0000 */
[----:B------:R-:W-:Y:S01]  /*67f0*/  UMOV UR45, UR49 ;  /* 0x00000031002d7c82 */ /* 0x000fe20008000000 */
[----:B------:R-:W-:Y:S01]  /*6800*/  F2FP.BF16.F32.PACK_AB R25, R223, R34 ;  /* 0x00000022df19723e */ /* 0x000fe200000010ff */
        /* <DEDUP_REMOVED lines=8> */
[----:B------:R-:W-:Y:S01]  /*6890*/  UMOV UR37, UR29 ;  /* 0x0000001d00257c82 */ /* 0x000fe20008000000 */
[----:B------:R-:W-:Y:S01]  /*68a0*/  UMOV UR33, UR29 ;  /* 0x0000001d00217c82 */ /* 0x000fe20008000000 */
[----:B------:R-:W-:Y:S01]  /*68b0*/  UMOV UR18, UR6 ;  /* 0x0000000600127c82 */ /* 0x000fe20008000000 */
[----:B------:R-:W-:Y:S01]  /*68c0*/  R2UR UR48, R5 ;  /* 0x00000000053072ca */ /* 0x000fe200000e0000 */
[----:B------:R-:W-:Y:S01]  /*68d0*/  VIADD R5, R27, 0x90 ;  /* 0x000000901b057836 */ /* 0x000fe20000000000 */
[----:B------:R-:W-:Y:S01]  /*68e0*/  R2UR UR5, R7 ;  /* 0x00000000070572ca */ /* 0x000fe200000e0000 */
[----:B------:R-:W-:Y:S01]  /*68f0*/  STSM.16.M88.2 [R0+0x2ed00], R44 ;  /* 0x02ed002c00007844 */ /* 0x000fe20000000100 */
[----:B------:R-:W-:Y:S01]  /*6900*/  VIADD R7, R27, 0x20 ;  /* 0x000000201b077836 */ /* 0x000fe20000000000 */
[----:B------:R-:W-:Y:S01]  /*6910*/  UMOV UR25, UR29 ;  /* 0x0000001d00197c82 */ /* 0x000fe20008000000 */
[----:B------:R-:W-:Y:S01]  /*6920*/  R2UR UR4, R5 ;  /* 0x00000000050472ca */ /* 0x000fe200000e0000 */
[----:B------:R-:W-:Y:S01]  /*6930*/  STSM.16.M88.2 [R0+0x2f500], R30 ;  /* 0x02f5001e00007844 */ /* 0x000fe20000000100 */
[----:B------:R-:W-:Y:S01]  /*6940*/  VIADD R5, R27, 0x190 ;  /* 0x000001901b057836 */ /* 0x000fe20000000000 */
[----:B------:R-:W-:Y:S01]  /*6950*/  R2UR UR30, R7 ;  /* 0x00000000071e72ca */ /* 0x000fe200000e0000 */
[----:B------:R-:W-:Y:S01]  /*6960*/  VIADD R7, R27, 0x120 ;  /* 0x000001201b077836 */ /* 0x000fe20000000000 */
[----:B------:R-:W-:Y:S01]  /*6970*/  STSM.16.M88.2 [R0+0x2fd00], R8 ;  /* 0x02fd000800007844 */ /* 0x000fe20000000100 */
[----:B------:R-:W-:Y:S01]  /*6980*/  MOV R216, UR58 ;  /* 0x0000003a00d87c02 */ /* 0x000fe20008000f00 */
[----:B------:R-:W-:Y:S01]  /*6990*/  UMOV UR52, UR48 ;  /* 0x0000003000347c82 */ /* 0x000fe20008000000 */
[----:B------:R-:W-:Y:S01]  /*69a0*/  R2UR UR54, R5 ;  /* 0x00000000053672ca */ /* 0x000fe200000e0000 */
[----:B------:R1:W-:Y:S01]  /*69b0*/  STSM.16.M88.2 [R0+0x30500], R20 ;  /* 0x0305001400007844 */ /* 0x0003e20000000100 */
[----:B------:R-:W-:Y:S01]  /*69c0*/  VIADD R5, R27, 0x210 ;  /* 0x000002101b057836 */ /* 0x000fe20000000000 */
[----:B------:R-:W-:Y:S01]  /*69d0*/  UMOV UR44, UR48 ;  /* 0x00000030002c7c82 */ /* 0x000fe20008000000 */
[----:B------:R-:W-:Y:S01]  /*69e0*/  R2UR UR38, R7 ;  /* 0x00000000072672ca */ /* 0x000fe200000e0000 */
[----:B------:R2:W-:Y:S01]  /*69f0*/  STSM.16.M88.2 [R0+0x30d00], R24 ;  /* 0x030d001800007844 */ /* 0x0005e20000000100 */
[----:B------:R-:W-:Y:S01]  /*6a00*/  WARPGROUP.ARRIVE ;  /* 0x00000000000079c5 */ /* 0x000fe20000000000 */
[----:B------:R-:W-:Y:S01]  /*6a10*/  R2UR UR46, R5 ;  /* 0x00000000052e72ca */ /* 0x000fe200000e0000 */
[----:B------:R-:W-:Y:S01]  /*6a20*/  VIADD R5, R6, 0x100 ;  /* 0x0000010006057836 */ /* 0x000fe20000000000 */
[----:B------:R-:W-:Y:S01]  /*6a30*/  MOV R217, UR59 ;  /* 0x0000003b00d97c02 */ /* 0x000fe20008000f00 */
[----:B------:R-:W-:-:S02]  /*6a40*/  VIADD R7, R17, 0x2ed00 ;  /* 0x0002ed0011077836 */ /* 0x000fc40000000000 */
[----:B------:R-:W-:Y:S01]  /*6a50*/  HGMMA.64x16x16.F32.BF16 R56, gdesc[UR56].tnspA.tnspB, R56 ;  /* 0x60200000383879f0 */ /* 0x000fe20008701838 */
[----:B------:R-:W-:Y:S01]  /*6a60*/  R2UR UR28, R5 ;  /* 0x00000000051c72ca */ /* 0x000fe200000e0000 */
[C---:B------:R-:W-:Y:S01]  /*6a70*/  VIADD R5, R27.reuse, 0xa0 ;  /* 0x000000a01b057836 */ /* 0x040fe20000000000 */
[----:B------:R-:W-:Y:S01]  /*6a80*/  SHF.R.U32.HI R7, RZ, 0x4, R7 ;  /* 0x00000004ff077819 */ /* 0x000fe20000011607 */
[----:B------:R-:W-:Y:S01]  /*6a90*/  HGMMA.64x16x16.F32.BF16 R64, gdesc[UR12].tnspA.tnspB, R64 ;  /* 0x602000000c4079f0 */ /* 0x000fe20008701840 */
[----:B-1----:R-:W-:Y:S01]  /*6aa0*/  VIADD R20, R27, 0xb0 ;  /* 0x000000b01b147836 */ /* 0x002fe20000000000 */
[----:B------:R-:W-:Y:S01]  /*6ab0*/  UMOV UR12, UR14 ;  /* 0x0000000e000c7c82 */ /* 0x000fe20008000000 */
        /* <DEDUP_REMOVED lines=21> */
[----:B------:R-:W-:Y:S01]  /*6c10*/  UMOV UR40, UR28 ;  /* 0x0000001c00287c82 */ /* 0x000fe20008000000 */
[----:B------:R-:W-:Y:S01]  /*6c20*/  UMOV UR36, UR28 ;  /* 0x0000001c00247c82 */ /* 0x000fe20008000000 */
[----:B------:R-:W-:Y:S01]  /*6c30*/  UMOV UR32, UR28 ;  /* 0x0000001c00207c82 */ /* 0x000fe20008000000 */
[----:B------:R-:W-:Y:S01]  /*6c40*/  UMOV UR24, UR28 ;  /* 0x0000001c00187c82 */ /* 0x000fe20008000000 */
[----:B------:R-:W-:Y:S01]  /*6c50*/  R2UR UR26, R5 ;  /* 0x00000000051a72ca */ /* 0x000fe200000e0000 */
[----:B------:R-:W-:Y:S01]  /*6c60*/  IMAD R5, R4, 0x2800, R17 ;  /* 0x0000280004057824 */ /* 0x000fe200078e0211 */
[----:B------:R-:W-:Y:S01]  /*6c70*/  LOP3.LUT R23, R7, 0x3fff, RZ, 0xc0, !PT ;  /* 0x00003fff07177812 */ /* 0x000fe200078ec0ff */
[----:B------:R-:W-:Y:S01]  /*6c80*/  UMOV UR13, UR15 ;  /* 0x0000000f000d7c82 */ /* 0x000fe20008000000 */
[----:B------:R-:W-:Y:S01]  /*6c90*/  MOV R8, UR56 ;  /* 0x0000003800087c02 */ /* 0x000fe20008000f00 */
[----:B------:R-:W-:Y:S01]  /*6ca0*/  UMOV UR56, UR12 ;  /* 0x0000000c00387c82 */ /* 0x000fe20008000000 */
[----:B------:R-:W-:Y:S01]  /*6cb0*/  SHF.R.U32.HI R5, RZ, 0x4, R5 ;  /* 0x00000004ff057819 */ /* 0x000fe20000011605 */
[----:B------:R-:W-:Y:S01]  /*6cc0*/  UMOV UR15, 0x40 ;  /* 0x00000040000f7882 */ /* 0x000fe20000000000 */
[----:B------:R-:W-:-:S02]  /*6cd0*/  LOP3.LUT R7, R23, 0x400000, RZ, 0xfc, !PT ;  /* 0x0040000017077812 */ /* 0x000fc400078efcff */
[----:B------:R-:W-:Y:S02]  /*6ce0*/  LOP3.LUT R5, R5, 0x3fff, RZ, 0xc0, !PT ;  /* 0x00003fff05057812 */ /* 0x000fe400078ec0ff */
[----:B------:R-:W-:Y:S02]  /*6cf0*/  R2UR UR4, R7 ;  /* 0x00000000070472ca */ /* 0x000fe400000e0000 */
[----:B------:R-:W-:Y:S01]  /*6d00*/  MOV R219, UR57 ;  /* 0x0000003900db7c02 */ /* 0x000fe20008000f00 */
[----:B------:R-:W-:Y:S01]  /*6d10*/  UMOV UR57, UR13 ;  /* 0x0000000d00397c82 */ /* 0x000fe20008000000 */
[----:B------:R-:W-:Y:S02]  /*6d20*/  MOV R12, UR56 ;  /* 0x00000038000c7c02 */ /* 0x000fe40008000f00 */
        /* <DEDUP_REMOVED lines=17> */
[----:B------:R-:W-:Y:S01]  /*6e40*/  HGMMA.64x16x16.F32.BF16 R88, gdesc[UR44].tnspA.tnspB, R88 ;  /* 0x602000002c5879f0 */ /* 0x000fe20008701858 */
[----:B------:R-:W-:Y:S01]  /*6e50*/  R2UR UR8, R14 ;  /* 0x000000000e0872ca */ /* 0x000fe200000e0000 */
[----:B------:R-:W-:Y:S01]  /*6e60*/  VIADD R14, R27, 0x130 ;  /* 0x000001301b0e7836 */ /* 0x000fe20000000000 */
        /* <DEDUP_REMOVED lines=54> */
[----:B------:R-:W-:Y:S02]  /*71d0*/  R2UR UR4, R14 ;  /* 0x000000000e0472ca */ /* 0x000fe400000e0000 */
        /* <DEDUP_REMOVED lines=8> */
[----:B------:R-:W-:Y:S02]  /*7260*/  IMAD.U32 R14, RZ, RZ, UR58 ;  /* 0x0000003aff0e7e24 */ /* 0x000fe4000f8e00ff */
[----:B------:R-:W-:Y:S01]  /*7270*/  IMAD.U32 R15, RZ, RZ, UR59 ;  /* 0x0000003bff0f7e24 */ /* 0x000fe2000f8e00ff */
[----:B------:R-:W-:Y:S01]  /*7280*/  HGMMA.64x64x16.F32.BF16 R24, gdesc[UR56].tnspA, R24 ;  /* 0x20e00000381879f0 */ /* 0x000fe20008701818 */
[----:B------:R-:W-:Y:S01]  /*7290*/  R2UR UR57, R13 ;  /* 0x000000000d3972ca */ /* 0x000fe200000e0000 */
[----:B------:R-:W-:Y:S01]  /*72a0*/  VIADD R13, R7, 0x100 ;  /* 0x00000100070d7836 */ /* 0x000fe20000000000 */
[----:B------:R-:W-:Y:S01]  /*72b0*/  R2UR UR56, R12 ;  /* 0x000000000c3872ca */ /* 0x000fe200000e0000 */
[----:B------:R-:W-:Y:S01]  /*72c0*/  VIADD R12, R5, 0x100 ;  /* 0x00000100050c7836 */ /* 0x000fe20000000000 */
[----:B------:R-:W-:-:S02]  /*72d0*/  R2UR UR59, R221 ;  /* 0x00000000dd3b72ca */ /* 0x000fc400000e0000 */
[----:B------:R-:W-:Y:S02]  /*72e0*/  R2UR UR58, R220 ;  /* 0x00000000dc3a72ca */ /* 0x000fe400000e0000 */
[----:B------:R-:W-:Y:S02]  /*72f0*/  R2UR UR4, R12 ;  /* 0x000000000c0472ca */ /* 0x000fe400000e0000 */
[----:B------:R-:W-:-:S03]  /*7300*/  R2UR UR5, R13 ;  /* 0x000000000d0572ca */ /* 0x000fc600000e0000 */
[----:B------:R-:W-:Y:S01]  /*7310*/  UMOV UR33, UR57 ;  /* 0x0000003900217c82 */ /* 0x000fe20008000000 */
[----:B------:R-:W-:Y:S01]  /*7320*/  UMOV UR57, 0x40000040 ;  /* 0x4000004000397882 */ /* 0x000fe20000000000 */
[----:B------:R-:W-:Y:S02]  /*7330*/  UMOV UR32, UR56 ;  /* 0x0000003800207c82 */ /* 0x000fe40008000000 */
[----:B------:R-:W-:Y:S01]  /*7340*/  UMOV UR37, UR59 ;  /* 0x0000003b00257c82 */ /* 0x000fe20008000000 */
[----:B------:R-:W-:Y:S01]  /*7350*/  UMOV UR59, 0x8 ;  /* 0x00000008003b7882 */ /* 0x000fe20000000000 */
[----:B------:R-:W-:Y:S01]  /*7360*/  UMOV UR36, UR58 ;  /* 0x0000003a00247c82 */ /* 0x000fe20008000000 */
[----:B------:R-:W-:Y:S01]  /*7370*/  IMAD.U32 R13, RZ, RZ, UR59 ;  /* 0x0000003bff0d7e24 */ /* 0x000fe2000f8e00ff */
[----:B------:R-:W-:Y:S02]  /*7380*/  UMOV UR56, UR4 ;  /* 0x0000000400387c82 */ /* 0x000fe40008000000 */
[----:B------:R-:W-:-:S02]  /*7390*/  UMOV UR58, UR5 ;  /* 0x00000005003a7c82 */ /* 0x000fc40008000000 */
[----:B------:R-:W-:Y:S01]  /*73a0*/  IMAD.U32 R12, RZ, RZ, UR58 ;  /* 0x0000003aff0c7e24 */ /* 0x000fe2000f8e00ff */
[----:B------:R-:W-:Y:S01]  /*73b0*/  HGMMA.64x64x16.F32.BF16 R24, gdesc[UR56].tnspA, R24 ;  /* 0x20e00000381879f0 */ /* 0x000fe20008701818 */
[----:B------:R-:W-:Y:S01]  /*73c0*/  R2UR UR59, R11 ;  /* 0x000000000b3b72ca */ /* 0x000fe200000e0000 */
[----:B------:R-:W-:Y:S01]  /*73d0*/  VIADD R11, R7, 0x180 ;  /* 0x00000180070b7836 */ /* 0x000fe20000000000 */
[----:B------:R-:W-:Y:S01]  /*73e0*/  R2UR UR58, R10 ;  /* 0x000000000a3a72ca */ /* 0x000fe200000e0000 */
[----:B------:R-:W-:Y:S01]  /*73f0*/  VIADD R10, R5, 0x180 ;  /* 0x00000180050a7836 */ /* 0x000fe20000000000 */
        /* <DEDUP_REMOVED lines=8> */
[----:B------:R-:W-:Y:S01]  /*7480*/  UMOV UR58, UR5 ;  /* 0x00000005003a7c82 */ /* 0x000fe20008000000 */
[----:B------:R-:W-:Y:S01]  /*7490*/  R2UR UR5, R7 ;  /* 0x00000000070572ca */ /* 0x000fe200000e0000 */
[----:B------:R-:W-:Y:S01]  /*74a0*/  UMOV UR56, UR4 ;  /* 0x0000000400387c82 */ /* 0x000fe20008000000 */
        /* <DEDUP_REMOVED lines=52> */
[----:B----4-:R-:W-:Y:S02]  /*77f0*/  LEA.HI.X.SX32 R7, R7, R235, 0x1, P1 ;  /* 0x000000eb07077211 */ /* 0x010fe400008f0eff */
        /* <DEDUP_REMOVED lines=65> */
[----:B------:R-:W-:Y:S01]  /*7c10*/  UMOV UR7, 0x40 ;  /* 0x0000004000077882 */ /* 0x000fe20000000000 */
        /* <DEDUP_REMOVED lines=53> */
[----:B------:R-:W-:Y:S01]  /*7f70*/  HGMMA.64x16x16.F32.BF16 R136, gdesc[UR44].tnspA.tnspB, R136 ;  /* 0x602000002c8879f0 */ /* 0x000fe20008701888 */
[----:B------:R-:W-:Y:S01]  /*7f80*/  IMAD.U32 R222, RZ, RZ, UR10 ;  /* 0x0000000affde7e24 */ /* 0x000fe2000f8e00ff */
[----:B------:R-:W-:Y:S01]  /*7f90*/  UMOV UR48, UR44 ;  /* 0x0000002c00307c82 */ /* 0x000fe20008000000 */
        /* <DEDUP_REMOVED lines=15> */
[----:B------:R1:W-:Y:S01]  /*8090*/  REDG.E.ADD.F32x4.FTZ.RN.STRONG.GPU desc[UR56][R6.64+0x1800], R36 ;  /* 0x00180024060079a6 */ /* 0x0003e2000c10f7b8 */
[----:B------:R-:W-:-:S02]  /*80a0*/  VIADD R25, R232, 0x100 ;  /* 0x00000100e8197836 */ /* 0x000fc40000000000 */
[----:B------:R-:W-:Y:S01]  /*80b0*/  R2UR UR26, R26 ;  /* 0x000000001a1a72ca */ /* 0x000fe200000e0000 */
[----:B------:R-:W-:Y:S01]  /*80c0*/  IMAD.U32 R226, RZ, RZ, UR10 ;  /* 0x0000000affe27e24 */ /* 0x000fe2000f8e00ff */
[----:B------:R-:W-:Y:S01]  /*80d0*/  UMOV UR5, 0x40000040 ;  /* 0x4000004000057882 */ /* 0x000fe20000000000 */
[----:B------:R-:W-:Y:S01]  /*80e0*/  HGMMA.64x16x16.F32.BF16 R168, gdesc[UR48].tnspA.tnspB, R168 ;  /* 0x6020000030a879f0 */ /* 0x000fe200087018a8 */
[----:B------:R-:W-:Y:S01]  /*80f0*/  R2UR UR24, R25 ;  /* 0x00000000191872ca */ /* 0x000fe200000e0000 */
[C---:B------:R-:W-:Y:S01]  /*8100*/  VIADD R25, R24.reuse, 0x120 ;  /* 0x0000012018197836 */ /* 0x040fe20000000000 */
[----:B------:R1:W-:Y:S04]  /*8110*/  REDG.E.ADD.F32x4.FTZ.RN.STRONG.GPU desc[UR56][R6.64+0x2000], R40 ;  /* 0x00200028060079a6 */ /* 0x0003e8000c10f7b8 */
[----:B------:R-:W-:Y:S01]  /*8120*/  R2UR UR38, R25 ;  /* 0x00000000192672ca */ /* 0x000fe200000e0000 */
[----:B------:R-:W-:-:S02]  /*8130*/  VIADD R25, R24, 0x1a0 ;  /* 0x000001a018197836 */ /* 0x000fc40000000000 */
[C---:B------:R-:W-:Y:S01]  /*8140*/  VIADD R26, R24.reuse, 0xa0 ;  /* 0x000000a0181a7836 */ /* 0x040fe20000000000 */
[----:B------:R-:W-:Y:S01]  /*8150*/  UMOV UR21, UR5 ;  /* 0x0000000500157c82 */ /* 0x000fe20008000000 */
[----:B------:R-:W-:Y:S01]  /*8160*/  UMOV UR17, UR5 ;  /* 0x0000000500117c82 */ /* 0x000fe20008000000 */
[----:B------:R-:W-:Y:S01]  /*8170*/  R2UR UR34, R25 ;  /* 0x00000000192272ca */ /* 0x000fe200000e0000 */
[----:B------:R-:W-:Y:S01]  /*8180*/  VIADD R25, R24, 0x220 ;  /* 0x0000022018197836 */ /* 0x000fe20000000000 */
[----:B------:R-:W-:Y:S01]  /*8190*/  R2UR UR42, R26 ;  /* 0x000000001a2a72ca */ /* 0x000fe200000e0000 */
[----:B------:R-:W-:Y:S01]  /*81a0*/  UMOV UR40, UR24 ;  /* 0x0000001800287c82 */ /* 0x000fe20008000000 */
[----:B------:R-:W-:Y:S01]  /*81b0*/  UMOV UR36, UR24 ;  /* 0x0000001800247c82 */ /* 0x000fe20008000000 */
[----:B------:R-:W-:Y:S01]  /*81c0*/  UMOV UR32, UR24 ;  /* 0x0000001800207c82 */ /* 0x000fe20008000000 */
[----:B------:R-:W-:Y:S01]  /*81d0*/  R2UR UR30, R25 ;  /* 0x00000000191e72ca */ /* 0x000fe200000e0000 */
[----:B------:R-:W-:Y:S01]  /*81e0*/  UMOV UR28, UR24 ;  /* 0x00000018001c7c82 */ /* 0x000fe20008000000 */
[----:B------:R-:W-:Y:S01]  /*81f0*/  HGMMA.64x16x16.F32.BF16 R136, gdesc[UR24].tnspA.tnspB, R136 ;  /* 0x60200000188879f0 */ /* 0x000fe20008701888 */
[----:B------:R-:W-:Y:S01]  /*8200*/  IMAD.U32 R227, RZ, RZ, UR11 ;  /* 0x0000000bffe37e24 */ /* 0x000fe2000f8e00ff */
[----:B------:R-:W-:Y:S01]  /*8210*/  UMOV UR13, UR5 ;  /* 0x00000005000d7c82 */ /* 0x000fe20008000000 */
[----:B------:R-:W-:-:S04]  /*8220*/  UMOV UR9, UR5 ;  /* 0x0000000500097c82 */ /* 0x000fc80008000000 */
[----:B------:R-:W-:Y:S01]  /*8230*/  HGMMA.64x16x16.F32.BF16 R144, gdesc[UR40].tnspA.tnspB, R144 ;  /* 0x60200000289079f0 */ /* 0x000fe20008701890 */
[----:B------:R1:W-:Y:S01]  /*8240*/  REDG.E.ADD.F32x4.FTZ.RN.STRONG.GPU desc[UR56][R6.64+0x2800], R44 ;  /* 0x0028002c060079a6 */ /* 0x0003e2000c10f7b8 */
[----:B------:R-:W-:Y:S02]  /*8250*/  VIADD R25, R232, 0x180 ;  /* 0x00000180e8197836 */ /* 0x000fe40000000000 */
[----:B------:R-:W-:Y:S01]  /*8260*/  VIADD R26, R24, 0x30 ;  /* 0x00000030181a7836 */ /* 0x000fe20000000000 */
[----:B------:R-:W-:Y:S01]  /*8270*/  UMOV UR11, 0x40 ;  /* 0x00000040000b7882 */ /* 0x000fe20000000000 */
[----:B------:R-:W-:Y:S01]  /*8280*/  HGMMA.64x16x16.F32.BF16 R152, gdesc[UR36].tnspA.tnspB, R152 ;  /* 0x60200000249879f0 */ /* 0x000fe20008701898 */
[----:B------:R1:W-:Y:S01]  /*8290*/  REDG.E.ADD.F32x4.FTZ.RN.STRONG.GPU desc[UR56][R6.64+0x3000], R48 ;  /* 0x00300030060079a6 */ /* 0x0003e2000c10f7b8 */
[----:B------:R-:W-:Y:S02]  /*82a0*/  R2UR UR4, R25 ;  /* 0x00000000190472ca */ /* 0x000fe400000e0000 */
[----:B------:R-:W-:Y:S01]  /*82b0*/  HGMMA.64x16x16.F32.BF16 R160, gdesc[UR32].tnspA.tnspB, R160 ;  /* 0x6020000020a079f0 */ /* 0x000fe200087018a0 */
[----:B------:R-:W-:Y:S01]  /*82c0*/  R2UR UR6, R26 ;  /* 0x000000001a0672ca */ /* 0x000fe200000e0000 */
[----:B------:R1:W-:Y:S01]  /*82d0*/  REDG.E.ADD.F32x4.FTZ.RN.STRONG.GPU desc[UR56][R6.64+0x3800], R52 ;  /* 0x00380034060079a6 */ /* 0x0003e2000c10f7b8 */
[----:B------:R-:W-:-:S02]  /*82e0*/  VIADD R25, R24, 0x130 ;  /* 0x0000013018197836 */ /* 0x000fc40000000000 */
[C---:B------:R-:W-:Y:S01]  /*82f0*/  VIADD R26, R24.reuse, 0xb0 ;  /* 0x000000b0181a7836 */ /* 0x040fe20000000000 */
[----:B------:R-:W-:Y:S02]  /*8300*/  HGMMA.64x16x16.F32.BF16 R168, gdesc[UR28].tnspA.tnspB, R168 ;  /* 0x602000001ca879f0 */ /* 0x000fe400087018a8 */
[----:B------:R-:W-:Y:S01]  /*8310*/  R2UR UR18, R25 ;  /* 0x00000000191272ca */ /* 0x000fe200000e0000 */
[----:B------:R-:W-:Y:S01]  /*8320*/  VIADD R25, R24, 0x1b0 ;  /* 0x000001b018197836 */ /* 0x000fe20000000000 */
[----:B------:R-:W-:Y:S01]  /*8330*/  R2UR UR22, R26 ;  /* 0x000000001a1672ca */ /* 0x000fe200000e0000 */
[----:B------:R-:W-:Y:S01]  /*8340*/  VIADD R24, R24, 0x230 ;  /* 0x0000023018187836 */ /* 0x000fe20000000000 */
[----:B------:R-:W-:Y:S01]  /*8350*/  UMOV UR20, UR4 ;  /* 0x0000000400147c82 */ /* 0x000fe20008000000 */
[----:B------:R-:W-:Y:S01]  /*8360*/  UMOV UR16, UR4 ;  /* 0x0000000400107c82 */ /* 0x000fe20008000000 */
[----:B------:R-:W-:Y:S01]  /*8370*/  R2UR UR14, R25 ;  /* 0x00000000190e72ca */ /* 0x000fe200000e0000 */
[----:B------:R-:W-:Y:S01]  /*8380*/  UMOV UR12, UR4 ;  /* 0x00000004000c7c82 */ /* 0x000fe20008000000 */
[----:B------:R-:W-:Y:S01]  /*8390*/  R2UR UR10, R24 ;  /* 0x00000000180a72ca */ /* 0x000fe200000e0000 */
[----:B------:R-:W-:Y:S01]  /*83a0*/  UMOV UR8, UR4 ;  /* 0x0000000400087c82 */ /* 0x000fe20008000000 */
[----:B------:R-:W-:Y:S05]  /*83b0*/  HGMMA.64x16x16.F32.BF16 R136, gdesc[UR4].tnspA.tnspB, R136 ;  /* 0x60200000048879f0 */ /* 0x000fea0008701888 */
[----:B------:R-:W-:Y:S04]  /*83c0*/  HGMMA.64x16x16.F32.BF16 R144, gdesc[UR20].tnspA.tnspB, R144 ;  /* 0x60200000149079f0 */ /* 0x000fe80008701890 */
[----:B------:R-:W-:Y:S04]  /*83d0*/  HGMMA.64x16x16.F32.BF16 R152, gdesc[UR16].tnspA.tnspB, R152 ;  /* 0x60200000109879f0 */ /* 0x000fe80008701898 */
[----:B------:R-:W-:Y:S04]  /*83e0*/  HGMMA.64x16x16.F32.BF16 R160, gdesc[UR12].tnspA.tnspB, R160 ;  /* 0x602000000ca079f0 */ /* 0x000fe800087018a0 */
[----:B------:R-:W-:Y:S03]  /*83f0*/  HGMMA.64x16x16.F32.BF16 R168, gdesc[UR8].tnspA.tnspB, R168, gsb0 ;  /* 0x6020000008a879f0 */ /* 0x000fe600080018a8 */
[----:B------:R-:W-:-:S02]  /*8400*/  WARPGROUP.DEPBAR.LE gsb0, 0x1 ;  /* 0x00008000000079c5 */ /* 0x000fc40000010100 */
[----:B-1----:R-:W-:Y:S05]  /*8410*/  @!P0 BRA `(.L_x_1013) ;  /* 0x0000000000048947 */ /* 0x002fea0003800000 */
[----:B------:R-:W-:Y:S01]  /*8420*/  BPT.TRAP 0x1 ;  /* 0x000000040000795c */ /* 0x000fe20000300000 */
.L_x_1013:
        /* <DEDUP_REMOVED lines=112> */
.L_x_1014:
[----:B------:R-:W-:Y:S01]  /*8b30*/  VIADD R3, R3, 0x1 ;  /* 0x0000000103037836 */ /* 0x000fe20000000000 */
[----:B------:R-:W-:Y:S01]  /*8b40*/  ULOP3.LUT UR60, UR60, 0x1, URZ, 0x3c, !UPT ;  /* 0x000000013c3c7892 */ /* 0x000fe2000f8e3c3f */
        /* <DEDUP_REMOVED lines=92> */
.L_x_1002:
[----:B------:R-:W-:Y:S05]  /*9110*/  @P0 BRA `(.L_x_998) ;  /* 0x0000002c00a40947 */ /* 0x000fea0003800000 */
[----:B------:R-:W3:Y:S01]  /*9120*/  LDL.LU R7, [R1+0x10] ;  /* 0x0000100001077983 */ /* 0x000ee20000300800 */
[----:B------:R-:W1:Y:S03]  /*9130*/  LDC.64 R2, c[0x0][0x878] ;  /* 0x00021e00ff027b82 */ /* 0x000e660000000a00 */
[----:B------:R-:W4:Y:S04]  /*9140*/  LDL.LU R23, [R1+0xc] ;  /* 0x00000c0001177983 */ /* 0x000f280000300800 */
[----:B------:R-:W5:Y:S01]  /*9150*/  LDL.LU R22, [R1+0x8] ;  /* 0x0000080001167983 */ /* 0x000f620000300800 */
[----:B------:R-:W-:Y:S01]  /*9160*/  ULDC.64 UR4, c[0x0][0x208] ;  /* 0x0000820000047ab9 */ /* 0x000fe20000000a00 */
[----:B------:R-:W5:Y:S01]  /*9170*/  LDC R0, c[0x0][0x850] ;  /* 0x00021400ff007b82 */ /* 0x000f620000000800 */
[----:B------:R-:W5:Y:S07]  /*9180*/  S2R R20, SR_TID.X ;  /* 0x0000000000147919 */ /* 0x000f6e0000002100 */
[----:B------:R-:W3:Y:S01]  /*9190*/  LDC.64 R10, c[0x0][0x840] ;  /* 0x00021000ff0a7b82 */ /* 0x000ee20000000a00 */
[----:B-1----:R-:W-:-:S07]  /*91a0*/  ISETP.NE.U32.AND P0, PT, R2, RZ, PT ;  /* 0x000000ff0200720c */ /* 0x002fce0003f05070 */
[----:B------:R-:W1:Y:S01]  /*91b0*/  LDC.64 R8, c[0x0][0x818] ;  /* 0x00020600ff087b82 */ /* 0x000e620000000a00 */
[----:B------:R-:W-:-:S07]  /*91c0*/  ISETP.NE.AND.EX P0, PT, R3, RZ, PT, P0 ;  /* 0x000000ff0300720c */ /* 0x000fce0003f05300 */
[----:B------:R-:W1:Y:S08]  /*91d0*/  LDC.64 R12, c[0x0][0x820] ;  /* 0x00020800ff0c7b82 */ /* 0x000e700000000a00 */
[----:B------:R-:W5:Y:S08]  /*91e0*/  @P0 LDC.64 R2, c[0x0][0x878] ;  /* 0x00021e00ff020b82 */ /* 0x000f700000000a00 */
[----:B------:R-:W1:Y:S08]  /*91f0*/  LDC.64 R14, c[0x0][0x848] ;  /* 0x00021200ff0e7b82 */ /* 0x000e700000000a00 */
[----:B--2---:R-:W2:Y:S08]  /*9200*/  LDC.64 R16, c[0x0][0x800] ;  /* 0x00020000ff107b82 */ /* 0x004eb00000000a00 */
[----:B------:R-:W2:Y:S01]  /*9210*/  LDC.64 R18, c[0x0][0x828] ;  /* 0x00020a00ff127b82 */ /* 0x000ea20000000a00 */
[----:B-----5:R-:W-:-:S06]  /*9220*/  @P0 IMAD.WIDE R2, R22, 0x4, R2 ;  /* 0x0000000416020825 */ /* 0x020fcc00078e0202 */
[----:B------:R5:W2:Y:S01]  /*9230*/  @P0 LDG.E R2, desc[UR4][R2.64] ;  /* 0x0000000402020981 */ /* 0x000aa2000c1e1900 */
[----:B------:R-:W-:Y:S01]  /*9240*/  VIADD R21, R20, 0xffffff80 ;  /* 0xffffff8014157836 */ /* 0x000fe20000000000 */
[----:B------:R-:W1:Y:S08]  /*9250*/  S2UR UR5, SR_CgaCtaId ;  /* 0x00000000000579c3 */ /* 0x000e700000008800 */
[----:B------:R-:W-:Y:S01]  /*9260*/  BAR.SYNC.DEFER_BLOCKING 0x1, 0x100 ;  /* 0x0044000000007b1d */ /* 0x000fe20000010000 */
[----:B------:R-:W-:-:S02]  /*9270*/  ISETP.NE.AND P1, PT, R0, 0x1, PT ;  /* 0x000000010000780c */ /* 0x000fc40003f25270 */
[----:B------:R-:W-:-:S03]  /*9280*/  SHF.R.S32.HI R0, RZ, 0x1f, R21 ;  /* 0x0000001fff007819 */ /* 0x000fc60000011415 */
[----:B------:R-:W-:Y:S01]  /*9290*/  UMOV UR4, 0x400 ;  /* 0x0000040000047882 */ /* 0x000fe20000000000 */
[----:B------:R-:W-:Y:S01]  /*92a0*/  LEA.HI R6, R0, R21, RZ, 0x7 ;  /* 0x0000001500067211 */ /* 0x000fe200078f38ff */
[----:B------:R-:W-:Y:S03]  /*92b0*/  BSSY B1, `(.L_x_1016) ;  /* 0x0000055000017945 */ /* 0x000fe60003800000 */
[----:B------:R-:W-:Y:S02]  /*92c0*/  LOP3.LUT R0, R6, 0x3fffff80, RZ, 0xc0, !PT ;  /* 0x3fffff8006007812 */ /* 0x000fe400078ec0ff */
[----:B-----5:R-:W-:Y:S01]  /*92d0*/  SHF.R.S32.HI R3, RZ, 0x7, R6 ;  /* 0x00000007ff037819 */ /* 0x020fe20000011406 */
[----:B------:R-:W4:Y:S02]  /*92e0*/  @P1 LDC R4, c[0x0][0x854] ;  /* 0x00021500ff041b82 */ /* 0x000f240000000800 */
[----:B------:R-:W-:-:S04]  /*92f0*/  IMAD.IADD R0, R21, 0x1, -R0 ;  /* 0x0000000115007824 */ /* 0x000fc800078e0a00 */
[----:B------:R-:W-:Y:S02]  /*9300*/  IMAD R0, R3, 0xa00, R0 ;  /* 0x00000a0003007824 */ /* 0x000fe400078e0200 */
[----:B------:R-:W5:Y:S01]  /*9310*/  @P1 LDC R5, c[0x0][0x858] ;  /* 0x00021600ff051b82 */ /* 0x000f620000000800 */
[----:B-1----:R-:W-:Y:S01]  /*9320*/  ULEA UR4, UR5, UR4, 0x18 ;  /* 0x0000000405047291 */ /* 0x002fe2000f8ec03f */
[----:B------:R-:W-:-:S05]  /*9330*/  IMAD.SHL.U32 R3, R0, 0x4, RZ ;  /* 0x0000000400037824 */ /* 0x000fca00078e00ff */
[----:B------:R-:W-:-:S05]  /*9340*/  LEA R6, R3, UR4, 0x2 ;  /* 0x0000000403067c11 */ /* 0x000fca000f8e10ff */
[----:B------:R1:W-:Y:S01]  /*9350*/  STS.128 [R6], R56 ;  /* 0x0000003806007388 */ /* 0x0003e20000000c00 */
[----:B----4-:R-:W-:-:S03]  /*9360*/  @P1 IMAD.HI.U32 R0, R23, R4, RZ ;  /* 0x0000000417001227 */ /* 0x010fc600078e00ff */
[----:B------:R1:W-:Y:S04]  /*9370*/  STS.128 [R6+0x800], R60 ;  /* 0x0008003c06007388 */ /* 0x0003e80000000c00 */
[----:B------:R1:W-:Y:S01]  /*9380*/  STS.128 [R6+0x1000], R96 ;  /* 0x0010006006007388 */ /* 0x0003e20000000c00 */
[----:B-----5:R-:W-:Y:S01]  /*9390*/  @P1 SHF.R.U32.HI R23, RZ, R5, R0 ;  /* 0x00000005ff171219 */ /* 0x020fe20000011600 */
[----:B---3--:R-:W-:Y:S02]  /*93a0*/  IMAD R5, R7, 0x5000, RZ ;  /* 0x0000500007057824 */ /* 0x008fe400078e02ff */
[----:B------:R1:W-:Y:S01]  /*93b0*/  STS.128 [R6+0x1800], R100 ;  /* 0x0018006406007388 */ /* 0x0003e20000000c00 */
[----:B------:R-:W-:-:S03]  /*93c0*/  SHF.R.S32.HI R7, RZ, 0x1f, R23 ;  /* 0x0000001fff077819 */ /* 0x000fc60000011417 */
[----:B------:R1:W-:Y:S02]  /*93d0*/  @P1 STL [R1+0xc], R23 ;  /* 0x00000c1701001387 */ /* 0x0003e40000100800 */
[----:B------:R-:W-:Y:S02]  /*93e0*/  IMAD R0, R7, R8, RZ ;  /* 0x0000000807007224 */ /* 0x000fe400078e02ff */
[----:B------:R1:W-:Y:S02]  /*93f0*/  STS.128 [R6+0x2000], R64 ;  /* 0x0020004006007388 */ /* 0x0003e40000000c00 */
[----:B------:R-:W-:Y:S02]  /*9400*/  IMAD R9, R23, R9, R0 ;  /* 0x0000000917097224 */ /* 0x000fe400078e0200 */
        /* <DEDUP_REMOVED lines=22> */
[----:B------:R-:W-:-:S05]  /*9570*/  @P0 IMAD R2, R3, 0x5000, RZ ;  /* 0x0000500003020824 */ /* 0x000fca00078e02ff */
[----:B------:R-:W-:Y:S02]  /*9580*/  @P0 SHF.R.S32.HI R3, RZ, 0x1f, R2 ;  /* 0x0000001fff030819 */ /* 0x000fe40000011402 */
[----:B------:R-:W-:Y:S01]  /*9590*/  @!P0 CS2R R2, SRZ ;  /* 0x0000000000028805 */ /* 0x000fe2000001ff00 */
[----:B---3--:R-:W-:Y:S05]  /*95a0*/  BAR.SYNC.DEFER_BLOCKING 0x1, 0x100 ;  /* 0x0044000000007b1d */ /* 0x008fea0000010000 */
[----:B------:R-:W-:Y:S01]  /*95b0*/  IADD3 R4, P1, R5, R2, RZ ;  /* 0x0000000205047210 */ /* 0x000fe20007f3e0ff */
[----:B------:R-:W-:Y:S01]  /*95c0*/  IMAD R2, R7, R10, RZ ;  /* 0x0000000a07027224 */ /* 0x000fe200078e02ff */
[----:B------:R-:W-:-:S02]  /*95d0*/  SEL R7, R22, RZ, !P0 ;  /* 0x000000ff16077207 */ /* 0x000fc40004000000 */
[----:B------:R-:W-:Y:S01]  /*95e0*/  LEA.HI.X.SX32 R5, R5, R3, 0x1, P1 ;  /* 0x0000000305057211 */ /* 0x000fe200008f0eff */
[C---:B------:R-:W-:Y:S02]  /*95f0*/  IMAD R11, R23.reuse, R11, R2 ;  /* 0x0000000b170b7224 */ /* 0x040fe400078e0202 */
[----:B------:R-:W-:-:S04]  /*9600*/  IMAD.WIDE.U32 R2, R23, R8, R4 ;  /* 0x0000000817027225 */ /* 0x000fc800078e0004 */
[----:B------:R-:W-:Y:S01]  /*9610*/  IMAD.IADD R3, R3, 0x1, R9 ;  /* 0x0000000103037824 */ /* 0x000fe200078e0209 */
[----:B------:R-:W-:Y:S01]  /*9620*/  SEL R9, R0, RZ, !P0 ;  /* 0x000000ff00097207 */ /* 0x000fe20004000000 */
[----:B------:R-:W-:Y:S01]  /*9630*/  IMAD.WIDE.U32 R4, R23, R10, R4 ;  /* 0x0000000a17047225 */ /* 0x000fe200078e0004 */
[----:B------:R-:W-:-:S03]  /*9640*/  ISETP.NE.AND P0, PT, R21, RZ, PT ;  /* 0x000000ff1500720c */ /* 0x000fc60003f05270 */
[----:B------:R-:W-:Y:S02]  /*9650*/  IMAD.IADD R5, R5, 0x1, R11 ;  /* 0x0000000105057824 */ /* 0x000fe400078e020b */
[C---:B------:R-:W-:Y:S02]  /*9660*/  IMAD R0, R9.reuse, R12, RZ ;  /* 0x0000000c09007224 */ /* 0x040fe400078e02ff */
[----:B------:R-:W-:Y:S02]  /*9670*/  IMAD R8, R9, R14, RZ ;  /* 0x0000000e09087224 */ /* 0x000fe400078e02ff */
        /* <DEDUP_REMOVED lines=17> */
.L_x_1018:
[----:B------:R-:W-:Y:S01]  /*9790*/  @P0 ELECT P1, URZ, PT ;  /* 0x00000000003f082f */ /* 0x000fe20003820000 */
[----:B------:R1:W-:-:S12]  /*97a0*/  UBLKRED.G.S.ADD.F32.RN [UR6], [UR4], UR5, desc[UR8] ;  /* 0x00000806040073bb */ /* 0x0003d800080a1405 */
[----:B------:R-:W-:Y:S02]  /*97b0*/  @P1 PLOP3.LUT P0, PT, P1, PT, PT, 0x8, 0x0 ;  /* 0x000000000000181c */ /* 0x000fe40000f0e170 */
[----:B------:R-:W-:-:S11]  /*97c0*/  PLOP3.LUT P1, PT, PT, PT, PT, 0x8, 0x0 ;  /* 0x000000000000781c */ /* 0x000fd60003f2e170 */
[----:B-1----:R-:W-:Y:S05]  /*97d0*/  @P0 BRA.U.ANY `(.L_x_1018) ;  /* 0xfffffffd00ec0947 */ /* 0x002fea000393ffff */
[----:B------:R0:W-:Y:S01]  /*97e0*/  UTMACMDFLUSH ;  /* 0x00000000000079b7 */ /* 0x0001e20000000000 */
[----:B------:R-:W-:-:S04]  /*97f0*/  DEPBAR.LE SB0, 0x0 ;  /* 0x000080000000791a */ /* 0x000fc80000000000 */
.L_x_1017:
[----:B------:R-:W-:Y:S05]  /*9800*/  BSYNC B1 ;  /* 0x0000000000017941 */ /* 0x000fea0003800000 */
.L_x_1016:
        /* <DEDUP_REMOVED lines=26> */
[----:B------:R-:W-:Y:S01]  /*99b0*/  R2UR UR6, R16 ;  /* 0x00000000100672ca */ /* 0x000fe200000e0000 */
[----:B------:R-:W-:Y:S01]  /*99c0*/  UMOV UR5, 0x1400 ;  /* 0x0000140000057882 */ /* 0x000fe20000000000 */
[----:B------:R-:W-:Y:S01]  /*99d0*/  R2UR UR7, R3 ;  /* 0x00000000030772ca */ /* 0x000fe200000e0000 */
[----:B------:R-:W-:Y:S01]  /*99e0*/  UMOV UR8, 0x0 ;  /* 0x0000000000087882 */ /* 0x000fe20000000000 */
[----:B------:R-:W-:Y:S01]  /*99f0*/  PLOP3.LUT P0, PT, PT, PT, PT, 0x80, 0x0 ;  /* 0x000000000000781c */ /* 0x000fe20003f0f070 */
[----:B------:R-:W-:-:S12]  /*9a00*/  UMOV UR9, 0x14f00000 ;  /* 0x14f0000000097882 */ /* 0x000fd80000000000 */
.L_x_1019:
[----:B------:R-:W-:Y:S01]  /*9a10*/  @P0 ELECT P1, URZ, PT ;  /* 0x00000000003f082f */ /* 0x000fe20003820000 */
[----:B------:R2:W-:-:S12]  /*9a20*/  UBLKRED.G.S.ADD.F32.RN [UR6], [UR4], UR5, desc[UR8] ;  /* 0x00000806040073bb */ /* 0x0005d800080a1405 */
[----:B------:R-:W-:Y:S02]  /*9a30*/  @P1 PLOP3.LUT P0, PT, P1, PT, PT, 0x8, 0x0 ;  /* 0x000000000000181c */ /* 0x000fe40000f0e170 */
[----:B------:R-:W-:-:S11]  /*9a40*/  PLOP3.LUT P1, PT, PT, PT, PT, 0x8, 0x0 ;  /* 0x000000000000781c */ /* 0x000fd60003f2e170 */
[----:B--2---:R-:W-:Y:S05]  /*9a50*/  @P0 BRA.U.ANY `(.L_x_1019) ;  /* 0xfffffffd00ec0947 */ /* 0x004fea000393ffff */
[----:B------:R0:W-:Y:S01]  /*9a60*/  UTMACMDFLUSH ;  /* 0x00000000000079b7 */ /* 0x0001e20000000000 */
[----:B------:R-:W-:-:S04]  /*9a70*/  DEPBAR.LE SB0, 0x0 ;  /* 0x000080000000791a */ /* 0x000fc80000000000 */
[----:B------:R-:W-:Y:S05]  /*9a80*/  BRA `(.L_x_998) ;  /* 0x0000002400487947 */ /* 0x000fea0003800000 */
.L_x_991:
        /* <DEDUP_REMOVED lines=8> */
[----:B------:R-:W-:-:S11]  /*9b10*/  UISETP.NE.AND UP0, UPT, UR9, 0x1, UPT ;  /* 0x000000010900788c */ /* 0x000fd6000bf05270 */
[----:B------:R-:W-:Y:S01]  /*9b20*/  @UP0 ULDC UR4, c[0x0][0x8dc] ;  /* 0x0002370000040ab9 */ /* 0x000fe20000000800 */
[----:B------:R-:W-:Y:S01]  /*9b30*/  @UP0 ULDC UR7, c[0x0][0x8e0] ;  /* 0x0002380000070ab9 */ /* 0x000fe20000000800 */
[----:B-1----:R-:W-:Y:S02]  /*9b40*/  UIMAD.WIDE.U32 UR4, UR6, UR4, URZ ;  /* 0x00000004060472a5 */ /* 0x002fe4000f8e003f */
        /* <DEDUP_REMOVED lines=16> */
.L_x_1020:
[----:B------:R-:W-:Y:S01]  /*9c50*/  ULDC UR5, c[0x0][0x8cc] ;  /* 0x0002330000057ab9 */ /* 0x000fe20000000800 */
[----:B------:R-:W-:Y:S01]  /*9c60*/  UMOV UR4, UR9 ;  /* 0x0000000900047c82 */ /* 0x000fe20008000000 */
[----:B------:R-:W-:-:S11]  /*9c70*/  UISETP.NE.AND UP0, UPT, UR5, 0x1, UPT ;  /* 0x000000010500788c */ /* 0x000fd6000bf05270 */
[----:B------:R-:W-:Y:S02]  /*9c80*/  @UP0 ULDC.64 UR10, c[0x0][0x8d0] ;  /* 0x00023400000a0ab9 */ /* 0x000fe40000000a00 */
[----:B------:R-:W-:-:S04]  /*9c90*/  UIMAD.WIDE.U32 UR6, UR9, UR10, URZ ;  /* 0x0000000a090672a5 */ /* 0x000fc8000f8e003f */
[----:B------:R-:W-:-:S04]  /*9ca0*/  @UP0 USHF.R.U32.HI UR4, URZ, UR11, UR7 ;  /* 0x0000000b3f040299 */ /* 0x000fc80008011607 */
[----:B------:R-:W-:-:S12]  /*9cb0*/  UIMAD UR5, UR4, UR5, URZ ;  /* 0x00000005040572a4 */ /* 0x000fd8000f8e023f */
.L_x_1021:
        /* <DEDUP_REMOVED lines=24> */
.L_x_1022:
        /* <DEDUP_REMOVED lines=15> */
.L_x_1024:
[----:B------:R-:W-:-:S05]  /*9f30*/  ULDC UR5, c[0x0][0x8f4] ;  /* 0x00023d0000057ab9 */ /* 0x000fca0000000800 */
.L_x_1023:
        /* <DEDUP_REMOVED lines=34> */
[----:B-1----:R-:W-:Y:S02]  /*a160*/  IMAD.U32 R2, RZ, RZ, UR12 ;  /* 0x0000000cff027e24 */ /* 0x002fe4000f8e00ff */
[----:B------:R-:W-:-:S05]  /*a170*/  IMAD.U32 R3, RZ, RZ, UR13 ;  /* 0x0000000dff037e24 */ /* 0x000fca000f8e00ff */
[----:B------:R1:W4:Y:S02]  /*a180*/  @P2 LDG.E R5, desc[UR16][R2.64] ;  /* 0x0000001002052981 */ /* 0x000324000c1e1900 */
[----:B-1----:R-:W-:Y:S02]  /*a190*/  IMAD.U32 R2, RZ, RZ, UR6 ;  /* 0x00000006ff027e24 */ /* 0x002fe4000f8e00ff */
        /* <DEDUP_REMOVED lines=27> */
.L_x_1026:
        /* <DEDUP_REMOVED lines=14> */
.L_x_1027:
        /* <DEDUP_REMOVED lines=9> */
.L_x_1028:
        /* <DEDUP_REMOVED lines=40> */
.L_x_1044:
[----:B------:R-:W-:Y:S01]  /*a740*/  ISETP.NE.AND P0, PT, R11, RZ, PT ;  /* 0x000000ff0b00720c */ /* 0x000fe20003f05270 */
[----:B------:R-:W-:Y:S02]  /*a750*/  IMAD.U32 R14, RZ, RZ, UR20 ;  /* 0x00000014ff0e7e24 */ /* 0x000fe4000f8e00ff */
[----:B------:R-:W-:-:S03]  /*a760*/  IMAD.MOV.U32 R4, RZ, RZ, 0x1 ;  /* 0x00000001ff047424 */ /* 0x000fc600078e00ff */
[----:B------:R-:W-:-:S07]  /*a770*/  SHF.R.S32.HI R14, RZ, 0x1f, R14 ;  /* 0x0000001fff0e7819 */ /* 0x000fce000001140e */
[----:B------:R-:W-:Y:S05]  /*a780*/  @P0 BRA `(.L_x_1030) ;  /* 0x0000000000140947 */ /* 0x000fea0003800000 */
[----:B------:R-:W-:Y:S01]  /*a790*/  LOP3.LUT P1, RZ, R21, 0x1f, RZ, 0xc0, !PT ;  /* 0x0000001f15ff7812 */ /* 0x000fe2000782c0ff */
[----:B-1----:R-:W-:-:S04]  /*a7a0*/  IMAD.MOV.U32 R3, RZ, RZ, 0x8100 ;  /* 0x00008100ff037424 */ /* 0x002fc800078e00ff */
[----:B------:R2:W-:Y:S08]  /*a7b0*/  SYNCS.ARRIVE.TRANS64 RZ, [R6+URZ+0x31810], R3 ;  /* 0x0318100306ff79a7 */ /* 0x0005f0000800003f */
[----:B------:R-:W-:Y:S05]  /*a7c0*/  @!P1 BRA `(.L_x_1030) ;  /* 0x0000000000049947 */ /* 0x000fea0003800000 */
[----:B------:R-:W-:Y:S01]  /*a7d0*/  BPT.TRAP 0x1 ;  /* 0x000000040000795c */ /* 0x000fe20000300000 */
.L_x_1030:
        /* <DEDUP_REMOVED lines=13> */
[----:B-12---:R-:W-:Y:S01]  /*a8b0*/  IMAD.MOV.U32 R3, RZ, RZ, 0x14000 ;  /* 0x00014000ff037424 */ /* 0x006fe200078e00ff */
        /* <DEDUP_REMOVED lines=140> */
.L_x_1036:
[----:B------:R-:W-:-:S04]  /*b180*/  SHF.L.U32 R5, R9, 0x1f, RZ ;  /* 0x0000001f09057819 */ /* 0x000fc800000006ff */
[----:B------:R-:W1:Y:S02]  /*b190*/  SYNCS.PHASECHK.TRANS64.TRYWAIT P1, [R6+URZ+0x31838], R5 ;  /* 0x03183805060075a7 */ /* 0x000e64000802017f */
[----:B-1----:R-:W-:Y:S05]  /*b1a0*/  @!P1 BRA `(.L_x_1032) ;  /* 0x0000000c00d89947 */ /* 0x002fea0003800000 */
.L_x_1045:
[----:B------:R-:W-:Y:S05]  /*b1b0*/  @P0 BRA `(.L_x_1033) ;  /* 0x0000000000140947 */ /* 0x000fea0003800000 */
[----:B------:R-:W-:Y:S01]  /*b1c0*/  ISETP.NE.AND P1, PT, R15, RZ, PT ;  /* 0x000000ff0f00720c */ /* 0x000fe20003f25270 */
[----:B-1----:R-:W-:-:S04]  /*b1d0*/  IMAD.MOV.U32 R5, RZ, RZ, 0x8100 ;  /* 0x00008100ff057424 */ /* 0x002fc800078e00ff */
[----:B------:R2:W-:Y:S08]  /*b1e0*/  SYNCS.ARRIVE.TRANS64 RZ, [R6+URZ+0x31830], R5 ;  /* 0x0318300506ff79a7 */ /* 0x0005f0000800003f */
[----:B------:R-:W-:Y:S05]  /*b1f0*/  @!P1 BRA `(.L_x_1033) ;  /* 0x0000000000049947 */ /* 0x000fea0003800000 */
[----:B------:R-:W-:Y:S01]  /*b200*/  BPT.TRAP 0x1 ;  /* 0x000000040000795c */ /* 0x000fe20000300000 */
.L_x_1033:
        /* <DEDUP_REMOVED lines=47> */
.L_x_1047:
[----:B------:R-:W-:Y:S01]  /*b500*/  LOP3.LUT R9, R9, 0x1, RZ, 0x3c, !PT ;  /* 0x0000000109097812 */ /* 0x000fe200078e3cff */
[----:B------:R-:W-:Y:S06]  /*b510*/  @P2 BRA `(.L_x_1035) ;  /* 0x0000000000142947 */ /* 0x000fec0003800000 */
[----:B------:R-:W-:Y:S01]  /*b520*/  ISETP.NE.AND P1, PT, R15, RZ, PT ;  /* 0x000000ff0f00720c */ /* 0x000fe20003f25270 */
[----:B-1----:R-:W-:-:S04]  /*b530*/  IMAD.MOV.U32 R2, RZ, RZ, 0x8100 ;  /* 0x00008100ff027424 */ /* 0x002fc800078e00ff */
[----:B------:R2:W-:Y:S08]  /*b540*/  SYNCS.ARRIVE.TRANS64 RZ, [R20+URZ+0x31810], R2 ;  /* 0x0318100214ff79a7 */ /* 0x0005f0000800003f */
[----:B------:R-:W-:Y:S05]  /*b550*/  @!P1 BRA `(.L_x_1035) ;  /* 0x0000000000049947 */ /* 0x000fea0003800000 */
[----:B------:R-:W-:Y:S01]  /*b560*/  BPT.TRAP 0x1 ;  /* 0x000000040000795c */ /* 0x000fe20000300000 */
.L_x_1035:
        /* <DEDUP_REMOVED lines=53> */
.L_x_1031:
[----:B------:R-:W-:Y:S01]  /*b8c0*/  SHF.L.U32 R15, R9, 0x1f, RZ ;  /* 0x0000001f090f7819 */ /* 0x000fe200000006ff */
[----:B------:R-:W1:Y:S01]  /*b8d0*/  LDC.64 R12, c[0x0][0x730] ;  /* 0x0001cc00ff0c7b82 */ /* 0x000e620000000a00 */
[----:B------:R-:W-:Y:S02]  /*b8e0*/  IMAD.U32 R16, RZ, RZ, UR38 ;  /* 0x00000026ff107e24 */ /* 0x000fe4000f8e00ff */
[----:B------:R-:W-:Y:S02]  /*b8f0*/  IMAD.U32 R2, RZ, RZ, UR38 ;  /* 0x00000026ff027e24 */ /* 0x000fe4000f8e00ff */
[----:B------:R-:W-:Y:S02]  /*b900*/  IMAD.U32 R3, RZ, RZ, UR39 ;  /* 0x00000027ff037e24 */ /* 0x000fe4000f8e00ff */
[----:B------:R-:W-:Y:S01]  /*b910*/  IMAD.MOV.U32 R2, RZ, RZ, R16 ;  /* 0x000000ffff027224 */ /* 0x000fe200078e0010 */
        /* <DEDUP_REMOVED lines=11> */
.L_x_1048:
[----:B------:R-:W-:Y:S01]  /*b9d0*/  IMAD.IADD R10, R11, 0x1, R3 ;  /* 0x000000010b0a7824 */ /* 0x000fe200078e0203 */
[----:B------:R-:W-:Y:S06]  /*b9e0*/  @P0 BRA `(.L_x_1038) ;  /* 0x0000000000140947 */ /* 0x000fec0003800000 */
[----:B------:R-:W-:Y:S01]  /*b9f0*/  LOP3.LUT P0, RZ, R21, 0x1f, RZ, 0xc0, !PT ;  /* 0x0000001f15ff7812 */ /* 0x000fe2000780c0ff */
[----:B------:R-:W-:-:S04]  /*ba00*/  IMAD.MOV.U32 R11, RZ, RZ, 0x8100 ;  /* 0x00008100ff0b7424 */ /* 0x000fc800078e00ff */
[----:B------:R2:W-:Y:S08]  /*ba10*/  SYNCS.ARRIVE.TRANS64 RZ, [R6+URZ+0x31830], R11 ;  /* 0x0318300b06ff79a7 */ /* 0x0005f0000800003f */
[----:B------:R-:W-:Y:S05]  /*ba20*/  @!P0 BRA `(.L_x_1038) ;  /* 0x0000000000048947 */ /* 0x000fea0003800000 */
[----:B------:R-:W-:Y:S01]  /*ba30*/  BPT.TRAP 0x1 ;  /* 0x000000040000795c */ /* 0x000fe20000300000 */
.L_x_1038:
        /* <DEDUP_REMOVED lines=53> */
.L_x_1025:
[----:B------:R-:W-:Y:S05]  /*bd90*/  WARPSYNC.ALL ;  /* 0x0000000000007948 */ /* 0x000fea0003800000 */
[----:B------:R-:W-:-:S13]  /*bda0*/  ELECT P0, URZ, PT ;  /* 0x00000000003f782f */ /* 0x000fda0003800000 */
[----:B------:R-:W-:Y:S05]  /*bdb0*/  @!P0 BRA `(.L_x_998) ;  /* 0x00000000007c8947 */ /* 0x000fea0003800000 */
[----:B------:R-:W3:Y:S02]  /*bdc0*/  LDL R0, [R1+0x14] ;  /* 0x0000140001007983 */ /* 0x000ee40000100800 */
[----:B---3--:R-:W-:-:S13]  /*bdd0*/  R2UR UR4, R0 ;  /* 0x00000000000472ca */ /* 0x008fda00000e0000 */
[----:B------:R-:W-:-:S06]  /*bde0*/  ULOP3.LUT UR4, UR4, 0x2, URZ, 0xfc, !UPT ;  /* 0x0000000204047892 */ /* 0x000fcc000f8efc3f */
[----:B------:R-:W-:-:S05]  /*bdf0*/  IMAD.U32 R0, RZ, RZ, UR4 ;  /* 0x00000004ff007e24 */ /* 0x000fca000f8e00ff */
[----:B------:R-:W-:-:S13]  /*be00*/  ISETP.NE.AND P1, PT, R0, 0x3, PT ;  /* 0x000000030000780c */ /* 0x000fda0003f25270 */
[----:B------:R-:W-:Y:S05]  /*be10*/  @!P1 BRA `(.L_x_1039) ;  /* 0x0000000000049947 */ /* 0x000fea0003800000 */
[----:B------:R-:W-:Y:S01]  /*be20*/  BPT.TRAP 0x1 ;  /* 0x000000040000795c */ /* 0x000fe20000300000 */
.L_x_1039:
        /* <DEDUP_REMOVED lines=8> */
.L_x_1049:
        /* <DEDUP_REMOVED lines=9> */
.L_x_1050:
[----:B------:R-:W-:Y:S05]  /*bf40*/  @!P1 BRA `(.L_x_1042) ;  /* 0x0000000000049947 */ /* 0x000fea0003800000 */
[----:B------:R-:W-:Y:S01]  /*bf50*/  BPT.TRAP 0x1 ;  /* 0x000000040000795c */ /* 0x000fe20000300000 */
.L_x_1042:
[----:B------:R-:W-:-:S07]  /*bf60*/  SHF.L.U32 R9, R9, 0x1f, RZ ;  /* 0x0000001f09097819 */ /* 0x000fce00000006ff */
.L_x_1043:
[----:B----4-:R4:W1:Y:S02]  /*bf70*/  SYNCS.PHASECHK.TRANS64.TRYWAIT P0, [R2+URZ+0x31838], R9 ;  /* 0x03183809020075a7 */ /* 0x010864000800017f */
[----:B-1----:R-:W-:Y:S05]  /*bf80*/  @!P0 NANOSLEEP.SYNCS 0x989680 ;  /* 0x009896800000895d */ /* 0x002fea0003900000 */
[----:B------:R-:W1:Y:S02]  /*bf90*/  @!P0 SYNCS.PHASECHK.TRANS64 P0, [R2+URZ+0x31838], R9 ;  /* 0x03183809020085a7 */ /* 0x000e64000800007f */
[----:B-1----:R-:W-:Y:S05]  /*bfa0*/  @!P0 BRA `(.L_x_1043) ;  /* 0xfffffffc00f08947 */ /* 0x002fea000383ffff */
.L_x_998:
[----:B------:R-:W-:Y:S05]  /*bfb0*/  BSYNC B0 ;  /* 0x0000000000007941 */ /* 0x000fea0003800000 */
.L_x_990:
[----:B------:R-:W-:Y:S05]  /*bfc0*/  EXIT ;  /* 0x000000000000794d */ /* 0x000fea0003800000 */
.L_x_1004:
[----:B-1----:R1:W2:Y:S02]  /*bfd0*/  SYNCS.PHASECHK.TRANS64.TRYWAIT P0, [R17+URZ+0x31800], R16 ;  /* 0x03180010110075a7 */ /* 0x0022a4000800017f */
[----:B--2---:R-:W-:Y:S05]  /*bfe0*/  @!P0 NANOSLEEP.SYNCS 0x989680 ;  /* 0x009896800000895d */ /* 0x004fea0003900000 */
[----:B------:R-:W2:Y:S02]  /*bff0*/  @!P0 SYNCS.PHASECHK.TRANS64 P0, [R17+URZ+0x31800], R16 ;  /* 0x03180010110085a7 */ /* 0x000ea4000800007f */
[----:B--2---:R-:W-:Y:S05]  /*c000*/  @!P0 BRA `(.L_x_1004) ;  /* 0xfffffffc00f08947 */ /* 0x004fea000383ffff */
[----:B------:R-:W-:Y:S05]  /*c010*/  BRA `(.L_x_1003) ;  /* 0xffffff5400687947 */ /* 0x000fea000383ffff */
.L_x_1008:
[----:B--2---:R2:W3:Y:S02]  /*c020*/  SYNCS.PHASECHK.TRANS64.TRYWAIT P1, [R16+URZ+0x31810], R9 ;  /* 0x03181009100075a7 */ /* 0x0044e4000802017f */
[----:B---3--:R-:W-:Y:S05]  /*c030*/  @!P1 NANOSLEEP.SYNCS 0x989680 ;  /* 0x009896800000995d */ /* 0x008fea0003900000 */
[----:B------:R-:W3:Y:S02]  /*c040*/  @!P1 SYNCS.PHASECHK.TRANS64 P1, [R16+URZ+0x31810], R9 ;  /* 0x03181009100095a7 */ /* 0x000ee4000802007f */
[----:B---3--:R-:W-:Y:S05]  /*c050*/  @!P1 BRA `(.L_x_1008) ;  /* 0xfffffffc00f09947 */ /* 0x008fea000383ffff */
[----:B------:R-:W-:Y:S05]  /*c060*/  BRA `(.L_x_1007) ;  /* 0xffffff5c00ac7947 */ /* 0x000fea000383ffff */
.L_x_1012:
[----:B----4-:R4:W1:Y:S02]  /*c070*/  SYNCS.PHASECHK.TRANS64.TRYWAIT P1, [R17+URZ+0x31830], R10 ;  /* 0x0318300a110075a7 */ /* 0x010864000802017f */
[----:B-1----:R-:W-:Y:S05]  /*c080*/  @!P1 NANOSLEEP.SYNCS 0x989680 ;  /* 0x009896800000995d */ /* 0x002fea0003900000 */
[----:B------:R-:W1:Y:S02]  /*c090*/  @!P1 SYNCS.PHASECHK.TRANS64 P1, [R17+URZ+0x31830], R10 ;  /* 0x0318300a110095a7 */ /* 0x000e64000802007f */
[----:B-1----:R-:W-:Y:S05]  /*c0a0*/  @!P1 BRA `(.L_x_1012) ;  /* 0xfffffffc00f09947 */ /* 0x002fea000383ffff */
[----:B------:R-:W-:Y:S05]  /*c0b0*/  BRA `(.L_x_1011) ;  /* 0xffffff7800b07947 */ /* 0x000fea000383ffff */
.L_x_1029:
[----:B-1----:R1:W2:Y:S02]  /*c0c0*/  SYNCS.PHASECHK.TRANS64.TRYWAIT P0, [R6+URZ+0x31820], R3 ;  /* 0x03182003060075a7 */ /* 0x0022a4000800017f */
[----:B--2---:R-:W-:Y:S05]  /*c0d0*/  @!P0 NANOSLEEP.SYNCS 0x989680 ;  /* 0x009896800000895d */ /* 0x004fea0003900000 */
[----:B------:R-:W2:Y:S02]  /*c0e0*/  @!P0 SYNCS.PHASECHK.TRANS64 P0, [R6+URZ+0x31820], R3 ;  /* 0x03182003060085a7 */ /* 0x000ea4000800007f */
[----:B--2---:R-:W-:Y:S05]  /*c0f0*/  @!P0 BRA `(.L_x_1029) ;  /* 0xfffffffc00f08947 */ /* 0x004fea000383ffff */
[----:B------:R-:W-:Y:S05]  /*c100*/  BRA `(.L_x_1044) ;  /* 0xffffffe4008c7947 */ /* 0x000fea000383ffff */
.L_x_1032:
[----:B-1----:R1:W2:Y:S02]  /*c110*/  SYNCS.PHASECHK.TRANS64.TRYWAIT P1, [R6+URZ+0x31838], R5 ;  /* 0x03183805060075a7 */ /* 0x0022a4000802017f */
[----:B--2---:R-:W-:Y:S05]  /*c120*/  @!P1 NANOSLEEP.SYNCS 0x989680 ;  /* 0x009896800000995d */ /* 0x004fea0003900000 */
[----:B------:R-:W2:Y:S02]  /*c130*/  @!P1 SYNCS.PHASECHK.TRANS64 P1, [R6+URZ+0x31838], R5 ;  /* 0x03183805060095a7 */ /* 0x000ea4000802007f */
[----:B--2---:R-:W-:Y:S05]  /*c140*/  @!P1 BRA `(.L_x_1032) ;  /* 0xfffffffc00f09947 */ /* 0x004fea000383ffff */
[----:B------:R-:W-:Y:S05]  /*c150*/  BRA `(.L_x_1045) ;  /* 0xfffffff000147947 */ /* 0x000fea000383ffff */
.L_x_1034:
[----:B------:R-:W-:-:S07]  /*c160*/  SHF.L.U32 R2, R4, 0x1f, RZ ;  /* 0x0000001f04027819 */ /* 0x000fce00000006ff */
.L_x_1046:
[----:B-1----:R1:W2:Y:S02]  /*c170*/  SYNCS.PHASECHK.TRANS64.TRYWAIT P1, [R20+URZ+0x31820], R2 ;  /* 0x03182002140075a7 */ /* 0x0022a4000802017f */
[----:B--2---:R-:W-:Y:S05]  /*c180*/  @!P1 NANOSLEEP.SYNCS 0x989680 ;  /* 0x009896800000995d */ /* 0x004fea0003900000 */
[----:B------:R-:W2:Y:S02]  /*c190*/  @!P1 SYNCS.PHASECHK.TRANS64 P1, [R20+URZ+0x31820], R2 ;  /* 0x03182002140095a7 */ /* 0x000ea4000802007f */
[----:B--2---:R-:W-:Y:S05]  /*c1a0*/  @!P1 BRA `(.L_x_1046) ;  /* 0xfffffffc00f09947 */ /* 0x004fea000383ffff */
[----:B------:R-:W-:Y:S05]  /*c1b0*/  BRA `(.L_x_1047) ;  /* 0xfffffff000d07947 */ /* 0x000fea000383ffff */
.L_x_1037:
[----:B-1----:R1:W2:Y:S02]  /*c1c0*/  SYNCS.PHASECHK.TRANS64.TRYWAIT P1, [R6+URZ+0x31838], R15 ;  /* 0x0318380f060075a7 */ /* 0x0022a4000802017f */
[----:B--2---:R-:W-:Y:S05]  /*c1d0*/  @!P1 NANOSLEEP.SYNCS 0x989680 ;  /* 0x009896800000995d */ /* 0x004fea0003900000 */
[----:B------:R-:W2:Y:S02]  /*c1e0*/  @!P1 SYNCS.PHASECHK.TRANS64 P1, [R6+URZ+0x31838], R15 ;  /* 0x0318380f060095a7 */ /* 0x000ea4000802007f */
[----:B--2---:R-:W-:Y:S05]  /*c1f0*/  @!P1 BRA `(.L_x_1037) ;  /* 0xfffffffc00f09947 */ /* 0x004fea000383ffff */
[----:B------:R-:W-:Y:S05]  /*c200*/  BRA `(.L_x_1048) ;  /* 0xfffffff400f07947 */ /* 0x000fea000383ffff */
.L_x_1040:
[----:B---3--:R3:W4:Y:S02]  /*c210*/  SYNCS.PHASECHK.TRANS64.TRYWAIT P0, [R5+URZ], R0 ;  /* 0x00000000050075a7 */ /* 0x008724000800017f */
[----:B----4-:R-:W-:Y:S05]  /*c220*/  @!P0 NANOSLEEP.SYNCS 0x989680 ;  /* 0x009896800000895d */ /* 0x010fea0003900000 */
[----:B------:R-:W4:Y:S02]  /*c230*/  @!P0 SYNCS.PHASECHK.TRANS64 P0, [R5+URZ], R0 ;  /* 0x00000000050085a7 */ /* 0x000f24000800007f */
[----:B----4-:R-:W-:Y:S05]  /*c240*/  @!P0 BRA `(.L_x_1040) ;  /* 0xfffffffc00f08947 */ /* 0x010fea000383ffff */
[----:B------:R-:W-:Y:S05]  /*c250*/  BRA `(.L_x_1049) ;  /* 0xfffffffc00147947 */ /* 0x000fea000383ffff */
.L_x_1041:
[----:B---3--:R3:W4:Y:S02]  /*c260*/  SYNCS.PHASECHK.TRANS64.TRYWAIT P0, [R3+URZ], R0 ;  /* 0x00000000030075a7 */ /* 0x008724000800017f */
[----:B----4-:R-:W-:Y:S05]  /*c270*/  @!P0 NANOSLEEP.SYNCS 0x989680 ;  /* 0x009896800000895d */ /* 0x010fea0003900000 */
[----:B------:R-:W4:Y:S02]  /*c280*/  @!P0 SYNCS.PHASECHK.TRANS64 P0, [R3+URZ], R0 ;  /* 0x00000000030085a7 */ /* 0x000f24000800007f */
[----:B----4-:R-:W-:Y:S05]  /*c290*/  @!P0 BRA `(.L_x_1041) ;  /* 0xfffffffc00f08947 */ /* 0x010fea000383ffff */
[----:B------:R-:W-:Y:S05]  /*c2a0*/  BRA `(.L_x_1050) ;  /* 0xfffffffc00247947 */ /* 0x000fea000383ffff */
.L_x_1051:
        /* <DEDUP_REMOVED lines=13> */
.L_x_2208:


//--------------------- .text._ZN7cutlass13device_kernelIN5flash11enable_sm90INS1_16FlashAttnBwdSm90INS1_25CollectiveMainloopBwdSm90ILi2ELi1ELi1EN4cute5tupleIJNS5_1CILi1EEES8_S8_EEENS6_IJNS7_ILi64EEENS7_ILi80EEENS7_ILi256EEEEEENS_10bfloat16_tEfNS_4arch4Sm90ELb0ELb0ELb0ELb0ELb0ELb0ELb1ELb1ELi2ELi1ELi1ELi1ELb0EEENS1_21CollectiveEpilogueBwdISD_SE_SG_Li256ELb0ELb1ELi2EEENS1_19SingleTileSchedulerILb0ELb0ELb0ELi80EEEEEEEEEvNT_6ParamsE --------------------------
	.section	.text._ZN7cutlass13device_kernelIN5flash11enable_sm90INS1_16FlashAttnBwdSm90INS1_25CollectiveMainloopBwdSm90ILi2ELi1ELi1EN4cute5tupleIJNS5_1CILi1EEES8_S8_EEENS6_IJNS7_ILi64EEENS7_ILi80EEENS7_ILi256EEEEEENS_10bfloat16_tEfNS_4arch4Sm90ELb0ELb0ELb0ELb0ELb0ELb0ELb1ELb1ELi2ELi1ELi1ELi1ELb0EEENS1_21CollectiveEpilogueBwdISD_SE_SG_Li256ELb0ELb1ELi2EEENS1_19SingleTileSchedulerILb0ELb0ELb0ELi80EEEEEEEEEvNT_6ParamsE,"ax",@progbits
	.align	128
.text._ZN7cutlass13device_kernelIN5flash11enable_sm90INS1_16FlashAttnBwdSm90INS1_25CollectiveMainloopBwdSm90ILi2ELi1ELi1EN4cute5tupleIJNS5_1CILi1EEES8_S8_EEENS6_IJNS7_ILi64EEENS7_ILi80EEENS7_ILi256EEEEEENS_10bfloat16_tEfNS_4arch4Sm90ELb0ELb0ELb0ELb0ELb0ELb0ELb1ELb1ELi2ELi1ELi1ELi1ELb0EEENS1_21CollectiveEpilogueBwdISD_SE_SG_Li256ELb0ELb1ELi2EEENS1_19SingleTileSchedulerILb0ELb0ELb0ELi80EEEEEEEEEvNT_6ParamsE:
        .type           _ZN7cutlass13device_kernelIN5flash11enable_sm90INS1_16FlashAttnBwdSm90INS1_25CollectiveMainloopBwdSm90ILi2ELi1ELi1EN4cute5tupleIJNS5_1CILi1EEES8_S8_EEENS6_IJNS7_ILi64EEENS7_ILi80EEENS7_ILi256EEEEEENS_10bfloat16_tEfNS_4arch4Sm90ELb0ELb0ELb0ELb0ELb0ELb0ELb1ELb1ELi2ELi1ELi1ELi1ELb0EEENS1_21CollectiveEpilogueBwdISD_SE_SG_Li256ELb0ELb1ELi2EEENS1_19SingleTileSchedulerILb0ELb0ELb0ELi80EEEEEEEEEvNT_6ParamsE,@function
        .size           _ZN7cutlass13device_kernelIN5flash11enable_sm90INS1_16FlashAttnBwdSm90INS1_25CollectiveMainloopBwdSm90ILi2ELi1ELi1EN4cute5tupleIJNS5_1CILi1EEES8_S8_EEENS6_IJNS7_ILi64EEENS7_ILi80EEENS7_ILi256EEEEEENS_10bfloat16_tEfNS_4arch4Sm90ELb0ELb0ELb0ELb0ELb0ELb0ELb1ELb1ELi2ELi1ELi1ELi1ELb0EEENS1_21CollectiveEpilogueBwdISD_SE_SG_Li256ELb0ELb1ELi2EEENS1_19SingleTileSchedulerILb0ELb0ELb0ELi80EEEEEEEEEvNT_6ParamsE,(.L_x_2209 - _ZN7cutlass13device_kernelIN5flash11enable_sm90INS1_16FlashAttnBwdSm90INS1_25CollectiveMainloopBwdSm90ILi2ELi1ELi1EN4cute5tupleIJNS5_1CILi1EEES8_S8_EEENS6_IJNS7_ILi64EEENS7_ILi80EEENS7_ILi256EEEEEENS_10bfloat16_tEfNS_4arch4Sm90ELb0ELb0ELb0ELb0ELb0ELb0ELb1ELb1ELi2ELi1ELi1ELi1ELb0EEENS1_21CollectiveEpilogueBwdISD_SE_SG_Li256ELb0ELb1ELi2EEENS1_19SingleTileSchedulerILb0ELb0ELb0ELi80EEEEEEEEEvNT_6ParamsE)
        .other          _ZN7cutlass13device_kernelIN5flash11enable_sm90INS1_16FlashAttnBwdSm90INS1_25CollectiveMainloopBwdSm90ILi2ELi1ELi1EN4cute5tupleIJNS5_1CILi1EEES8_S8_EEENS6_IJNS7_ILi64EEENS7_ILi80EEENS7_ILi256EEEEEENS_10bfloat16_tEfNS_4arch4Sm90ELb0ELb0ELb0ELb0ELb0ELb0ELb1ELb1ELi2ELi1ELi1ELi1ELb0EEENS1_21CollectiveEpilogueBwdISD_SE_SG_Li256ELb0ELb1ELi2EEENS1_19SingleTileSchedulerILb0ELb0ELb0ELi80EEEEEEEEEvNT_6ParamsE,@"STO_CUDA_ENTRY STV_DEFAULT"
_ZN7cutlass13device_kernelIN5flash11enable_sm90INS1_16FlashAttnBwdSm90INS1_25CollectiveMainloopBwdSm90ILi2ELi1ELi1EN4cute5tupleIJNS5_1CILi1EEES8_S8_EEENS6_IJNS7_ILi64EEENS7_ILi80EEENS7_ILi256EEEEEENS_10bfloat16_tEfNS_4arch4Sm90ELb0ELb0ELb0ELb0ELb0ELb0ELb1ELb1ELi2ELi1ELi1ELi1ELb0EEENS1_21CollectiveEpilogueBwdISD_SE_SG_Li256ELb0ELb1ELi2EEENS1_19SingleTileSchedulerILb0ELb0ELb0ELi80EEEEEEEEEvNT_6ParamsE:
        /* <DEDUP_REMOVED lines=29> */
.L_x_1053:
[----:B------:R-:W-:Y:S05]  /*01d0*/  BSYNC B0 ;  /* 0x0000000000007941 */ /* 0x000fea0003800000 */
.L_x_1052:
        /* <DEDUP_REMOVED lines=34> */
.L_x_1054:
        /* <DEDUP_REMOVED lines=20> */
.L_x_1055:
[----:B-1----:R-:W-:Y:S01]  /*0540*/  ISETP.NE.AND P0, PT, R0, RZ, PT ;  /* 0x000000ff0000720c */ /* 0x002fe20003f05270 */
[----:B------:R-:W-:Y:S01]  /*0550*/  IMAD.MOV.U32 R0, RZ, RZ, 0x1 ;  /* 0x00000001ff007424 */ /* 0x000fe200078e00ff */
[----:B------:R-:W-:Y:S01]  /*0560*/  NOP ;  /* 0x0000000000007918 */ /* 0x000fe20000000000 */
[----:B------:R-:W-:-:S03]  /*0570*/  LOP3.LUT R21, R4, 0x7f, RZ, 0xc0, !PT ;  /* 0x0000007f04157812 */ /* 0x000fc600078ec0ff */
[----:B------:R-:W-:Y:S01]  /*0580*/  SEL R0, R0, 0x2, !P0 ;  /* 0x0000000200007807 */ /* 0x000fe20004000000 */
[----:B--23--:R-:W-:Y:S06]  /*0590*/  BAR.SYNC.DEFER_BLOCKING 0x0 ;  /* 0x0000000000007b1d */ /* 0x00cfec0000010000 */
[----:B------:R-:W-:Y:S05]  /*05a0*/  @!P0 BRA `(.L_x_1056) ;  /* 0x000000a4002c8947 */ /* 0x000fea0003800000 */
.L_x_1057:
        /* <DEDUP_REMOVED lines=22> */
.L_x_1058:
[----:B------:R-:W-:Y:S01]  /*0710*/  IMAD.IADD R10, R5, 0x1, -R2 ;  /* 0x00000001050a7824 */ /* 0x000fe200078e0a02 */
[----:B------:R-:W2:Y:S01]  /*0720*/  S2UR UR4, SR_CTAID.Y ;  /* 0x00000000000479c3 */ /* 0x000ea20000002600 */
[----:B------:R-:W-:Y:S02]  /*0730*/  LEA.HI R13, R6, R5, RZ, 0x5 ;  /* 0x00000005060d7211 */ /* 0x000fe400078f28ff */
[----:B------:R-:W-:Y:S01]  /*0740*/  CS2R R214, SRZ ;  /* 0x0000000000d67805 */ /* 0x000fe2000001ff00 */
[--C-:B------:R-:W-:Y:S01]  /*0750*/  IMAD R2, R7, 0x800, R10.reuse ;  /* 0x0000080007027824 */ /* 0x100fe200078e020a */
[----:B------:R-:W-:Y:S02]  /*0760*/  SHF.R.S32.HI R9, RZ, 0x1f, R10 ;  /* 0x0000001fff097819 */ /* 0x000fe4000001140a */
[----:B------:R-:W-:Y:S02]  /*0770*/  CS2R R212, SRZ ;  /* 0x0000000000d47805 */ /* 0x000fe4000001ff00 */
[--C-:B------:R-:W-:Y:S01]  /*0780*/  SHF.R.S32.HI R234, RZ, 0x5, R13.reuse ;  /* 0x00000005ffea7819 */ /* 0x100fe2000001140d */
[----:B------:R-:W-:Y:S01]  /*0790*/  IMAD.SHL.U32 R2, R2, 0x4, RZ ;  /* 0x0000000402027824 */ /* 0x000fe200078e00ff */
[----:B------:R-:W-:Y:S01]  /*07a0*/  LEA.HI R12, R9, R10, RZ, 0x2 ;  /* 0x0000000a090c7211 */ /* 0x000fe200078f10ff */
[----:B------:R-:W4:Y:S01]  /*07b0*/  LDC.64 R16, c[0x0][0x2d8] ;  /* 0x0000b600ff107b82 */ /* 0x000f220000000a00 */
[----:B------:R-:W-:-:S02]  /*07c0*/  SHF.R.S32.HI R13, RZ, 0x1f, R13 ;  /* 0x0000001fff0d7819 */ /* 0x000fc4000001140d */
[----:B------:R-:W-:Y:S02]  /*07d0*/  CS2R R210, SRZ ;  /* 0x0000000000d27805 */ /* 0x000fe4000001ff00 */
[--C-:B-1----:R-:W-:Y:S02]  /*07e0*/  SHF.R.S32.HI R8, RZ, 0x2, R12.reuse ;  /* 0x00000002ff087819 */ /* 0x102fe4000001140c */
[----:B------:R-:W-:Y:S02]  /*07f0*/  CS2R R208, SRZ ;  /* 0x0000000000d07805 */ /* 0x000fe4000001ff00 */
[----:B------:R-:W-:Y:S02]  /*0800*/  SHF.R.S32.HI R3, RZ, 0x1f, R12 ;  /* 0x0000001fff037819 */ /* 0x000fe4000001140c */
[----:B------:R-:W-:Y:S02]  /*0810*/  CS2R R206, SRZ ;  /* 0x0000000000ce7805 */ /* 0x000fe4000001ff00 */
[----:B------:R-:W-:Y:S01]  /*0820*/  LEA.HI R13, R13, R234, RZ, 0x2 ;  /* 0x000000ea0d0d7211 */ /* 0x000fe200078f10ff */
[----:B------:R-:W1:Y:S01]  /*0830*/  LDC.64 R230, c[0x0][0x2e0] ;  /* 0x0000b800ffe67b82 */ /* 0x000e620000000a00 */
[----:B------:R-:W-:-:S02]  /*0840*/  LEA.HI R3, R3, R8, RZ, 0x3 ;  /* 0x0000000803037211 */ /* 0x000fc400078f18ff */
[----:B------:R-:W-:Y:S02]  /*0850*/  CS2R R204, SRZ ;  /* 0x0000000000cc7805 */ /* 0x000fe4000001ff00 */
[----:B------:R-:W-:Y:S02]  /*0860*/  LOP3.LUT R13, R13, 0xfffffffc, RZ, 0xc0, !PT ;  /* 0xfffffffc0d0d7812 */ /* 0x000fe400078ec0ff */
[----:B------:R-:W-:Y:S02]  /*0870*/  CS2R R202, SRZ ;  /* 0x0000000000ca7805 */ /* 0x000fe4000001ff00 */
[----:B------:R-:W-:Y:S02]  /*0880*/  LOP3.LUT R11, R3, 0xfffffff8, RZ, 0xc0, !PT ;  /* 0xfffffff8030b7812 */ /* 0x000fe400078ec0ff */
[----:B------:R-:W-:Y:S01]  /*0890*/  CS2R R200, SRZ ;  /* 0x0000000000c87805 */ /* 0x000fe2000001ff00 */
[----:B--2---:R-:W-:Y:S01]  /*08a0*/  USHF.R.S32.HI UR6, URZ, 0x1f, UR4 ;  /* 0x0000001f3f067899 */ /* 0x004fe20008011404 */
[----:B------:R-:W-:Y:S01]  /*08b0*/  SHF.R.S32.HI R3, RZ, 0x1f, R2 ;  /* 0x0000001fff037819 */ /* 0x000fe20000011402 */
[----:B------:R-:W-:Y:S01]  /*08c0*/  IMAD.IADD R234, R234, 0x1, -R13 ;  /* 0x00000001eaea7824 */ /* 0x000fe200078e0a0d */
[----:B------:R-:W-:Y:S01]  /*08d0*/  CS2R R198, SRZ ;  /* 0x0000000000c67805 */ /* 0x000fe2000001ff00 */
[----:B------:R-:W-:Y:S01]  /*08e0*/  IMAD.IADD R14, R8, 0x1, -R11 ;  /* 0x00000001080e7824 */ /* 0x000fe200078e0a0b */
[----:B------:R-:W-:-:S02]  /*08f0*/  LEA.HI R11, R9, R10, RZ, 0x5 ;  /* 0x0000000a090b7211 */ /* 0x000fc400078f28ff */
[----:B------:R-:W-:Y:S02]  /*0900*/  CS2R R196, SRZ ;  /* 0x0000000000c47805 */ /* 0x000fe4000001ff00 */
[----:B------:R-:W-:Y:S02]  /*0910*/  CS2R R194, SRZ ;  /* 0x0000000000c27805 */ /* 0x000fe4000001ff00 */
[----:B------:R-:W-:Y:S02]  /*0920*/  CS2R R192, SRZ ;  /* 0x0000000000c07805 */ /* 0x000fe4000001ff00 */
[----:B------:R-:W-:Y:S01]  /*0930*/  SHF.R.S32.HI R11, RZ, 0x5, R11 ;  /* 0x00000005ff0b7819 */ /* 0x000fe2000001140b */
[C---:B----4-:R-:W-:Y:S01]  /*0940*/  IMAD R8, R16.reuse, UR6, RZ ;  /* 0x0000000610087c24 */ /* 0x050fe2000f8e02ff */
[----:B------:R-:W-:Y:S01]  /*0950*/  CS2R R190, SRZ ;  /* 0x0000000000be7805 */ /* 0x000fe2000001ff00 */
[----:B------:R-:W-:Y:S01]  /*0960*/  IMAD.WIDE.U32 R2, R16, UR4, R2 ;  /* 0x0000000410027c25 */ /* 0x000fe2000f8e0002 */
[----:B------:R-:W-:-:S02]  /*0970*/  CS2R R188, SRZ ;  /* 0x0000000000bc7805 */ /* 0x000fc4000001ff00 */
[----:B------:R-:W-:Y:S02]  /*0980*/  CS2R R186, SRZ ;  /* 0x0000000000ba7805 */ /* 0x000fe4000001ff00 */
[----:B------:R-:W-:Y:S01]  /*0990*/  CS2R R184, SRZ ;  /* 0x0000000000b87805 */ /* 0x000fe2000001ff00 */
[----:B------:R-:W-:Y:S01]  /*09a0*/  IMAD R229, R11, 0x10, R14 ;  /* 0x000000100be57824 */ /* 0x000fe200078e020e */
[----:B------:R-:W-:Y:S01]  /*09b0*/  CS2R R182, SRZ ;  /* 0x0000000000b67805 */ /* 0x000fe2000001ff00 */
[----:B------:R-:W2:Y:S01]  /*09c0*/  LDC R11, c[0x0][0x280] ;  /* 0x0000a000ff0b7b82 */ /* 0x000ea20000000800 */
[----:B------:R-:W-:Y:S01]  /*09d0*/  IMAD R15, R17, UR4, R8 ;  /* 0x00000004110f7c24 */ /* 0x000fe2000f8e0208 */
[----:B------:R-:W-:Y:S01]  /*09e0*/  USHF.R.S32.HI UR4, URZ, 0x1f, UR5 ;  /* 0x0000001f3f047899 */ /* 0x000fe20008011405 */
[----:B---3--:R-:W-:Y:S02]  /*09f0*/  LEA.HI R8, R4, R4, RZ, 0x1 ;  /* 0x0000000404087211 */ /* 0x008fe400078f08ff */
[----:B------:R-:W-:Y:S01]  /*0a00*/  CS2R R180, SRZ ;  /* 0x0000000000b47805 */ /* 0x000fe2000001ff00 */
[----:B------:R-:W-:Y:S01]  /*0a10*/  IMAD.IADD R3, R3, 0x1, R15 ;  /* 0x0000000103037824 */ /* 0x000fe200078e020f */
[----:B------:R-:W-:-:S02]  /*0a20*/  CS2R R178, SRZ ;  /* 0x0000000000b27805 */ /* 0x000fc4000001ff00 */
[----:B------:R-:W-:Y:S01]  /*0a30*/  LOP3.LUT R9, R8, 0xfffffffe, RZ, 0xc0, !PT ;  /* 0xfffffffe08097812 */ /* 0x000fe200078ec0ff */
[----:B-1----:R-:W-:Y:S01]  /*0a40*/  IMAD R8, R230, UR4, RZ ;  /* 0x00000004e6087c24 */ /* 0x002fe2000f8e02ff */
[----:B------:R-:W-:Y:S02]  /*0a50*/  CS2R R176, SRZ ;  /* 0x0000000000b07805 */ /* 0x000fe4000001ff00 */
[----:B------:R-:W-:Y:S02]  /*0a60*/  CS2R R174, SRZ ;  /* 0x0000000000ae7805 */ /* 0x000fe4000001ff00 */
[----:B------:R-:W-:Y:S01]  /*0a70*/  CS2R R172, SRZ ;  /* 0x0000000000ac7805 */ /* 0x000fe2000001ff00 */
[----:B------:R-:W-:Y:S01]  /*0a80*/  IMAD R13, R231, UR5, R8 ;  /* 0x00000005e70d7c24 */ /* 0x000fe2000f8e0208 */
[----:B------:R-:W-:Y:S01]  /*0a90*/  CS2R R170, SRZ ;  /* 0x0000000000aa7805 */ /* 0x000fe2000001ff00 */
[----:B------:R-:W-:Y:S01]  /*0aa0*/  IMAD.IADD R4, R4, 0x1, -R9 ;  /* 0x0000000104047824 */ /* 0x000fe200078e0a09 */
[----:B------:R-:W-:Y:S01]  /*0ab0*/  CS2R R168, SRZ ;  /* 0x0000000000a87805 */ /* 0x000fe2000001ff00 */
[----:B------:R-:W-:Y:S01]  /*0ac0*/  IMAD.WIDE.U32 R230, R230, UR5, R2 ;  /* 0x00000005e6e67c25 */ /* 0x000fe2000f8e0002 */
        /* <DEDUP_REMOVED lines=58> */
[----:B------:R-:W1:Y:S01]  /*0e70*/  S2R R9, SR_CTAID.X ;  /* 0x0000000000097919 */ /* 0x000e620000002500 */
[----:B------:R-:W1:Y:S01]  /*0e80*/  LDC R14, c[0x0][0x290] ;  /* 0x0000a400ff0e7b82 */ /* 0x000e620000000800 */
[----:B------:R-:W-:Y:S01]  /*0e90*/  LEA.HI R6, R6, R5, RZ, 0x4 ;  /* 0x0000000506067211 */ /* 0x000fe200078f20ff */
[----:B------:R-:W-:Y:S01]  /*0ea0*/  VIADD R11, R11, 0x3f ;  /* 0x0000003f0b0b7836 */ /* 0x000fe20000000000 */
[----:B------:R-:W-:Y:S01]  /*0eb0*/  LEA.HI R2, R7, R7, RZ, 0x1 ;  /* 0x0000000707027211 */ /* 0x000fe200078f08ff */
[----:B------:R-:W-:Y:S01]  /*0ec0*/  IMAD.IADD R232, R231, 0x1, R13 ;  /* 0x00000001e7e87824 */ /* 0x000fe200078e020d */
[----:B------:R-:W-:Y:S01]  /*0ed0*/  LOP3.LUT R6, R6, 0xffffff0, RZ, 0xc0, !PT ;  /* 0x0ffffff006067812 */ /* 0x000fe200078ec0ff */
[----:B------:R-:W-:Y:S01]  /*0ee0*/  IMAD.MOV.U32 R16, RZ, RZ, RZ ;  /* 0x000000ffff107224 */ /* 0x000fe200078e00ff */
[----:B------:R-:W-:Y:S02]  /*0ef0*/  LOP3.LUT R2, R2, 0xfffffffe, RZ, 0xc0, !PT ;  /* 0xfffffffe02027812 */ /* 0x000fe400078ec0ff */
[----:B------:R-:W-:-:S02]  /*0f00*/  CS2R R18, SRZ ;  /* 0x0000000000127805 */ /* 0x000fc4000001ff00 */
[----:B------:R-:W-:Y:S01]  /*0f10*/  LOP3.LUT R3, R12, 0xfffffffc, RZ, 0xc0, !PT ;  /* 0xfffffffc0c037812 */ /* 0x000fe200078ec0ff */
[----:B------:R-:W-:Y:S01]  /*0f20*/  IMAD.IADD R6, R5, 0x1, -R6 ;  /* 0x0000000105067824 */ /* 0x000fe200078e0a06 */
[----:B------:R-:W-:Y:S01]  /*0f30*/  LOP3.LUT R228, R0, 0x1, RZ, 0xfc, !PT ;  /* 0x0000000100e47812 */ /* 0x000fe200078efcff */
[C---:B------:R-:W-:Y:S01]  /*0f40*/  IMAD.IADD R8, R7.reuse, 0x1, -R2 ;  /* 0x0000000107087824 */ /* 0x040fe200078e0a02 */
[----:B------:R-:W-:Y:S01]  /*0f50*/  ULDC UR61, c[0x0][0x744] ;  /* 0x0001d100003d7ab9 */ /* 0x000fe20000000800 */
[----:B------:R-:W-:Y:S02]  /*0f60*/  IMAD R7, R7, 0x40, R6 ;  /* 0x0000004007077824 */ /* 0x000fe400078e0206 */
[----:B------:R-:W-:Y:S01]  /*0f70*/  IMAD.IADD R2, R10, 0x1, -R3 ;  /* 0x000000010a027824 */ /* 0x000fe200078e0a03 */
[----:B------:R-:W-:Y:S01]  /*0f80*/  SHF.R.S32.HI R10, RZ, 0x1f, R11 ;  /* 0x0000001fff0a7819 */ /* 0x000fe2000001140b */
[----:B------:R-:W-:Y:S02]  /*0f90*/  IMAD R0, R234, 0x10, R7 ;  /* 0x00000010ea007824 */ /* 0x000fe400078e0207 */
[----:B------:R-:W-:Y:S01]  /*0fa0*/  IMAD.MOV.U32 R3, RZ, RZ, RZ ;  /* 0x000000ffff037224 */ /* 0x000fe200078e00ff */
[----:B------:R-:W-:Y:S01]  /*0fb0*/  LEA.HI R10, R10, R11, RZ, 0x6 ;  /* 0x0000000b0a0a7211 */ /* 0x000fe200078f30ff */
[----:B------:R-:W-:-:S02]  /*0fc0*/  IMAD.SHL.U32 R0, R0, 0x8, RZ ;  /* 0x0000000800007824 */ /* 0x000fc400078e00ff */
[----:B------:R-:W-:Y:S01]  /*0fd0*/  IMAD.MOV.U32 R215, RZ, RZ, RZ ;  /* 0x000000ffffd77224 */ /* 0x000fe200078e00ff */
[----:B------:R-:W-:Y:S02]  /*0fe0*/  SHF.R.S32.HI R233, RZ, 0x6, R10 ;  /* 0x00000006ffe97819 */ /* 0x000fe4000001140a */
[----:B------:R-:W-:Y:S01]  /*0ff0*/  LEA R0, R0, UR60, 0x1 ;  /* 0x0000003c00007c11 */ /* 0x000fe2000f8e08ff */
[----:B-1----:R-:W-:-:S04]  /*1000*/  IMAD R9, R9, -0x50, R14 ;  /* 0xffffffb009097824 */ /* 0x002fc800078e020e */
[----:B------:R-:W-:-:S04]  /*1010*/  IMAD R9, R8, -0x8, R9 ;  /* 0xfffffff808097824 */ /* 0x000fc800078e0209 */
[----:B------:R-:W-:-:S07]  /*1020*/  IMAD R2, R2, -0x2, R9 ;  /* 0xfffffffe02027824 */ /* 0x000fce00078e0209 */
.L_x_1071:
[----:B------:R-:W-:-:S13]  /*1030*/  ISETP.NE.AND P0, PT, R228, 0x3, PT ;  /* 0x00000003e400780c */ /* 0x000fda0003f05270 */
[----:B-1----:R-:W-:Y:S05]  /*1040*/  @!P0 BRA `(.L_x_1061) ;  /* 0x0000000000048947 */ /* 0x002fea0003800000 */
[----:B------:R-:W-:Y:S01]  /*1050*/  BPT.TRAP 0x1 ;  /* 0x000000040000795c */ /* 0x000fe20000300000 */
.L_x_1061:
[----:B------:R-:W-:Y:S02]  /*1060*/  LEA R17, R3, UR60, 0x3 ;  /* 0x0000003c03117c11 */ /* 0x000fe4000f8e18ff */
[----:B------:R-:W-:-:S04]  /*1070*/  SHF.L.U32 R10, R19, 0x1f, RZ ;  /* 0x0000001f130a7819 */ /* 0x000fc800000006ff */
[----:B------:R1:W2:Y:S01]  /*1080*/  SYNCS.PHASECHK.TRANS64.TRYWAIT P1, [R17+URZ+0x31810], R10 ;  /* 0x0318100a110075a7 */ /* 0x0002a2000802017f */
[----:B------:R-:W-:Y:S05]  /*1090*/  @!P0 BRA `(.L_x_1062) ;  /* 0x0000000000048947 */ /* 0x000fea0003800000 */
[----:B------:R-:W-:Y:S01]  /*10a0*/  BPT.TRAP 0x1 ;  /* 0x000000040000795c */ /* 0x000fe20000300000 */
.L_x_1062:
        /* <DEDUP_REMOVED lines=13> */
.L_x_1063:
        /* <DEDUP_REMOVED lines=596> */
.L_x_1065:
[----:B------:R-:W-:-:S04]  /*36c0*/  SHF.L.U32 R12, R18, 0x1f, RZ ;  /* 0x0000001f120c7819 */ /* 0x000fc800000006ff */
[----:B------:R4:W1:Y:S01]  /*36d0*/  SYNCS.PHASECHK.TRANS64.TRYWAIT P1, [UR60+0x31830], R12 ;  /* 0x0318300cff0075a7 */ /* 0x000862000802017c */
[----:B------:R-:W-:Y:S05]  /*36e0*/  @!P0 BRA `(.L_x_1066) ;  /* 0x0000000000048947 */ /* 0x000fea0003800000 */
[----:B------:R-:W-:Y:S01]  /*36f0*/  BPT.TRAP 0x1 ;  /* 0x000000040000795c */ /* 0x000fe20000300000 */
.L_x_1066:
[----:B------:R-:W-:Y:S02]  /*3700*/  VIADD R6, R6, 0xa000 ;  /* 0x0000a00006067836 */ /* 0x000fe40000000000 */
[----:B-1----:R-:W-:-:S03]  /*3710*/  VIADD R7, R5, 0x24100 ;  /* 0x0002410005077836 */ /* 0x002fc60000000000 */
[----:B------:R-:W-:Y:S02]  /*3720*/  SHF.R.U32.HI R6, RZ, 0x4, R6 ;  /* 0x00000004ff067819 */ /* 0x000fe40000011606 */
[----:B------:R-:W-:Y:S02]  /*3730*/  SHF.R.U32.HI R8, RZ, 0x4, R7 ;  /* 0x00000004ff087819 */ /* 0x000fe40000011607 */
[----:B------:R-:W-:Y:S02]  /*3740*/  LOP3.LUT R6, R6, 0x3fff, RZ, 0xc0, !PT ;  /* 0x00003fff06067812 */ /* 0x000fe400078ec0ff */
[----:B------:R-:W-:Y:S02]  /*3750*/  LOP3.LUT R8, R8, 0x3fff, RZ, 0xc0, !PT ;  /* 0x00003fff08087812 */ /* 0x000fe400078ec0ff */
[----:B------:R-:W-:-:S05]  /*3760*/  LOP3.LUT R6, R6, 0x10000, RZ, 0xfc, !PT ;  /* 0x0001000006067812 */ /* 0x000fca00078efcff */
[----:B------:R-:W-:Y:S01]  /*3770*/  VIADD R13, R6, 0x80 ;  /* 0x00000080060d7836 */ /* 0x000fe20000000000 */
[----:B------:R-:W-:Y:S06]  /*3780*/  @P1 BRA `(.L_x_1067) ;  /* 0x0000000000081947 */ /* 0x000fec0003800000 */
[----:B------:R-:W1:Y:S02]  /*3790*/  SYNCS.PHASECHK.TRANS64.TRYWAIT P1, [UR60+0x31830], R12 ;  /* 0x0318300cff0075a7 */ /* 0x000e64000802017c */
[----:B-1----:R-:W-:Y:S05]  /*37a0*/  @!P1 BRA `(.L_x_1068) ;  /* 0x0000008800f89947 */ /* 0x002fea0003800000 */
.L_x_1067:
[----:B------:R-:W-:Y:S01]  /*37b0*/  LOP3.LUT R11, R8, 0x10000, RZ, 0xfc, !PT ;  /* 0x00010000080b7812 */ /* 0x000fe200078efcff */
[----:B------:R-:W-:Y:S01]  /*37c0*/  WARPGROUP.ARRIVE ;  /* 0x00000000000079c5 */ /* 0x000fe20000000000 */
[C---:B------:R-:W-:Y:S01]  /*37d0*/  R2UR UR6, R6.reuse ;  /* 0x00000000060672ca */ /* 0x040fe200000e0000 */
[----:B------:R-:W-:Y:S01]  /*37e0*/  UMOV UR5, 0x40000040 ;  /* 0x4000004000057882 */ /* 0x000fe20000000000 */
[----:B------:R-:W-:Y:S01]  /*37f0*/  R2UR UR4, R11 ;  /* 0x000000000b0472ca */ /* 0x000fe200000e0000 */
[----:B------:R-:W-:Y:S01]  /*3800*/  UMOV UR7, 0x40000000 ;  /* 0x4000000000077882 */ /* 0x000fe20000000000 */
[----:B------:R-:W-:Y:S01]  /*3810*/  R2UR UR8, R13 ;  /* 0x000000000d0872ca */ /* 0x000fe200000e0000 */
[----:B------:R-:W-:Y:S01]  /*3820*/  VIADD R8, R6, 0x100 ;  /* 0x0000010006087836 */ /* 0x000fe20000000000 */
[----:B------:R-:W-:Y:S01]  /*3830*/  ISETP.GT.AND P1, PT, R2, RZ, PT ;  /* 0x000000ff0200720c */ /* 0x000fe20003f24270 */
[----:B----4-:R-:W-:Y:S01]  /*3840*/  VIADD R12, R6, 0x180 ;  /* 0x00000180060c7836 */ /* 0x010fe20000000000 */
[----:B------:R-:W-:Y:S01]  /*3850*/  ISETP.GT.AND P3, PT, R2, 0x10, PT ;  /* 0x000000100200780c */ /* 0x000fe20003f64270 */
[----:B------:R-:W-:Y:S01]  /*3860*/  VIADD R13, R11, 0x2 ;  /* 0x000000020b0d7836 */ /* 0x000fe20000000000 */
[----:B------:R-:W-:Y:S01]  /*3870*/  R2UR UR9, R8 ;  /* 0x00000000080972ca */ /* 0x000fe200000e0000 */
[----:B------:R-:W-:Y:S01]  /*3880*/  VIADD R8, R6, 0x200 ;  /* 0x0000020006087836 */ /* 0x000fe20000000000 */
[----:B------:R-:W-:Y:S01]  /*3890*/  R2UR UR10, R12 ;  /* 0x000000000c0a72ca */ /* 0x000fe200000e0000 */
[----:B------:R-:W-:Y:S01]  /*38a0*/  VIADD R12, R6, 0x2 ;  /* 0x00000002060c7836 */ /* 0x000fe20000000000 */
[----:B------:R-:W-:Y:S01]  /*38b0*/  R2UR UR13, R13 ;  /* 0x000000000d0d72ca */ /* 0x000fe200000e0000 */
[----:B------:R-:W-:Y:S01]  /*38c0*/  HGMMA.64x8x16.F32.BF16 R44, gdesc[UR4], RZ, !UPT, gsb0 ;  /* 0x00000000042c79f0 */ /* 0x000fe2000c0018ff */
[----:B------:R-:W-:Y:S01]  /*38d0*/  UMOV UR7, 0x40000000 ;  /* 0x4000000000077882 */ /* 0x000fe20000000000 */
[----:B------:R-:W-:Y:S01]  /*38e0*/  UMOV UR6, UR8 ;  /* 0x0000000800067c82 */ /* 0x000fe20008000000 */
[----:B------:R-:W-:Y:S01]  /*38f0*/  R2UR UR11, R8 ;  /* 0x00000000080b72ca */ /* 0x000fe200000e0000 */
[----:B------:R-:W-:Y:S01]  /*3900*/  VIADD R14, R6, 0x82 ;  /* 0x00000082060e7836 */ /* 0x000fe20000000000 */
[----:B------:R-:W-:Y:S01]  /*3910*/  R2UR UR12, R12 ;  /* 0x000000000c0c72ca */ /* 0x000fe200000e0000 */
[----:B------:R-:W-:Y:S01]  /*3920*/  VIADD R8, R6, 0x102 ;  /* 0x0000010206087836 */ /* 0x000fe20000000000 */
[----:B------:R-:W-:Y:S01]  /*3930*/  ISETP.GT.AND P2, PT, R2, 0x1, PT ;  /* 0x000000010200780c */ /* 0x000fe20003f44270 */
[----:B------:R-:W-:Y:S01]  /*3940*/  UMOV UR57, 0x40000040 ;  /* 0x4000004000397882 */ /* 0x000fe20000000000 */
[----:B------:R-:W-:Y:S01]  /*3950*/  R2UR UR14, R14 ;  /* 0x000000000e0e72ca */ /* 0x000fe200000e0000 */
[----:B------:R-:W-:Y:S01]  /*3960*/  UMOV UR59, 0x40 ;  /* 0x00000040003b7882 */ /* 0x000fe20000000000 */
[----:B------:R-:W-:Y:S01]  /*3970*/  R2UR UR15, R8 ;  /* 0x00000000080f72ca */ /* 0x000fe200000e0000 */
[----:B------:R-:W-:Y:S01]  /*3980*/  VIADD R8, R6, 0x182 ;  /* 0x0000018206087836 */ /* 0x000fe20000000000 */
[----:B------:R-:W-:Y:S01]  /*3990*/  ISETP.GT.AND P4, PT, R2, 0x11, PT ;  /* 0x000000110200780c */ /* 0x000fe20003f84270 */
[----:B------:R-:W-:Y:S01]  /*39a0*/  UMOV UR21, UR57 ;  /* 0x0000003900157c82 */ /* 0x000fe20008000000 */
[----:B------:R-:W-:Y:S01]  /*39b0*/  FSEL R13, R24, -INF , P1 ;  /* 0xff800000180d7808 */ /* 0x000fe20000800000 */
[----:B------:R-:W-:Y:S01]  /*39c0*/  UMOV UR23, 0x40 ;  /* 0x0000004000177882 */ /* 0x000fe20000000000 */
[----:B------:R-:W-:Y:S01]  /*39d0*/  R2UR UR8, R8 ;  /* 0x00000000080872ca */ /* 0x000fe200000e0000 */
[----:B------:R-:W-:Y:S01]  /*39e0*/  VIADD R8, R6, 0x202 ;  /* 0x0000020206087836 */ /* 0x000fe20000000000 */
[----:B------:R-:W-:Y:S01]  /*39f0*/  FSEL R20, R26, -INF , P1 ;  /* 0xff8000001a147808 */ /* 0x000fe20000800000 */
[----:B------:R-:W-:Y:S01]  /*3a00*/  UMOV UR19, 0x40 ;  /* 0x0000004000137882 */ /* 0x000fe20000000000 */
[----:B------:R-:W-:Y:S01]  /*3a10*/  FSEL R15, R28, -INF , P3 ;  /* 0xff8000001c0f7808 */ /* 0x000fe20001800000 */
[----:B------:R-:W-:Y:S01]  /*3a20*/  UMOV UR49, 0x40000040 ;  /* 0x4000004000317882 */ /* 0x000fe20000000000 */
[----:B------:R-:W-:Y:S01]  /*3a30*/  FSEL R25, R25, -INF , P2 ;  /* 0xff80000019197808 */ /* 0x000fe20001000000 */
[--C-:B---3--:R-:W-:Y:S01]  /*3a40*/  FFMA.FTZ R24, R20, UR61, -R9.reuse ;  /* 0x0000003d14187c23 */ /* 0x108fe20008010809 */
[----:B------:R-:W-:Y:S01]  /*3a50*/  FSEL R22, R27, -INF , P2 ;  /* 0xff8000001b167808 */ /* 0x000fe20001000000 */
[--C-:B--2---:R-:W-:Y:S01]  /*3a60*/  FFMA.FTZ R14, R15, UR61, -R10.reuse ;  /* 0x0000003d0f0e7c23 */ /* 0x104fe2000801080a */
[----:B------:R-:W-:Y:S01]  /*3a70*/  FSEL R30, R30, -INF , P3 ;  /* 0xff8000001e1e7808 */ /* 0x000fe20001800000 */
[--C-:B------:R-:W-:Y:S01]  /*3a80*/  FFMA.FTZ R23, R25, UR61, -R10.reuse ;  /* 0x0000003d19177c23 */ /* 0x100fe2000801080a */
[----:B------:R-:W-:Y:S01]  /*3a90*/  FSEL R29, R29, -INF , P4 ;  /* 0xff8000001d1d7808 */ /* 0x000fe20002000000 */
[--C-:B------:R-:W-:Y:S01]  /*3aa0*/  FFMA.FTZ R25, R22, UR61, -R9.reuse ;  /* 0x0000003d16197c23 */ /* 0x100fe20008010809 */
[----:B------:R-:W-:Y:S01]  /*3ab0*/  FSEL R28, R31, -INF , P4 ;  /* 0xff8000001f1c7808 */ /* 0x000fe20002000000 */
[----:B------:R-:W-:Y:S01]  /*3ac0*/  FFMA.FTZ R22, R30, UR61, -R9 ;  /* 0x0000003d1e167c23 */ /* 0x000fe20008010809 */
[C---:B------:R-:W-:Y:S01]  /*3ad0*/  ISETP.GT.AND P1, PT, R2.reuse, 0x20, PT ;  /* 0x000000200200780c */ /* 0x040fe20003f24270 */
[----:B------:R-:W-:Y:S01]  /*3ae0*/  FFMA.FTZ R21, R29, UR61, -R10 ;  /* 0x0000003d1d157c23 */ /* 0x000fe2000801080a */
[C---:B------:R-:W-:Y:S01]  /*3af0*/  ISETP.GT.AND P2, PT, R2.reuse, 0x21, PT ;  /* 0x000000210200780c */ /* 0x040fe20003f44270 */
[----:B------:R-:W-:Y:S01]  /*3b00*/  MUFU.EX2 R23, R23 ;  /* 0x0000001700177308 */ /* 0x000fe20000000800 */
[C---:B------:R-:W-:Y:S01]  /*3b10*/  ISETP.GT.AND P3, PT, R2.reuse, 0x30, PT ;  /* 0x000000300200780c */ /* 0x040fe20003f64270 */
[----:B------:R-:W-:Y:S01]  /*3b20*/  UMOV UR51, 0x40 ;  /* 0x0000004000337882 */ /* 0x000fe20000000000 */
[C---:B------:R-:W-:Y:S01]  /*3b30*/  ISETP.GT.AND P4, PT, R2.reuse, 0x31, PT ;  /* 0x000000310200780c */ /* 0x040fe20003f84270 */
[----:B------:R-:W-:Y:S01]  /*3b40*/  UMOV UR53, UR49 ;  /* 0x0000003100357c82 */ /* 0x000fe20008000000 */
[C---:B------:R-:W-:Y:S01]  /*3b50*/  ISETP.GT.AND P5, PT, R2.reuse, 0x40, PT ;  /* 0x000000400200780c */ /* 0x040fe20003fa4270 */
[----:B------:R-:W-:Y:S01]  /*3b60*/  UMOV UR55, 0x40 ;  /* 0x0000004000377882 */ /* 0x000fe20000000000 */
[----:B------:R-:W-:Y:S01]  /*3b70*/  ISETP.GT.AND P6, PT, R2, 0x41, PT ;  /* 0x000000410200780c */ /* 0x000fe20003fc4270 */
[----:B------:R-:W-:Y:S01]  /*3b80*/  MUFU.EX2 R24, R24 ;  /* 0x0000001800187308 */ /* 0x000fe20000000800 */
[----:B------:R-:W-:Y:S01]  /*3b90*/  FSEL R33, R33, -INF , P2 ;  /* 0xff80000021217808 */ /* 0x000fe20001000000 */
[----:B------:R-:W-:Y:S01]  /*3ba0*/  UMOV UR45, UR49 ;  /* 0x00000031002d7c82 */ /* 0x000fe20008000000 */
[----:B------:R-:W-:Y:S01]  /*3bb0*/  FSEL R27, R36, -INF , P3 ;  /* 0xff800000241b7808 */ /* 0x000fe20001800000 */
[----:B------:R-:W-:-:S02]  /*3bc0*/  WARPGROUP.DEPBAR.LE gsb0, 0x0 ;  /* 0x00008000000079c5 */ /* 0x000fc40000010000 */
[----:B------:R-:W-:Y:S01]  /*3bd0*/  WARPGROUP.ARRIVE ;  /* 0x00000000000079c5 */ /* 0x000fe20000000000 */
[----:B------:R-:W-:Y:S01]  /*3be0*/  FSEL R37, R37, -INF , P4 ;  /* 0xff80000025257808 */ /* 0x000fe20002000000 */
[----:B------:R-:W-:Y:S01]  /*3bf0*/  FFMA.FTZ R15, R33, UR61, -R10 ;  /* 0x0000003d210f7c23 */ /* 0x000fe2000801080a */
[----:B------:R-:W-:Y:S01]  /*3c00*/  FSEL R31, R40, -INF , P5 ;  /* 0xff800000281f7808 */ /* 0x000fe20002800000 */
[----:B------:R-:W-:Y:S01]  /*3c10*/  MUFU.EX2 R25, R25 ;  /* 0x0000001900197308 */ /* 0x000fe20000000800 */
[----:B------:R-:W-:Y:S01]  /*3c20*/  FSEL R41, R41, -INF , P6 ;  /* 0xff80000029297808 */ /* 0x000fe20003000000 */
[----:B------:R-:W-:Y:S01]  /*3c30*/  HGMMA.64x8x16.F32.BF16 R48, gdesc[UR4], RZ, !UPT, gsb0 ;  /* 0x00000000043079f0 */ /* 0x000fe2000c0018ff */
[----:B------:R-:W-:Y:S01]  /*3c40*/  UMOV UR6, UR9 ;  /* 0x0000000900067c82 */ /* 0x000fe20008000000 */
[----:B------:R-:W-:Y:S01]  /*3c50*/  UMOV UR7, 0x40000000 ;  /* 0x4000000000077882 */ /* 0x000fe20000000000 */
[----:B------:R-:W-:Y:S01]  /*3c60*/  R2UR UR9, R8 ;  /* 0x00000000080972ca */ /* 0x000fe200000e0000 */
[----:B------:R-:W-:-:S02]  /*3c70*/  VIADD R8, R6, 0x4 ;  /* 0x0000000406087836 */ /* 0x000fc40000000000 */
[--C-:B------:R-:W-:Y:S01]  /*3c80*/  FFMA.FTZ R37, R37, UR61, -R10.reuse ;  /* 0x0000003d25257c23 */ /* 0x100fe2000801080a */
[--C-:B------:R-:W-:Y:S01]  /*3c90*/  FFMA.FTZ R31, R31, UR61, -R10.reuse ;  /* 0x0000003d1f1f7c23 */ /* 0x100fe2000801080a */
[----:B------:R-:W-:Y:S01]  /*3ca0*/  FFMA.FTZ R41, R41, UR61, -R10 ;  /* 0x0000003d29297c23 */ /* 0x000fe2000801080a */
[----:B------:R-:W-:Y:S01]  /*3cb0*/  LEA R29, R229, UR60, 0x2 ;  /* 0x0000003ce51d7c11 */ /* 0x000fe2000f8e10ff */
[----:B------:R-:W-:Y:S01]  /*3cc0*/  MUFU.EX2 R14, R14 ;  /* 0x0000000e000e7308 */ /* 0x000fe20000000800 */
[----:B------:R-:W-:Y:S01]  /*3cd0*/  FSEL R34, R34, -INF , P1 ;  /* 0xff80000022227808 */ /* 0x000fe20000800000 */
[----:B------:R-:W-:Y:S01]  /*3ce0*/  UMOV UR47, 0x40 ;  /* 0x00000040002f7882 */ /* 0x000fe20000000000 */
[----:B------:R-:W-:Y:S01]  /*3cf0*/  FSEL R30, R35, -INF , P2 ;  /* 0xff800000231e7808 */ /* 0x000fe20001000000 */
[----:B------:R-:W-:Y:S01]  /*3d00*/  UMOV UR29, 0x40000040 ;  /* 0x40000040001d7882 */ /* 0x000fe20000000000 */
[----:B------:R-:W-:Y:S01]  /*3d10*/  FSEL R38, R38, -INF , P3 ;  /* 0xff80000026267808 */ /* 0x000fe20001800000 */
[----:B------:R-:W-:Y:S01]  /*3d20*/  UMOV UR31, 0x40 ;  /* 0x00000040001f7882 */ /* 0x000fe20000000000 */
[----:B------:R-:W-:Y:S01]  /*3d30*/  FSEL R42, R42, -INF , P5 ;  /* 0xff8000002a2a7808 */ /* 0x000fe20002800000 */
[----:B------:R-:W-:Y:S01]  /*3d40*/  MUFU.EX2 R21, R21 ;  /* 0x0000001500157308 */ /* 0x000fe20000000800 */
[----:B------:R-:W-:Y:S01]  /*3d50*/  UMOV UR41, UR29 ;  /* 0x0000001d00297c82 */ /* 0x000fe20008000000 */
[----:B------:R-:W-:Y:S01]  /*3d60*/  FFMA.FTZ R36, R38, UR61, -R9 ;  /* 0x0000003d26247c23 */ /* 0x000fe20008010809 */
[----:B------:R-:W-:Y:S01]  /*3d70*/  UMOV UR43, 0x40 ;  /* 0x00000040002b7882 */ /* 0x000fe20000000000 */
[----:B------:R-:W-:Y:S01]  /*3d80*/  UMOV UR37, UR29 ;  /* 0x0000001d00257c82 */ /* 0x000fe20008000000 */
[----:B------:R-:W-:Y:S01]  /*3d90*/  UMOV UR39, 0x40 ;  /* 0x0000004000277882 */ /* 0x000fe20000000000 */
[----:B------:R-:W-:Y:S01]  /*3da0*/  UMOV UR33, UR29 ;  /* 0x0000001d00217c82 */ /* 0x000fe20008000000 */
[----:B------:R-:W-:Y:S01]  /*3db0*/  UMOV UR35, 0x40 ;  /* 0x0000004000237882 */ /* 0x000fe20000000000 */
[----:B------:R-:W-:Y:S01]  /*3dc0*/  MUFU.EX2 R15, R15 ;  /* 0x0000000f000f7308 */ /* 0x000fe20000000800 */
[----:B------:R-:W-:Y:S01]  /*3dd0*/  UMOV UR25, UR29 ;  /* 0x0000001d00197c82 */ /* 0x000fe20008000000 */
[----:B------:R-:W-:Y:S01]  /*3de0*/  UMOV UR27, 0x40 ;  /* 0x00000040001b7882 */ /* 0x000fe20000000000 */
[----:B------:R-:W-:-:S05]  /*3df0*/  IMAD R5, R4, 0x2800, R5 ;  /* 0x0000280004057824 */ /* 0x000fca00078e0205 */
[----:B------:R-:W-:Y:S01]  /*3e00*/  MUFU.EX2 R22, R22 ;  /* 0x0000001600167308 */ /* 0x000fe20000000800 */
[----:B------:R-:W-:-:S04]  /*3e10*/  SHF.R.U32.HI R5, RZ, 0x4, R5 ;  /* 0x00000004ff057819 */ /* 0x000fc80000011605 */
[----:B------:R-:W-:-:S03]  /*3e20*/  LOP3.LUT R5, R5, 0x3fff, RZ, 0xc0, !PT ;  /* 0x00003fff05057812 */ /* 0x000fc600078ec0ff */
[----:B------:R-:W-:Y:S01]  /*3e30*/  MUFU.EX2 R36, R36 ;  /* 0x0000002400247308 */ /* 0x000fe20000000800 */
        /* <DEDUP_REMOVED lines=479> */
[C---:B------:R-:W-:Y:S02]  /*5c30*/  VIADD R8, R11.reuse, 0x604 ;  /* 0x000006040b087836 */ /* 0x040fe40000000000 */
[----:B------:R-:W-:-:S03]  /*5c40*/  VIADD R11, R11, 0x606 ;  /* 0x000006060b0b7836 */ /* 0x000fc60000000000 */
        /* <DEDUP_REMOVED lines=37> */
[----:B------:R-:W-:Y:S01]  /*5ea0*/  R2UR UR8, R8 ;  /* 0x00000000080872ca */ /* 0x000fe200000e0000 */
[----:B------:R-:W-:Y:S01]  /*5eb0*/  FFMA.FTZ R8, R13, UR61, -R10 ;  /* 0x0000003d0d087c23 */ /* 0x000fe2000801080a */
[----:B------:R-:W-:Y:S02]  /*5ec0*/  FSEL R13, R32, -INF , P1 ;  /* 0xff800000200d7808 */ /* 0x000fe40000800000 */
[----:B------:R-:W-:-:S03]  /*5ed0*/  FSEL R32, R39, -INF , P4 ;  /* 0xff80000027207808 */ /* 0x000fc60002000000 */
[--C-:B------:R-:W-:Y:S01]  /*5ee0*/  FFMA.FTZ R12, R13, UR61, -R10.reuse ;  /* 0x0000003d0d0c7c23 */ /* 0x100fe2000801080a */
[----:B------:R-:W-:Y:S01]  /*5ef0*/  FFMA.FTZ R13, R27, UR61, -R10 ;  /* 0x0000003d1b0d7c23 */ /* 0x000fe2000801080a */
[----:B------:R-:W-:Y:S02]  /*5f00*/  VIADD R10, R6, 0x786 ;  /* 0x00000786060a7836 */ /* 0x000fe40000000000 */
[--C-:B------:R-:W-:Y:S01]  /*5f10*/  FFMA.FTZ R27, R28, UR61, -R9.reuse ;  /* 0x0000003d1c1b7c23 */ /* 0x100fe20008010809 */
[----:B------:R-:W-:Y:S01]  /*5f20*/  FFMA.FTZ R28, R34, UR61, -R9 ;  /* 0x0000003d221c7c23 */ /* 0x000fe20008010809 */
[----:B------:R-:W-:Y:S01]  /*5f30*/  FSEL R34, R43, -INF , P6 ;  /* 0xff8000002b227808 */ /* 0x000fe20003000000 */
[----:B------:R-:W1:Y:S08]  /*5f40*/  MUFU.EX2 R8, R8 ;  /* 0x0000000800087308 */ /* 0x000e700000000800 */
[----:B------:R-:W2:Y:S08]  /*5f50*/  MUFU.EX2 R27, R27 ;  /* 0x0000001b001b7308 */ /* 0x000eb00000000800 */
[----:B------:R-:W3:Y:S08]  /*5f60*/  MUFU.EX2 R12, R12 ;  /* 0x0000000c000c7308 */ /* 0x000ef00000000800 */
[----:B------:R-:W-:Y:S01]  /*5f70*/  MUFU.EX2 R13, R13 ;  /* 0x0000000d000d7308 */ /* 0x000fe20000000800 */
[----:B------:R-:W-:-:S02]  /*5f80*/  WARPGROUP.DEPBAR.LE gsb0, 0x0 ;  /* 0x00008000000079c5 */ /* 0x000fc40000010000 */
[----:B------:R-:W-:-:S05]  /*5f90*/  WARPGROUP.ARRIVE ;  /* 0x00000000000079c5 */ /* 0x000fca0000000000 */
[----:B------:R-:W-:Y:S01]  /*5fa0*/  MUFU.EX2 R28, R28 ;  /* 0x0000001c001c7308 */ /* 0x000fe20000000800 */
        /* <DEDUP_REMOVED lines=38> */
[----:B------:R-:W-:Y:S01]  /*6210*/  VIADD R6, R6, 0x986 ;  /* 0x0000098606067836 */ /* 0x000fe20000000000 */
[----:B------:R4:W-:Y:S02]  /*6220*/  MUFU.EX2 R11, R31 ;  /* 0x0000001f000b7308 */ /* 0x0009e40000000800 */
[----:B------:R-:W-:Y:S02]  /*6230*/  R2UR UR9, R10 ;  /* 0x000000000a0972ca */ /* 0x000fe400000e0000 */
[----:B------:R-:W-:-:S04]  /*6240*/  R2UR UR11, R6 ;  /* 0x00000000060b72ca */ /* 0x000fc800000e0000 */
[----:B------:R5:W3:Y:S01]  /*6250*/  MUFU.EX2 R10, R37 ;  /* 0x00000025000a7308 */ /* 0x000ae20000000800 */
[----:B----4-:R-:W-:-:S07]  /*6260*/  FFMA.FTZ R31, R42, UR61, -R9 ;  /* 0x0000003d2a1f7c23 */ /* 0x010fce0008010809 */
[----:B------:R-:W-:Y:S01]  /*6270*/  MUFU.EX2 R6, R41 ;  /* 0x0000002900067308 */ /* 0x000fe20000000800 */
[----:B-----5:R-:W-:-:S07]  /*6280*/  FFMA.FTZ R37, R32, UR61, -R9 ;  /* 0x0000003d20257c23 */ /* 0x020fce0008010809 */
[----:B------:R-:W-:Y:S08]  /*6290*/  MUFU.EX2 R37, R37 ;  /* 0x0000002500257308 */ /* 0x000ff00000000800 */
[----:B------:R-:W-:Y:S01]  /*62a0*/  MUFU.EX2 R31, R31 ;  /* 0x0000001f001f7308 */ /* 0x000fe20000000800 */
        /* <DEDUP_REMOVED lines=24> */
[----:B------:R-:W-:Y:S01]  /*6430*/  UIADD3 UR4, UR60, 0x2c500, URZ ;  /* 0x0002c5003c047890 */ /* 0x000fe2000fffe03f */
[----:B------:R-:W-:-:S03]  /*6440*/  UMOV UR7, 0x40 ;  /* 0x0000004000077882 */ /* 0x000fc60000000000 */
[----:B------:R-:W-:-:S04]  /*6450*/  USHF.R.U32.HI UR4, URZ, 0x4, UR4 ;  /* 0x000000043f047899 */ /* 0x000fc80008011604 */
        /* <DEDUP_REMOVED lines=9> */
[----:B------:R-:W-:Y:S01]  /*64f0*/  UIADD3 UR6, UR4, 0x200, URZ ;  /* 0x0000020004067890 */ /* 0x000fe2000fffe03f */
[----:B------:R-:W-:Y:S01]  /*6500*/  UMOV UR8, UR22 ;  /* 0x0000001600087c82 */ /* 0x000fe20008000000 */
[----:B------:R-:W-:-:S03]  /*6510*/  UIADD3 UR54, UR4, 0x190, URZ ;  /* 0x0000019004367890 */ /* 0x000fc6000fffe03f */
[----:B------:R-:W-:Y:S01]  /*6520*/  UMOV UR18, UR5 ;  /* 0x0000000500127c82 */ /* 0x000fe20008000000 */
[----:B------:R-:W-:Y:S02]  /*6530*/  UIADD3 UR5, UR4, 0x90, URZ ;  /* 0x0000009004057890 */ /* 0x000fe4000fffe03f */
[----:B------:R-:W-:Y:S02]  /*6540*/  UIADD3 UR46, UR4, 0x210, URZ ;  /* 0x00000210042e7890 */ /* 0x000fe4000fffe03f */
[----:B------:R-:W-:Y:S02]  /*6550*/  UIADD3 UR30, UR4, 0x20, URZ ;  /* 0x00000020041e7890 */ /* 0x000fe4000fffe03f */
[----:B------:R-:W-:Y:S02]  /*6560*/  UIADD3 UR42, UR4, 0xa0, URZ ;  /* 0x000000a0042a7890 */ /* 0x000fe4000fffe03f */
[----:B------:R-:W-:Y:S02]  /*6570*/  UIADD3 UR38, UR4, 0x120, URZ ;  /* 0x0000012004267890 */ /* 0x000fe4000fffe03f */
[----:B------:R-:W-:-:S02]  /*6580*/  UIADD3 UR34, UR4, 0x1a0, URZ ;  /* 0x000001a004227890 */ /* 0x000fc4000fffe03f */
[----:B------:R-:W-:Y:S01]  /*6590*/  UIADD3 UR26, UR4, 0x220, URZ ;  /* 0x00000220041a7890 */ /* 0x000fe2000fffe03f */
[----:B------:R-:W-:Y:S02]  /*65a0*/  WARPGROUP.DEPBAR.LE gsb0, 0x0 ;  /* 0x00008000000079c5 */ /* 0x000fe40000010000 */
[----:B------:R-:W4:Y:S04]  /*65b0*/  LDS R26, [R29+0x2c300] ;  /* 0x02c300001d1a7984 */ /* 0x000f280000000800 */
[----:B------:R5:W1:Y:S02]  /*65c0*/  LDS R20, [R29+0x2c320] ;  /* 0x02c320001d147984 */ /* 0x000a640000000800 */
[--C-:B-----5:R-:W-:Y:S01]  /*65d0*/  FFMA.FTZ R29, R30, UR61, -R9.reuse ;  /* 0x0000003d1e1d7c23 */ /* 0x120fe20008010809 */
[----:B------:R-:W-:-:S05]  /*65e0*/  FFMA.FTZ R30, R34, UR61, -R9 ;  /* 0x0000003d221e7c23 */ /* 0x000fca0008010809 */
[----:B------:R-:W5:Y:S08]  /*65f0*/  MUFU.EX2 R29, R29 ;  /* 0x0000001d001d7308 */ /* 0x000f700000000800 */
[----:B------:R-:W5:Y:S01]  /*6600*/  MUFU.EX2 R30, R30 ;  /* 0x0000001e001e7308 */ /* 0x000f620000000800 */
        /* <DEDUP_REMOVED lines=10> */
[--C-:B-1----:R-:W-:Y:S01]  /*66b0*/  FADD.FTZ R26, R47, -R20.reuse ;  /* 0x800000142f1a7221 */ /* 0x102fe20000010000 */
[----:B------:R-:W-:Y:S01]  /*66c0*/  FMUL.FTZ R38, R8, R9 ;  /* 0x0000000908267220 */ /* 0x000fe20000410000 */
[--C-:B------:R-:W-:Y:S01]  /*66d0*/  FADD.FTZ R44, R51, -R20.reuse ;  /* 0x80000014332c7221 */ /* 0x100fe20000010000 */
[C---:B------:R-:W-:Y:S01]  /*66e0*/  F2FP.BF16.F32.PACK_AB R8, R23.reuse, R8 ;  /* 0x000000081708723e */ /* 0x040fe200000010ff */
[----:B------:R-:W-:Y:S01]  /*66f0*/  FMUL.FTZ R39, R23, R40 ;  /* 0x0000002817277220 */ /* 0x000fe20000410000 */
[C---:B------:R-:W-:Y:S01]  /*6700*/  F2FP.BF16.F32.PACK_AB R9, R25.reuse, R24 ;  /* 0x000000181909723e */ /* 0x040fe200000010ff */
[----:B------:R-:W-:Y:S01]  /*6710*/  BAR.SYNC.DEFER_BLOCKING 0x9, 0x100 ;  /* 0x0244000000007b1d */ /* 0x000fe20000010000 */
[----:B------:R-:W-:Y:S01]  /*6720*/  FMUL.FTZ R40, R25, R26 ;  /* 0x0000001a19287220 */ /* 0x000fe20000410000 */
[----:B------:R-:W-:Y:S01]  /*6730*/  FMUL.FTZ R35, R14, R35 ;  /* 0x000000230e237220 */ /* 0x000fe20000410000 */
[----:B------:R-:W-:Y:S01]  /*6740*/  F2FP.BF16.F32.PACK_AB R26, R21, R14 ;  /* 0x0000000e151a723e */ /* 0x000fe200000010ff */
[C---:B--2---:R-:W-:Y:S01]  /*6750*/  FMUL.FTZ R44, R27.reuse, R44 ;  /* 0x0000002c1b2c7220 */ /* 0x044fe20000410000 */
[----:B------:R-:W-:Y:S01]  /*6760*/  F2FP.BF16.F32.PACK_AB R27, R27, R22 ;  /* 0x000000161b1b723e */ /* 0x000fe200000010ff */
[C---:B------:R-:W-:Y:S01]  /*6770*/  FMUL.FTZ R32, R15.reuse, R32 ;  /* 0x000000200f207220 */ /* 0x040fe20000410000 */
[----:B---3--:R-:W-:Y:S01]  /*6780*/  F2FP.BF16.F32.PACK_AB R14, R15, R12 ;  /* 0x0000000c0f0e723e */ /* 0x008fe200000010ff */
[----:B------:R-:W-:Y:S01]  /*6790*/  FMUL.FTZ R217, R10, R217 ;  /* 0x000000d90ad97220 */ /* 0x000fe20000410000 */
[----:B-----5:R-:W-:Y:S01]  /*67a0*/  F2FP.BF16.F32.PACK_AB R15, R29, R28 ;  /* 0x0000001c1d0f723e */ /* 0x020fe200000010ff */
[----:B------:R-:W-:Y:S01]  /*67b0*/  FMUL.FTZ R220, R11, R220 ;  /* 0x000000dc0bdc7220 */ /* 0x000fe20000410000 */
[--C-:B------:R-:W-:Y:S01]  /*67c0*/  FADD.FTZ R47, R50, -R20.reuse ;  /* 0x80000014322f7221 */ /* 0x100fe20000010000 */
[----:B------:R-:W-:Y:S01]  /*67d0*/  FMUL.FTZ R34, R21, R34 ;  /* 0x0000002215227220 */ /* 0x000fe20000410000 */
[--C-:B------:R-:W-:Y:S01]  /*67e0*/  FADD.FTZ R45, R46, -R20.reuse ;  /* 0x800000142e2d7221 */ /* 0x100fe20000010000 */
[----:B------:R-:W-:Y:S01]  /*67f0*/  FADD.FTZ R43, R54, -R20 ;  /* 0x80000014362b7221 */ /* 0x000fe20000010000 */
[----:B------:R-:W-:Y:S01]  /*6800*/  FMUL.FTZ R21, R22, R47 ;  /* 0x0000002f16157220 */ /* 0x000fe20000410000 */
[----:B------:R-:W-:-:S02]  /*6810*/  IMAD R22, R4, 0x2000, R7 ;  /* 0x0000200004167824 */ /* 0x000fc400078e0207 */
[--C-:B------:R-:W-:Y:S01]  /*6820*/  FADD.FTZ R42, R55, -R20.reuse ;  /* 0x80000014372a7221 */ /* 0x100fe20000010000 */
[----:B------:R-:W-:Y:S01]  /*6830*/  FMUL.FTZ R23, R24, R45 ;  /* 0x0000002d18177220 */ /* 0x000fe20000410000 */
[--C-:B------:R-:W-:Y:S01]  /*6840*/  FADD.FTZ R41, R218, -R20.reuse ;  /* 0x80000014da297221 */ /* 0x100fe20000010000 */
[--C-:B------:R-:W-:Y:S01]  /*6850*/  FADD.FTZ R219, R219, -R20.reuse ;  /* 0x80000014dbdb7221 */ /* 0x100fe20000010000 */
[--C-:B------:R-:W-:Y:S01]  /*6860*/  FADD.FTZ R222, R222, -R20.reuse ;  /* 0x80000014dede7221 */ /* 0x100fe20000010000 */
[----:B------:R-:W-:Y:S01]  /*6870*/  FMUL.FTZ R221, R6, R221 ;  /* 0x000000dd06dd7220 */ /* 0x000fe20000410000 */
[----:B------:R-:W-:Y:S01]  /*6880*/  FADD.FTZ R20, R223, -R20 ;  /* 0x80000014df147221 */ /* 0x000fe20000010000 */
[----:B------:R1:W-:Y:S01]  /*6890*/  STSM.16.M88.2 [R0+0x2c500], R8 ;  /* 0x02c5000800007844 */ /* 0x0003e20000000100 */
[----:B------:R-:W-:Y:S01]  /*68a0*/  FMUL.FTZ R33, R12, R33 ;  /* 0x000000210c217220 */ /* 0x000fe20000410000 */
[----:B------:R-:W-:Y:S01]  /*68b0*/  FMUL.FTZ R43, R28, R43 ;  /* 0x0000002b1c2b7220 */ /* 0x000fe20000410000 */
[----:B------:R-:W-:Y:S01]  /*68c0*/  FMUL.FTZ R42, R29, R42 ;  /* 0x0000002a1d2a7220 */ /* 0x000fe20000410000 */
[----:B------:R-:W-:Y:S01]  /*68d0*/  STSM.16.M88.2 [R0+0x2cd00], R26 ;  /* 0x02cd001a00007844 */ /* 0x000fe20000000100 */
[----:B------:R-:W-:Y:S01]  /*68e0*/  F2FP.BF16.F32.PACK_AB R38, R39, R38 ;  /* 0x000000262726723e */ /* 0x000fe200000010ff */
[----:B------:R-:W-:Y:S01]  /*68f0*/  FMUL.FTZ R216, R13, R216 ;  /* 0x000000d80dd87220 */ /* 0x000fe20000410000 */
[----:B------:R-:W-:Y:S01]  /*6900*/  FMUL.FTZ R41, R36, R41 ;  /* 0x0000002924297220 */ /* 0x000fe20000410000 */
[----:B------:R-:W-:Y:S01]  /*6910*/  STSM.16.M88.2 [R0+0x2d500], R14 ;  /* 0x02d5000e00007844 */ /* 0x000fe20000000100 */
[----:B------:R-:W-:Y:S01]  /*6920*/  FMUL.FTZ R12, R37, R219 ;  /* 0x000000db250c7220 */ /* 0x000fe20000410000 */
[----:B------:R-:W-:Y:S01]  /*6930*/  F2FP.BF16.F32.PACK_AB R39, R40, R23 ;  /* 0x000000172827723e */ /* 0x000fe200000010ff */
[----:B------:R-:W-:Y:S01]  /*6940*/  FMUL.FTZ R222, R31, R222 ;  /* 0x000000de1fde7220 */ /* 0x000fe20000410000 */
[----:B-1----:R-:W-:Y:S01]  /*6950*/  F2FP.BF16.F32.PACK_AB R8, R10, R13 ;  /* 0x0000000d0a08723e */ /* 0x002fe200000010ff */
[----:B------:R-:W-:Y:S01]  /*6960*/  FMUL.FTZ R13, R30, R20 ;  /* 0x000000141e0d7220 */ /* 0x000fe20000410000 */
[----:B------:R-:W-:-:S02]  /*6970*/  F2FP.BF16.F32.PACK_AB R9, R37, R36 ;  /* 0x000000242509723e */ /* 0x000fc400000010ff */
[----:B------:R-:W-:Y:S02]  /*6980*/  F2FP.BF16.F32.PACK_AB R10, R6, R11 ;  /* 0x0000000b060a723e */ /* 0x000fe400000010ff */
[----:B------:R-:W-:Y:S01]  /*6990*/  F2FP.BF16.F32.PACK_AB R11, R30, R31 ;  /* 0x0000001f1e0b723e */ /* 0x000fe200000010ff */
[----:B------:R1:W-:Y:S01]  /*69a0*/  STSM.16.M88.2 [R0+0x2dd00], R8 ;  /* 0x02dd000800007844 */ /* 0x0003e20000000100 */
[----:B------:R-:W-:Y:S02]  /*69b0*/  SHF.R.U32.HI R6, RZ, 0x4, R22 ;  /* 0x00000004ff067819 */ /* 0x000fe40000011616 */
[----:B------:R-:W-:Y:S01]  /*69c0*/  F2FP.BF16.F32.PACK_AB R20, R34, R35 ;  /* 0x000000232214723e */ /* 0x000fe200000010ff */
[----:B------:R-:W-:Y:S01]  /*69d0*/  STSM.16.M88.2 [R0+0x2e500], R10 ;  /* 0x02e5000a00007844 */ /* 0x000fe20000000100 */
[----:B------:R-:W-:Y:S02]  /*69e0*/  LOP3.LUT R23, R6, 0x3fff, RZ, 0xc0, !PT ;  /* 0x00003fff06177812 */ /* 0x000fe400078ec0ff */
[----:B------:R-:W-:Y:S01]  /*69f0*/  F2FP.BF16.F32.PACK_AB R21, R44, R21 ;  /* 0x000000152c15723e */ /* 0x000fe200000010ff */
[----:B------:R-:W-:Y:S01]  /*6a00*/  @!PT LDS RZ, [RZ] ;  /* 0x00000000fffff984 */ /* 0x000fe20000000800 */
[----:B------:R-:W-:Y:S01]  /*6a10*/  @!PT LDS RZ, [RZ] ;  /* 0x00000000fffff984 */ /* 0x000fe20000000800 */
[----:B------:R-:W-:Y:S01]  /*6a20*/  @!PT LDS RZ, [RZ] ;  /* 0x00000000fffff984 */ /* 0x000fe20000000800 */
[----:B------:R-:W-:Y:S01]  /*6a30*/  @!PT LDS RZ, [RZ] ;  /* 0x00000000fffff984 */ /* 0x000fe20000000800 */
[----:B------:R2:W-:Y:S06]  /*6a40*/  MEMBAR.ALL.CTA ;  /* 0x0000000000007992 */ /* 0x0005ec0000008000 */
[----:B--2---:R-:W2:Y:S01]  /*6a50*/  FENCE.VIEW.ASYNC.S ;  /* 0x00000000000073c6 */ /* 0x004ea20000000000 */
[----:B------:R-:W-:Y:S01]  /*6a60*/  F2FP.BF16.F32.PACK_AB R32, R32, R33 ;  /* 0x000000212020723e */ /* 0x000fe200000010ff */
[----:B------:R-:W-:Y:S01]  /*6a70*/  VIADD R6, R23, 0x80 ;  /* 0x0000008017067836 */ /* 0x000fe20000000000 */
[----:B------:R-:W-:-:S02]  /*6a80*/  F2FP.BF16.F32.PACK_AB R33, R42, R43 ;  /* 0x0000002b2a21723e */ /* 0x000fc400000010ff */
[----:B------:R-:W-:Y:S02]  /*6a90*/  R2UR UR56, R23 ;  /* 0x00000000173872ca */ /* 0x000fe400000e0000 */
[----:B------:R-:W-:Y:S01]  /*6aa0*/  F2FP.BF16.F32.PACK_AB R40, R217, R216 ;  /* 0x000000d8d928723e */ /* 0x000fe200000010ff */
[----:B------:R-:W-:Y:S01]  /*6ab0*/  VIADD R217, R23, 0x500 ;  /* 0x0000050017d97836 */ /* 0x000fe20000000000 */
[----:B------:R-:W-:Y:S02]  /*6ac0*/  F2FP.BF16.F32.PACK_AB R41, R12, R41 ;  /* 0x000000290c29723e */ /* 0x000fe400000010ff */
[----:B------:R-:W-:Y:S02]  /*6ad0*/  F2FP.BF16.F32.PACK_AB R12, R221, R220 ;  /* 0x000000dcdd0c723e */ /* 0x000fe400000010ff */
[----:B------:R-:W-:Y:S02]  /*6ae0*/  F2FP.BF16.F32.PACK_AB R13, R13, R222 ;  /* 0x000000de0d0d723e */ /* 0x000fe400000010ff */
[----:B------:R-:W-:Y:S01]  /*6af0*/  R2UR UR48, R6 ;  /* 0x00000000063072ca */ /* 0x000fe200000e0000 */
[C---:B------:R-:W-:Y:S01]  /*6b00*/  VIADD R6, R23.reuse, 0x100 ;  /* 0x0000010017067836 */ /* 0x040fe20000000000 */
[----:B-1----:R-:W-:Y:S01]  /*6b10*/  MOV R8, UR31 ;  /* 0x0000001f00087c02 */ /* 0x002fe20008000f00 */
[----:B------:R-:W-:Y:S01]  /*6b20*/  UMOV UR20, UR56 ;  /* 0x0000003800147c82 */ /* 0x000fe20008000000 */
[----:B------:R-:W-:Y:S01]  /*6b30*/  UMOV UR12, UR56 ;  /* 0x00000038000c7c82 */ /* 0x000fe20008000000 */
[----:B------:R-:W-:Y:S01]  /*6b40*/  UMOV UR16, UR56 ;  /* 0x0000003800107c82 */ /* 0x000fe20008000000 */
[----:B------:R-:W-:Y:S01]  /*6b50*/  R2UR UR28, R6 ;  /* 0x00000000061c72ca */ /* 0x000fe200000e0000 */
[----:B------:R-:W-:Y:S01]  /*6b60*/  VIADD R6, R23, 0x180 ;  /* 0x0000018017067836 */ /* 0x000fe20000000000 */
[----:B------:R-:W-:Y:S01]  /*6b70*/  MOV R9, UR30 ;  /* 0x0000001e00097c02 */ /* 0x000fe20008000f00 */
[----:B--2---:R-:W-:Y:S06]  /*6b80*/  BAR.SYNC.DEFER_BLOCKING 0x9, 0x100 ;  /* 0x0244000000007b1d */ /* 0x004fec0000010000 */
[----:B------:R-:W-:Y:S01]  /*6b90*/  UMOV UR52, UR48 ;  /* 0x0000003000347c82 */ /* 0x000fe20008000000 */
[----:B------:R-:W-:-:S03]  /*6ba0*/  UMOV UR44, UR48 ;  /* 0x00000030002c7c82 */ /* 0x000fc60008000000 */
[----:B------:R-:W-:Y:S01]  /*6bb0*/  UMOV UR40, UR28 ;  /* 0x0000001c00287c82 */ /* 0x000fe20008000000 */
[----:B------:R-:W-:Y:S01]  /*6bc0*/  UMOV UR36, UR28 ;  /* 0x0000001c00247c82 */ /* 0x000fe20008000000 */
[----:B------:R-:W-:Y:S01]  /*6bd0*/  UMOV UR32, UR28 ;  /* 0x0000001c00207c82 */ /* 0x000fe20008000000 */
[----:B------:R-:W-:Y:S01]  /*6be0*/  UMOV UR24, UR28 ;  /* 0x0000001c00187c82 */ /* 0x000fe20008000000 */
[----:B------:R-:W-:Y:S04]  /*6bf0*/  STSM.16.M88.2 [R0+0x2ed00], R38 ;  /* 0x02ed002600007844 */ /* 0x000fe80000000100 */
[----:B------:R1:W-:Y:S04]  /*6c00*/  STSM.16.M88.2 [R0+0x2f500], R20 ;  /* 0x02f5001400007844 */ /* 0x0003e80000000100 */
[----:B------:R-:W-:Y:S04]  /*6c10*/  STSM.16.M88.2 [R0+0x2fd00], R32 ;  /* 0x02fd002000007844 */ /* 0x000fe80000000100 */
[----:B------:R2:W-:Y:S04]  /*6c20*/  STSM.16.M88.2 [R0+0x30500], R40 ;  /* 0x0305002800007844 */ /* 0x0005e80000000100 */
[----:B------:R3:W-:Y:S01]  /*6c30*/  STSM.16.M88.2 [R0+0x30d00], R12 ;  /* 0x030d000c00007844 */ /* 0x0007e20000000100 */
[----:B------:R-:W-:-:S06]  /*6c40*/  WARPGROUP.ARRIVE ;  /* 0x00000000000079c5 */ /* 0x000fcc0000000000 */
[----:B------:R-:W-:Y:S03]  /*6c50*/  HGMMA.64x16x16.F32.BF16 R56, gdesc[UR56].tnspA.tnspB, R56, gsb0 ;  /* 0x60200000383879f0 */ /* 0x000fe60008001838 */
        /* <DEDUP_REMOVED lines=72> */
[----:B-1----:R-:W-:Y:S01]  /*70e0*/  IMAD.U32 R21, RZ, RZ, UR31 ;  /* 0x0000001fff157e24 */ /* 0x002fe2000f8e00ff */
        /* <DEDUP_REMOVED lines=70> */
[----:B-1----:R-:W1:Y:S02]  /*7550*/  FENCE.VIEW.ASYNC.S ;  /* 0x00000000000073c6 */ /* 0x002e640000000000 */
[----:B-1----:R-:W-:Y:S06]  /*7560*/  BAR.SYNC.DEFER_BLOCKING 0x9, 0x100 ;  /* 0x0244000000007b1d */ /* 0x002fec0000010000 */
[----:B--2---:R-:W-:-:S06]  /*7570*/  WARPGROUP.ARRIVE ;  /* 0x00000000000079c5 */ /* 0x004fcc0000000000 */
        /* <DEDUP_REMOVED lines=19> */
[----:B---3--:R-:W-:Y:S02]  /*76b0*/  IMAD.U32 R12, RZ, RZ, UR30 ;  /* 0x0000001eff0c7e24 */ /* 0x008fe4000f8e00ff */
        /* <DEDUP_REMOVED lines=29> */
[----:B------:R-:W-:Y:S01]  /*7890*/  VIADD R8, R23, 0x480 ;  /* 0x0000048017087836 */ /* 0x000fe20000000000 */
        /* <DEDUP_REMOVED lines=284> */
.L_x_1069:
        /* <DEDUP_REMOVED lines=158> */
.L_x_1070:
        /* <DEDUP_REMOVED lines=12> */
.L_x_1060:
        /* <DEDUP_REMOVED lines=89> */
[----:B------:R-:W2:Y:S01]  /*9a90*/  LDC.64 R2, c[0x4][R2] ;  /* 0x0100000002027b82 */ /* 0x000ea20000000a00 */
        /* <DEDUP_REMOVED lines=9> */
[----:B-12---:R-:W-:Y:S05]  /*9b30*/  CALL.ABS.NOINC R2 ;  /* 0x0000000002007343 */ /* 0x006fea0003c00000 */
.L_x_1072:
[----:B------:R-:W-:-:S06]  /*9b40*/  UIADD3 UR4, UR60, 0xa000, URZ ;  /* 0x0000a0003c047890 */ /* 0x000fcc000fffe03f */
        /* <DEDUP_REMOVED lines=19> */
.L_x_1073:
        /* <DEDUP_REMOVED lines=18> */
.L_x_1074:
        /* <DEDUP_REMOVED lines=18> */
.L_x_1075:
[----:B------:R-:W1:Y:S01]  /*9ec0*/  S2R R0, SR_TID.X ;  /* 0x0000000000007919 */ /* 0x000e620000002100 */
[----:B------:R-:W-:Y:S01]  /*9ed0*/  IMAD.SHL.U32 R3, R234, 0x10, RZ ;  /* 0x00000010ea037824 */ /* 0x000fe200078e00ff */
[----:B------:R-:W-:Y:S05]  /*9ee0*/  WARPSYNC.ALL ;  /* 0x0000000000007948 */ /* 0x000fea0003800000 */
[----:B------:R-:W-:Y:S01]  /*9ef0*/  BAR.SYNC.DEFER_BLOCKING 0x1, 0x100 ;  /* 0x0044000000007b1d */ /* 0x000fe20000010000 */
        /* <DEDUP_REMOVED lines=19> */
[----:B------:R-:W-:Y:S02]  /*a030*/  LOP3.LUT R2, R0, 0x1c0, RZ, 0xc0, !PT ;  /* 0x000001c000027812 */ /* 0x000fe400078ec0ff */
[----:B------:R-:W-:Y:S02]  /*a040*/  SHF.R.S32.HI R4, RZ, 0x4, R5 ;  /* 0x00000004ff047819 */ /* 0x000fe40000011405 */
[----:B------:R-:W-:Y:S02]  /*a050*/  LEA.HI R0, R7, R6, RZ, 0x3 ;  /* 0x0000000607007211 */ /* 0x000fe400078f18ff */
[----:B------:R-:W-:-:S02]  /*a060*/  LEA.HI R5, R5, R4, RZ, 0x1 ;  /* 0x0000000405057211 */ /* 0x000fc400078f08ff */
[----:B------:R-:W-:Y:S02]  /*a070*/  LOP3.LUT R3, R2, 0x30, R3, 0xf8, !PT ;  /* 0x0000003002037812 */ /* 0x000fe400078ef803 */
[----:B------:R-:W-:Y:S02]  /*a080*/  LOP3.LUT R5, R5, 0x7ffffe, RZ, 0xc0, !PT ;  /* 0x007ffffe05057812 */ /* 0x000fe400078ec0ff */
[----:B------:R-:W-:Y:S02]  /*a090*/  LEA.HI R8, R7, R6, RZ, 0x7 ;  /* 0x0000000607087211 */ /* 0x000fe400078f38ff */
[----:B------:R-:W-:Y:S01]  /*a0a0*/  LOP3.LUT R0, R3, 0x8, R0, 0xf8, !PT ;  /* 0x0000000803007812 */ /* 0x000fe200078ef800 */
[----:B------:R-:W-:Y:S01]  /*a0b0*/  IMAD.IADD R5, R4, 0x1, -R5 ;  /* 0x0000000104057824 */ /* 0x000fe200078e0a05 */
[----:B------:R-:W-:Y:S02]  /*a0c0*/  SHF.R.U32.HI R3, RZ, 0x3, R2 ;  /* 0x00000003ff037819 */ /* 0x000fe40000011602 */
[----:B------:R-:W-:-:S02]  /*a0d0*/  SHF.R.S32.HI R8, RZ, 0x7, R8 ;  /* 0x00000007ff087819 */ /* 0x000fc40000011408 */
[----:B------:R-:W-:Y:S02]  /*a0e0*/  LOP3.LUT R0, R0, R3, RZ, 0x3c, !PT ;  /* 0x0000000300007212 */ /* 0x000fe400078e3cff */
[----:B------:R-:W-:Y:S01]  /*a0f0*/  F2FP.BF16.F32.PACK_AB R82, R85, R84 ;  /* 0x000000545552723e */ /* 0x000fe200000010ff */
[----:B------:R-:W-:Y:S01]  /*a100*/  IMAD R5, R8, 0xa, R5 ;  /* 0x0000000a08057824 */ /* 0x000fe200078e0205 */
[----:B------:R-:W-:Y:S02]  /*a110*/  F2FP.BF16.F32.PACK_AB R83, R87, R86 ;  /* 0x000000565753723e */ /* 0x000fe400000010ff */
[----:B------:R-:W-:Y:S01]  /*a120*/  F2FP.BF16.F32.PACK_AB R89, R91, R90 ;  /* 0x0000005a5b59723e */ /* 0x000fe200000010ff */
[----:B------:R-:W-:Y:S01]  /*a130*/  IMAD.U32 R0, R5, 0x200, R0 ;  /* 0x0000020005007824 */ /* 0x000fe200078e0000 */
[----:B------:R-:W-:Y:S02]  /*a140*/  F2FP.BF16.F32.PACK_AB R96, R97, R96 ;  /* 0x000000606160723e */ /* 0x000fe400000010ff */
[----:B------:R-:W-:-:S02]  /*a150*/  LEA.HI R2, R7, R6, RZ, 0x5 ;  /* 0x0000000607027211 */ /* 0x000fc400078f28ff */
        /* <DEDUP_REMOVED lines=25> */
[----:B------:R-:W-:-:S02]  /*a2f0*/  SHF.R.S32.HI R2, RZ, 0x5, R2 ;  /* 0x00000005ff027819 */ /* 0x000fc40000011402 */
[----:B------:R-:W-:Y:S02]  /*a300*/  F2FP.BF16.F32.PACK_AB R122, R125, R124 ;  /* 0x0000007c7d7a723e */ /* 0x000fe400000010ff */
[----:B------:R-:W-:Y:S02]  /*a310*/  F2FP.BF16.F32.PACK_AB R123, R127, R126 ;  /* 0x0000007e7f7b723e */ /* 0x000fe400000010ff */
[----:B------:R-:W-:Y:S01]  /*a320*/  F2FP.BF16.F32.PACK_AB R129, R131, R130 ;  /* 0x000000828381723e */ /* 0x000fe200000010ff */
[----:B------:R-:W1:Y:S01]  /*a330*/  SHFL.IDX PT, R2, R2, RZ, 0x1f ;  /* 0x00001fff02027589 */ /* 0x000e6200000e0000 */
        /* <DEDUP_REMOVED lines=8> */
[----:B------:R-:W-:Y:S02]  /*a3c0*/  F2FP.BF16.F32.PACK_AB R7, R143, R142 ;  /* 0x0000008e8f07723e */ /* 0x000fe400000010ff */
[----:B------:R-:W-:Y:S02]  /*a3d0*/  F2FP.BF16.F32.PACK_AB R145, R147, R146 ;  /* 0x000000929391723e */ /* 0x000fe400000010ff */
[----:B------:R-:W-:Y:S01]  /*a3e0*/  F2FP.BF16.F32.PACK_AB R152, R153, R152 ;  /* 0x000000989998723e */ /* 0x000fe200000010ff */
[----:B------:R2:W-:Y:S01]  /*a3f0*/  STSM.16.MT88.4 [R0], R4 ;  /* 0x0000000400007844 */ /* 0x0005e20000004200 */
        /* <DEDUP_REMOVED lines=99> */
.L_x_1077:
[----:B------:R-:W-:Y:S05]  /*aa30*/  BSYNC B0 ;  /* 0x0000000000007941 */ /* 0x000fea0003800000 */
.L_x_1076:
[----:B------:R-:W-:-:S04]  /*aa40*/  DEPBAR.LE SB0, 0x0 ;  /* 0x000080000000791a */ /* 0x000fc80000000000 */
[----:B------:R-:W-:Y:S05]  /*aa50*/  EXIT ;  /* 0x000000000000794d */ /* 0x000fea0003800000 */
.L_x_1056:
        /* <DEDUP_REMOVED lines=55> */
.L_x_1098:
        /* <DEDUP_REMOVED lines=10> */
.L_x_1081:
        /* <DEDUP_REMOVED lines=112> */
.L_x_1087:
[----:B------:R-:W-:-:S04]  /*b570*/  SHF.L.U32 R5, R10, 0x1f, RZ ;  /* 0x0000001f0a057819 */ /* 0x000fc800000006ff */
[----:B-1----:R-:W1:Y:S02]  /*b580*/  SYNCS.PHASECHK.TRANS64.TRYWAIT P1, [R8+URZ+0x31838], R5 ;  /* 0x03183805080075a7 */ /* 0x002e64000802017f */
[----:B-12--5:R-:W-:Y:S05]  /*b590*/  @!P1 BRA `(.L_x_1083) ;  /* 0x0000000c00a49947 */ /* 0x026fea0003800000 */
.L_x_1099:
[----:B------:R-:W-:Y:S05]  /*b5a0*/  @P0 BRA `(.L_x_1084) ;  /* 0x0000000000140947 */ /* 0x000fea0003800000 */
[----:B------:R-:W-:Y:S01]  /*b5b0*/  ISETP.NE.AND P1, PT, R16, RZ, PT ;  /* 0x000000ff1000720c */ /* 0x000fe20003f25270 */
[----:B-1----:R-:W-:-:S04]  /*b5c0*/  IMAD.MOV.U32 R5, RZ, RZ, 0x8100 ;  /* 0x00008100ff057424 */ /* 0x002fc800078e00ff */
[----:B------:R2:W-:Y:S08]  /*b5d0*/  SYNCS.ARRIVE.TRANS64 RZ, [R8+URZ+0x31830], R5 ;  /* 0x0318300508ff79a7 */ /* 0x0005f0000800003f */
[----:B------:R-:W-:Y:S05]  /*b5e0*/  @!P1 BRA `(.L_x_1084) ;  /* 0x0000000000049947 */ /* 0x000fea0003800000 */
[----:B------:R-:W-:Y:S01]  /*b5f0*/  BPT.TRAP 0x1 ;  /* 0x000000040000795c */ /* 0x000fe20000300000 */
.L_x_1084:
[----:B------:R3:W-:Y:S02]  /*b600*/  STL.64 [R1], R2 ;  /* 0x0000000201007387 */ /* 0x0007e40000100a00 */
[----:B---3--:R-:W3:Y:S02]  /*b610*/  LDC.64 R2, c[0x0][0x198] ;  /* 0x00006600ff027b82 */ /* 0x008ee40000000a00 */
[----:B---3--:R-:W-:-:S05]  /*b620*/  IMAD.MOV.U32 R4, RZ, RZ, R2 ;  /* 0x000000ffff047224 */ /* 0x008fca00078e0002 */
[----:B-12---:R-:W-:-:S04]  /*b630*/  IADD3 R5, P1, R4, 0x1f0, RZ ;  /* 0x000001f004057810 */ /* 0x006fc80007f3e0ff */
        /* <DEDUP_REMOVED lines=46> */
.L_x_1101:
[----:B------:R-:W-:Y:S01]  /*b920*/  LOP3.LUT R10, R10, 0x1, RZ, 0x3c, !PT ;  /* 0x000000010a0a7812 */ /* 0x000fe200078e3cff */
[----:B------:R-:W-:Y:S06]  /*b930*/  @P2 BRA `(.L_x_1086) ;  /* 0x0000000000142947 */ /* 0x000fec0003800000 */
[----:B------:R-:W-:Y:S01]  /*b940*/  ISETP.NE.AND P1, PT, R16, RZ, PT ;  /* 0x000000ff1000720c */ /* 0x000fe20003f25270 */
[----:B-1----:R-:W-:-:S04]  /*b950*/  IMAD.MOV.U32 R20, RZ, RZ, 0x8100 ;  /* 0x00008100ff147424 */ /* 0x002fc800078e00ff */
[----:B------:R2:W-:Y:S08]  /*b960*/  SYNCS.ARRIVE.TRANS64 RZ, [R19+URZ+0x31810], R20 ;  /* 0x0318101413ff79a7 */ /* 0x0005f0000800003f */
[----:B------:R-:W-:Y:S05]  /*b970*/  @!P1 BRA `(.L_x_1086) ;  /* 0x0000000000049947 */ /* 0x000fea0003800000 */
[----:B------:R-:W-:Y:S01]  /*b980*/  BPT.TRAP 0x1 ;  /* 0x000000040000795c */ /* 0x000fe20000300000 */
.L_x_1086:
        /* <DEDUP_REMOVED lines=53> */
.L_x_1082:
[----:B------:R-:W-:-:S04]  /*bce0*/  SHF.L.U32 R11, R10, 0x1f, RZ ;  /* 0x0000001f0a0b7819 */ /* 0x000fc800000006ff */
[----:B------:R-:W3:Y:S02]  /*bcf0*/  SYNCS.PHASECHK.TRANS64.TRYWAIT P1, [R8+URZ+0x31838], R11 ;  /* 0x0318380b080075a7 */ /* 0x000ee4000802017f */
[----:B---3--:R-:W-:Y:S05]  /*bd00*/  @!P1 BRA `(.L_x_1088) ;  /* 0x0000000400f49947 */ /* 0x008fea0003800000 */
.L_x_1102:
[----:B------:R-:W-:Y:S05]  /*bd10*/  @P0 BRA `(.L_x_1089) ;  /* 0x0000000000180947 */ /* 0x000fea0003800000 */
[----:B------:R-:W4:Y:S01]  /*bd20*/  S2R R12, SR_TID.X ;  /* 0x00000000000c7919 */ /* 0x000f220000002100 */
[----:B---3--:R-:W-:-:S04]  /*bd30*/  IMAD.MOV.U32 R11, RZ, RZ, 0x8100 ;  /* 0x00008100ff0b7424 */ /* 0x008fc800078e00ff */
[----:B------:R3:W-:Y:S01]  /*bd40*/  SYNCS.ARRIVE.TRANS64 RZ, [R8+URZ+0x31830], R11 ;  /* 0x0318300b08ff79a7 */ /* 0x0007e2000800003f */
[----:B----4-:R-:W-:-:S13]  /*bd50*/  LOP3.LUT P0, RZ, R12, 0x1f, RZ, 0xc0, !PT ;  /* 0x0000001f0cff7812 */ /* 0x010fda000780c0ff */
[----:B---3--:R-:W-:Y:S05]  /*bd60*/  @!P0 BRA `(.L_x_1089) ;  /* 0x0000000000048947 */ /* 0x008fea0003800000 */
[----:B------:R-:W-:Y:S01]  /*bd70*/  BPT.TRAP 0x1 ;  /* 0x000000040000795c */ /* 0x000fe20000300000 */
.L_x_1089:
        /* <DEDUP_REMOVED lines=50> */
.L_x_1079:
[----:B------:R-:W-:Y:S05]  /*c0a0*/  BSYNC B0 ;  /* 0x0000000000007941 */ /* 0x000fea0003800000 */
.L_x_1078:
[----:B------:R-:W-:-:S03]  /*c0b0*/  UMOV UR4, 0xffffffff ;  /* 0xffffffff00047882 */ /* 0x000fc60000000000 */
[----:B------:R-:W-:Y:S05]  /*c0c0*/  BRA.DIV UR4, `(.L_x_1090) ;  /* 0x0000000604187947 */ /* 0x000fea000b800000 */
[----:B------:R-:W-:-:S13]  /*c0d0*/  ELECT P6, URZ, PT ;  /* 0x00000000003f782f */ /* 0x000fda00038c0000 */
.L_x_1105:
[----:B------:R-:W-:Y:S04]  /*c0e0*/  BSSY B0, `(.L_x_1091) ;  /* 0x000001e000007945 */ /* 0x000fe80003800000 */
[----:B------:R-:W-:Y:S05]  /*c0f0*/  @!P6 BRA `(.L_x_1092) ;  /* 0x000000000070e947 */ /* 0x000fea0003800000 */
[----:B------:R-:W-:-:S04]  /*c100*/  LOP3.LUT R0, R0, 0x2, RZ, 0xfc, !PT ;  /* 0x0000000200007812 */ /* 0x000fc800078efcff */
[----:B------:R-:W-:-:S13]  /*c110*/  ISETP.NE.AND P1, PT, R0, 0x3, PT ;  /* 0x000000030000780c */ /* 0x000fda0003f25270 */
[----:B------:R-:W-:Y:S05]  /*c120*/  @!P1 BRA `(.L_x_1093) ;  /* 0x0000000000049947 */ /* 0x000fea0003800000 */
[----:B------:R-:W-:Y:S01]  /*c130*/  BPT.TRAP 0x1 ;  /* 0x000000040000795c */ /* 0x000fe20000300000 */
.L_x_1093:
        /* <DEDUP_REMOVED lines=8> */
.L_x_1106:
        /* <DEDUP_REMOVED lines=9> */
.L_x_1107:
[----:B------:R-:W-:Y:S05]  /*c250*/  @!P1 BRA `(.L_x_1096) ;  /* 0x0000000000049947 */ /* 0x000fea0003800000 */
[----:B------:R-:W-:Y:S01]  /*c260*/  BPT.TRAP 0x1 ;  /* 0x000000040000795c */ /* 0x000fe20000300000 */
.L_x_1096:
[----:B------:R-:W-:-:S07]  /*c270*/  SHF.L.U32 R10, R10, 0x1f, RZ ;  /* 0x0000001f0a0a7819 */ /* 0x000fce00000006ff */
.L_x_1097:
[----:B------:R1:W1:Y:S02]  /*c280*/  SYNCS.PHASECHK.TRANS64.TRYWAIT P0, [R7+URZ+0x31838], R10 ;  /* 0x0318380a070075a7 */ /* 0x000264000800017f */
[----:B-1----:R-:W-:Y:S05]  /*c290*/  @!P0 NANOSLEEP.SYNCS 0x989680 ;  /* 0x009896800000895d */ /* 0x002fea0003900000 */
[----:B------:R-:W1:Y:S02]  /*c2a0*/  @!P0 SYNCS.PHASECHK.TRANS64 P0, [R7+URZ+0x31838], R10 ;  /* 0x0318380a070085a7 */ /* 0x000e64000800007f */
[----:B-1----:R-:W-:Y:S05]  /*c2b0*/  @!P0 BRA `(.L_x_1097) ;  /* 0xfffffffc00f08947 */ /* 0x002fea000383ffff */
.L_x_1092:
[----:B------:R-:W-:Y:S05]  /*c2c0*/  BSYNC B0 ;  /* 0x0000000000007941 */ /* 0x000fea0003800000 */
.L_x_1091:
[----:B------:R-:W-:Y:S05]  /*c2d0*/  EXIT ;  /* 0x000000000000794d */ /* 0x000fea0003800000 */
.L_x_1059:
[----:B-1----:R-:W-:-:S04]  /*c2e0*/  IMAD.U32 R8, RZ, RZ, UR60 ;  /* 0x0000003cff087e24 */ /* 0x002fc8000f8e00ff */
[----:B------:R1:W2:Y:S03]  /*c2f0*/  SYNCS.PHASECHK.TRANS64.TRYWAIT P0, [R8+URZ+0x31800], R3 ;  /* 0x03180003080075a7 */ /* 0x0002a6000800017f */
[----:B--2---:R-:W-:Y:S05]  /*c300*/  @!P0 NANOSLEEP.SYNCS 0x989680 ;  /* 0x009896800000895d */ /* 0x004fea0003900000 */
[----:B------:R-:W2:Y:S02]  /*c310*/  @!P0 SYNCS.PHASECHK.TRANS64 P0, [R8+URZ+0x31800], R3 ;  /* 0x03180003080085a7 */ /* 0x000ea4000800007f */
[----:B--2---:R-:W-:Y:S05]  /*c320*/  @!P0 BRA `(.L_x_1059) ;  /* 0xfffffffc00ec8947 */ /* 0x004fea000383ffff */
[----:B------:R-:W-:Y:S05]  /*c330*/  BRA `(.L_x_1058) ;  /* 0xffffff4000f47947 */ /* 0x000fea000383ffff */
.L_x_1064:
[----:B--2---:R2:W3:Y:S02]  /*c340*/  SYNCS.PHASECHK.TRANS64.TRYWAIT P1, [R17+URZ+0x31810], R10 ;  /* 0x0318100a110075a7 */ /* 0x0044e4000802017f */
[----:B---3--:R-:W-:Y:S05]  /*c350*/  @!P1 NANOSLEEP.SYNCS 0x989680 ;  /* 0x009896800000995d */ /* 0x008fea0003900000 */
[----:B------:R-:W3:Y:S02]  /*c360*/  @!P1 SYNCS.PHASECHK.TRANS64 P1, [R17+URZ+0x31810], R10 ;  /* 0x0318100a110095a7 */ /* 0x000ee4000802007f */
[----:B---3--:R-:W-:Y:S05]  /*c370*/  @!P1 BRA `(.L_x_1064) ;  /* 0xfffffffc00f09947 */ /* 0x008fea000383ffff */
[----:B------:R-:W-:Y:S05]  /*c380*/  BRA `(.L_x_1063) ;  /* 0xffffff4c007c7947 */ /* 0x000fea000383ffff */
.L_x_1068:
[----:B------:R1:W1:Y:S02]  /*c390*/  SYNCS.PHASECHK.TRANS64.TRYWAIT P1, [R5+URZ+0x31830], R12 ;  /* 0x0318300c050075a7 */ /* 0x000264000802017f */
[----:B-1----:R-:W-:Y:S05]  /*c3a0*/  @!P1 NANOSLEEP.SYNCS 0x989680 ;  /* 0x009896800000995d */ /* 0x002fea0003900000 */
[----:B------:R-:W1:Y:S02]  /*c3b0*/  @!P1 SYNCS.PHASECHK.TRANS64 P1, [R5+URZ+0x31830], R12 ;  /* 0x0318300c050095a7 */ /* 0x000e64000802007f */
[----:B-1----:R-:W-:Y:S05]  /*c3c0*/  @!P1 BRA `(.L_x_1068) ;  /* 0xfffffffc00f09947 */ /* 0x002fea000383ffff */
[----:B------:R-:W-:Y:S05]  /*c3d0*/  BRA `(.L_x_1067) ;  /* 0xffffff7000f47947 */ /* 0x000fea000383ffff */
.L_x_1080:
[----:B-1----:R1:W2:Y:S02]  /*c3e0*/  SYNCS.PHASECHK.TRANS64.TRYWAIT P1, [R8+URZ+0x31820], R7 ;  /* 0x03182007080075a7 */ /* 0x0022a4000802017f */
[----:B--2---:R-:W-:Y:S05]  /*c3f0*/  @!P1 NANOSLEEP.SYNCS 0x989680 ;  /* 0x009896800000995d */ /* 0x004fea0003900000 */
[----:B------:R-:W2:Y:S02]  /*c400*/  @!P1 SYNCS.PHASECHK.TRANS64 P1, [R8+URZ+0x31820], R7 ;  /* 0x03182007080095a7 */ /* 0x000ea4000802007f */
[----:B--2---:R-:W-:Y:S05]  /*c410*/  @!P1 BRA `(.L_x_1080) ;  /* 0xfffffffc00f09947 */ /* 0x004fea000383ffff */
[----:B------:R-:W-:Y:S05]  /*c420*/  BRA `(.L_x_1098) ;  /* 0xffffffe800687947 */ /* 0x000fea000383ffff */
.L_x_1083:
[----:B-1----:R1:W2:Y:S02]  /*c430*/  SYNCS.PHASECHK.TRANS64.TRYWAIT P1, [R8+URZ+0x31838], R5 ;  /* 0x03183805080075a7 */ /* 0x0022a4000802017f */
[----:B--2---:R-:W-:Y:S05]  /*c440*/  @!P1 NANOSLEEP.SYNCS 0x989680 ;  /* 0x009896800000995d */ /* 0x004fea0003900000 */
[----:B------:R-:W2:Y:S02]  /*c450*/  @!P1 SYNCS.PHASECHK.TRANS64 P1, [R8+URZ+0x31838], R5 ;  /* 0x03183805080095a7 */ /* 0x000ea4000802007f */
[----:B--2---:R-:W-:Y:S05]  /*c460*/  @!P1 BRA `(.L_x_1083) ;  /* 0xfffffffc00f09947 */ /* 0x004fea000383ffff */
[----:B------:R-:W-:Y:S05]  /*c470*/  BRA `(.L_x_1099) ;  /* 0xfffffff000487947 */ /* 0x000fea000383ffff */
.L_x_1085:
[----:B------:R-:W-:-:S07]  /*c480*/  SHF.L.U32 R20, R6, 0x1f, RZ ;  /* 0x0000001f06147819 */ /* 0x000fce00000006ff */
.L_x_1100:
[----:B-1----:R1:W2:Y:S02]  /*c490*/  SYNCS.PHASECHK.TRANS64.TRYWAIT P1, [R19+URZ+0x31820], R20 ;  /* 0x03182014130075a7 */ /* 0x0022a4000802017f */
[----:B--2---:R-:W-:Y:S05]  /*c4a0*/  @!P1 NANOSLEEP.SYNCS 0x989680 ;  /* 0x009896800000995d */ /* 0x004fea0003900000 */
[----:B------:R-:W2:Y:S02]  /*c4b0*/  @!P1 SYNCS.PHASECHK.TRANS64 P1, [R19+URZ+0x31820], R20 ;  /* 0x03182014130095a7 */ /* 0x000ea4000802007f */
[----:B--2---:R-:W-:Y:S05]  /*c4c0*/  @!P1 BRA `(.L_x_1100) ;  /* 0xfffffffc00f09947 */ /* 0x004fea000383ffff */
[----:B------:R-:W-:Y:S05]  /*c4d0*/  BRA `(.L_x_1101) ;  /* 0xfffffff400107947 */ /* 0x000fea000383ffff */
.L_x_1088:
[----:B---3--:R3:W4:Y:S02]  /*c4e0*/  SYNCS.PHASECHK.TRANS64.TRYWAIT P1, [R8+URZ+0x31838], R11 ;  /* 0x0318380b080075a7 */ /* 0x008724000802017f */
[----:B----4-:R-:W-:Y:S05]  /*c4f0*/  @!P1 NANOSLEEP.SYNCS 0x989680 ;  /* 0x009896800000995d */ /* 0x010fea0003900000 */
[----:B------:R-:W4:Y:S02]  /*c500*/  @!P1 SYNCS.PHASECHK.TRANS64 P1, [R8+URZ+0x31838], R11 ;  /* 0x0318380b080095a7 */ /* 0x000f24000802007f */
[----:B----4-:R-:W-:Y:S05]  /*c510*/  @!P1 BRA `(.L_x_1088) ;  /* 0xfffffffc00f09947 */ /* 0x010fea000383ffff */
[----:B------:R-:W-:Y:S05]  /*c520*/  BRA `(.L_x_1102) ;  /* 0xfffffff400f87947 */ /* 0x000fea000383ffff */
.L_x_1090:
[----:B------:R-:W-:Y:S01]  /*c530*/  BSSY B0, `(.L_x_1103) ;  /* 0x0000006000007945 */ /* 0x000fe20003800000 */
[----:B------:R-:W-:-:S07]  /*c540*/  IMAD.MOV.U32 R15, RZ, RZ, -0x1 ;  /* 0xffffffffff0f7424 */ /* 0x000fce00078e00ff */
[----:B-123--:R-:W-:Y:S05]  /*c550*/  WARPSYNC.COLLECTIVE R15, `(.L_x_1104) ;  /* 0x000000000f0c7348 */ /* 0x00efea0003c00000 */
[----:B------:R-:W-:Y:S02]  /*c560*/  ELECT P6, UR62, PT ;  /* 0x00000000003e782f */ /* 0x000fe400038c0000 */
[----:B------:R-:W-:Y:S01]  /*c570*/  MOV R14, UR62 ;  /* 0x0000003e000e7c02 */ /* 0x000fe20008000f00 */
[----:B-123--:R-:W-:Y:S10]  /*c580*/  ENDCOLLECTIVE ;  /* 0x000000000000791b */ /* 0x00eff40003800000 */
.L_x_1104:
[----:B------:R-:W-:Y:S05]  /*c590*/  BSYNC B0 ;  /* 0x0000000000007941 */ /* 0x000fea0003800000 */
.L_x_1103:
[----:B------:R-:W-:Y:S05]  /*c5a0*/  BRA `(.L_x_1105) ;  /* 0xfffffff800cc7947 */ /* 0x000fea000383ffff */
.L_x_1094:
[----:B----4-:R4:W1:Y:S02]  /*c5b0*/  SYNCS.PHASECHK.TRANS64.TRYWAIT P0, [R5+URZ], R0 ;  /* 0x00000000050075a7 */ /* 0x010864000800017f */
[----:B-1----:R-:W-:Y:S05]  /*c5c0*/  @!P0 NANOSLEEP.SYNCS 0x989680 ;  /* 0x009896800000895d */ /* 0x002fea0003900000 */
[----:B------:R-:W1:Y:S02]  /*c5d0*/  @!P0 SYNCS.PHASECHK.TRANS64 P0, [R5+URZ], R0 ;  /* 0x00000000050085a7 */ /* 0x000e64000800007f */
[----:B-1----:R-:W-:Y:S05]  /*c5e0*/  @!P0 BRA `(.L_x_1094) ;  /* 0xfffffffc00f08947 */ /* 0x002fea000383ffff */
[----:B------:R-:W-:Y:S05]  /*c5f0*/  BRA `(.L_x_1106) ;  /* 0xfffffff800f07947 */ /* 0x000fea000383ffff */
.L_x_1095:
[----:B----4-:R4:W1:Y:S02]  /*c600*/  SYNCS.PHASECHK.TRANS64.TRYWAIT P0, [R3+URZ], R0 ;  /* 0x00000000030075a7 */ /* 0x010864000800017f */
[----:B-1----:R-:W-:Y:S05]  /*c610*/  @!P0 NANOSLEEP.SYNCS 0x989680 ;  /* 0x009896800000895d */ /* 0x002fea0003900000 */
[----:B------:R-:W1:Y:S02]  /*c620*/  @!P0 SYNCS.PHASECHK.TRANS64 P0, [R3+URZ], R0 ;  /* 0x00000000030085a7 */ /* 0x000e64000800007f */
[----:B-1----:R-:W-:Y:S05]  /*c630*/  @!P0 BRA `(.L_x_1095) ;  /* 0xfffffffc00f08947 */ /* 0x002fea000383ffff */
[----:B------:R-:W-:Y:S05]  /*c640*/  BRA `(.L_x_1107) ;  /* 0xfffffffc00007947 */ /* 0x000fea000383ffff */
.L_x_1108:
        /* <DEDUP_REMOVED lines=11> */
.L_x_2209:


//--------------------- .text._ZN7cutlass13device_kernelIN5flash11enable_sm90INS1_16FlashAttnBwdSm90INS1_25CollectiveMainloopBwdSm90ILi2ELi1ELi1EN4cute5tupleIJNS5_1CILi1EEES8_S8_EEENS6_IJNS7_ILi64EEENS7_ILi80EEENS7_ILi256EEEEEENS_10bfloat16_tEfNS_4arch4Sm90ELb0ELb0ELb0ELb0ELb0ELb0ELb1ELb1ELi2ELi1ELi1ELi1ELb0EEENS1_24CollectiveEpilogueBwdGQAISD_fSG_Li256ELb0ELb0EEENS1_19SingleTileSchedulerILb0ELb0ELb0ELi80EEEEEEEEEvNT_6ParamsE --------------------------
	.section	.text._ZN7cutlass13device_kernelIN5flash11enable_sm90INS1_16FlashAttnBwdSm90INS1_25CollectiveMainloopBwdSm90ILi2ELi1ELi1EN4cute5tupleIJNS5_1CILi1EEES8_S8_EEENS6_IJNS7_ILi64EEENS7_ILi80EEENS7_ILi256EEEEEENS_10bfloat16_tEfNS_4arch4Sm90ELb0ELb0ELb0ELb0ELb0ELb0ELb1ELb1ELi2ELi1ELi1ELi1ELb0EEENS1_24CollectiveEpilogueBwdGQAISD_fSG_Li256ELb0ELb0EEENS1_19SingleTileSchedulerILb0ELb0ELb0ELi80EEEEEEEEEvNT_6ParamsE,"ax",@progbits
	.align	128
.text._ZN7cutlass13device_kernelIN5flash11enable_sm90INS1_16FlashAttnBwdSm90INS1_25CollectiveMainloopBwdSm90ILi2ELi1ELi1EN4cute5tupleIJNS5_1CILi1EEES8_S8_EEENS6_IJNS7_ILi64EEENS7_ILi80EEENS7_ILi256EEEEEENS_10bfloat16_tEfNS_4arch4Sm90ELb0ELb0ELb0ELb0ELb0ELb0ELb1ELb1ELi2ELi1ELi1ELi1ELb0EEENS1_24CollectiveEpilogueBwdGQAISD_fSG_Li256ELb0ELb0EEENS1_19SingleTileSchedulerILb0ELb0ELb0ELi80EEEEEEEEEvNT_6ParamsE:
        .type           _ZN7cutlass13device_kernelIN5flash11enable_sm90INS1_16FlashAttnBwdSm90INS1_25CollectiveMainloopBwdSm90ILi2ELi1ELi1EN4cute5tupleIJNS5_1CILi1EEES8_S8_EEENS6_IJNS7_ILi64EEENS7_ILi80EEENS7_ILi256EEEEEENS_10bfloat16_tEfNS_4arch4Sm90ELb0ELb0ELb0ELb0ELb0ELb0ELb1ELb1ELi2ELi1ELi1ELi1ELb0EEENS1_24CollectiveEpilogueBwdGQAISD_fSG_Li256ELb0ELb0EEENS1_19SingleTileSchedulerILb0ELb0ELb0ELi80EEEEEEEEEvNT_6ParamsE,@function
        .size           _ZN7cutlass13device_kernelIN5flash11enable_sm90INS1_16FlashAttnBwdSm90INS1_25CollectiveMainloopBwdSm90ILi2ELi1ELi1EN4cute5tupleIJNS5_1CILi1EEES8_S8_EEENS6_IJNS7_ILi64EEENS7_ILi80EEENS7_ILi256EEEEEENS_10bfloat16_tEfNS_4arch4Sm90ELb0ELb0ELb0ELb0ELb0ELb0ELb1ELb1ELi2ELi1ELi1ELi1ELb0EEENS1_24CollectiveEpilogueBwdGQAISD_fSG_Li256ELb0ELb0EEENS1_19SingleTileSchedulerILb0ELb0ELb0ELi80EEEEEEEEEvNT_6ParamsE,(.L_x_2210 - _ZN7cutlass13device_kernelIN5flash11enable_sm90INS1_16FlashAttnBwdSm90INS1_25CollectiveMainloopBwdSm90ILi2ELi1ELi1EN4cute5tupleIJNS5_1CILi1EEES8_S8_EEENS6_IJNS7_ILi64EEENS7_ILi80EEENS7_ILi256EEEEEENS_10bfloat16_tEfNS_4arch4Sm90ELb0ELb0ELb0ELb0ELb0ELb0ELb1ELb1ELi2ELi1ELi1ELi1ELb0EEENS1_24CollectiveEpilogueBwdGQAISD_fSG_Li256ELb0ELb0EEENS1_19SingleTileSchedulerILb0ELb0ELb0ELi80EEEEEEEEEvNT_6ParamsE)
        .other          _ZN7cutlass13device_kernelIN5flash11enable_sm90INS1_16FlashAttnBwdSm90INS1_25CollectiveMainloopBwdSm90ILi2ELi1ELi1EN4cute5tupleIJNS5_1CILi1EEES8_S8_EEENS6_IJNS7_ILi64EEENS7_ILi80EEENS7_ILi256EEEEEENS_10bfloat16_tEfNS_4arch4Sm90ELb0ELb0ELb0ELb0ELb0ELb0ELb1ELb1ELi2ELi1ELi1ELi1ELb0EEENS1_24CollectiveEpilogueBwdGQAISD_fSG_Li256ELb0ELb0EEENS1_19SingleTileSchedulerILb0ELb0ELb0ELi80EEEEEEEEEvNT_6ParamsE,@"STO_CUDA_ENTRY STV_DEFAULT"
_ZN7cutlass13device_kernelIN5flash11enable_sm90INS1_16FlashAttnBwdSm90INS1_25CollectiveMainloopBwdSm90ILi2ELi1ELi1EN4cute5tupleIJNS5_1CILi1EEES8_S8_EEENS6_IJNS7_ILi64EEENS7_ILi80EEENS7_ILi256EEEEEENS_10bfloat16_tEfNS_4arch4Sm90ELb0ELb0ELb0ELb0ELb0ELb0ELb1ELb1ELi2ELi1ELi1ELi1ELb0EEENS1_24CollectiveEpilogueBwdGQAISD_fSG_Li256ELb0ELb0EEENS1_19SingleTileSchedulerILb0ELb0ELb0ELi80EEEEEEEEEvNT_6ParamsE:
        /* <DEDUP_REMOVED lines=23> */
.L_x_1110:
[----:B------:R-:W-:Y:S05]  /*0170*/  BSYNC B0 ;  /* 0x0000000000007941 */ /* 0x000fea0003800000 */
.L_x_1109:
        /* <DEDUP_REMOVED lines=34> */
.L_x_1111:
        /* <DEDUP_REMOVED lines=20> */
.L_x_1112:
        /* <DEDUP_REMOVED lines=8> */
.L_x_1115:
        /* <DEDUP_REMOVED lines=35> */
.L_x_1117:
        /* <DEDUP_REMOVED lines=197> */
.L_x_1130:
[----:B------:R-:W-:-:S13]  /*13e0*/  ISETP.NE.AND P0, PT, R19, 0x3, PT ;  /* 0x000000031300780c */ /* 0x000fda0003f05270 */
[----:B--2---:R-:W-:Y:S05]  /*13f0*/  @!P0 BRA `(.L_x_1120) ;  /* 0x0000000000048947 */ /* 0x004fea0003800000 */
[----:B------:R-:W-:Y:S01]  /*1400*/  BPT.TRAP 0x1 ;  /* 0x000000040000795c */ /* 0x000fe20000300000 */
.L_x_1120:
[----:B------:R-:W-:Y:S02]  /*1410*/  LEA R16, R3, UR60, 0x3 ;  /* 0x0000003c03107c11 */ /* 0x000fe4000f8e18ff */
[----:B------:R-:W-:-:S04]  /*1420*/  SHF.L.U32 R11, R18, 0x1f, RZ ;  /* 0x0000001f120b7819 */ /* 0x000fc800000006ff */
[----:B------:R1:W2:Y:S01]  /*1430*/  SYNCS.PHASECHK.TRANS64.TRYWAIT P1, [R16+URZ+0x31810], R11 ;  /* 0x0318100b100075a7 */ /* 0x0002a2000802017f */
[----:B------:R-:W-:Y:S05]  /*1440*/  @!P0 BRA `(.L_x_1121) ;  /* 0x0000000000048947 */ /* 0x000fea0003800000 */
[----:B------:R-:W-:Y:S01]  /*1450*/  BPT.TRAP 0x1 ;  /* 0x000000040000795c */ /* 0x000fe20000300000 */
.L_x_1121:
        /* <DEDUP_REMOVED lines=12> */
.L_x_1122:
        /* <DEDUP_REMOVED lines=438> */
.L_x_1124:
[----:B------:R-:W-:-:S04]  /*3080*/  SHF.L.U32 R10, R17, 0x1f, RZ ;  /* 0x0000001f110a7819 */ /* 0x000fc800000006ff */
[----:B------:R3:W1:Y:S01]  /*3090*/  SYNCS.PHASECHK.TRANS64.TRYWAIT P1, [UR60+0x31830], R10 ;  /* 0x0318300aff0075a7 */ /* 0x000662000802017c */
[----:B------:R-:W-:Y:S05]  /*30a0*/  @!P0 BRA `(.L_x_1125) ;  /* 0x0000000000048947 */ /* 0x000fea0003800000 */
[----:B------:R-:W-:Y:S01]  /*30b0*/  BPT.TRAP 0x1 ;  /* 0x000000040000795c */ /* 0x000fe20000300000 */
.L_x_1125:
        /* <DEDUP_REMOVED lines=11> */
.L_x_1126:
[----:B------:R-:W-:Y:S01]  /*3170*/  VIADD R9, R6, 0x80 ;  /* 0x0000008006097836 */ /* 0x000fe20000000000 */
        /* <DEDUP_REMOVED lines=14> */
[C---:B------:R-:W-:Y:S01]  /*3260*/  ISETP.GT.AND P1, PT, R2.reuse, 0x10, PT ;  /* 0x000000100200780c */ /* 0x040fe20003f24270 */
[----:B------:R-:W-:Y:S01]  /*3270*/  HGMMA.64x8x16.F32.BF16 R44, gdesc[UR4], RZ, !UPT ;  /* 0x00000000042c79f0 */ /* 0x000fe2000c7018ff */
[----:B------:R-:W-:Y:S01]  /*3280*/  UMOV UR7, 0x40000000 ;  /* 0x4000000000077882 */ /* 0x000fe20000000000 */
[----:B------:R-:W-:Y:S01]  /*3290*/  UMOV UR6, UR8 ;  /* 0x0000000800067c82 */ /* 0x000fe20008000000 */
[C---:B------:R-:W-:Y:S01]  /*32a0*/  ISETP.GT.AND P2, PT, R2.reuse, 0x11, PT ;  /* 0x000000110200780c */ /* 0x040fe20003f44270 */
[----:B------:R-:W-:Y:S01]  /*32b0*/  HGMMA.64x8x16.F32.BF16 R48, gdesc[UR4], RZ, !UPT ;  /* 0x00000000043079f0 */ /* 0x000fe2000c7018ff */
[----:B------:R-:W-:Y:S01]  /*32c0*/  UMOV UR6, UR9 ;  /* 0x0000000900067c82 */ /* 0x000fe20008000000 */
[----:B------:R-:W-:Y:S01]  /*32d0*/  UMOV UR7, 0x40000000 ;  /* 0x4000000000077882 */ /* 0x000fe20000000000 */
[C---:B------:R-:W-:Y:S01]  /*32e0*/  ISETP.GT.AND P5, PT, R2.reuse, RZ, PT ;  /* 0x000000ff0200720c */ /* 0x040fe20003fa4270 */
        /* <DEDUP_REMOVED lines=67> */
[----:B------:R-:W-:Y:S01]  /*3720*/  UMOV UR33, UR25 ;  /* 0x0000001900217c82 */ /* 0x000fe20008000000 */
[----:B------:R-:W-:Y:S01]  /*3730*/  UMOV UR35, 0x40 ;  /* 0x0000004000237882 */ /* 0x000fe20000000000 */
[----:B------:R-:W-:Y:S01]  /*3740*/  R2UR UR10, R9 ;  /* 0x00000000090a72ca */ /* 0x000fe200000e0000 */
[----:B------:R-:W-:Y:S01]  /*3750*/  VIADD R9, R6, 0x6 ;  /* 0x0000000606097836 */ /* 0x000fe20000000000 */
[----:B------:R-:W-:Y:S01]  /*3760*/  R2UR UR11, R10 ;  /* 0x000000000a0b72ca */ /* 0x000fe200000e0000 */
[----:B------:R-:W-:Y:S01]  /*3770*/  VIADD R10, R8, 0x6 ;  /* 0x00000006080a7836 */ /* 0x000fe20000000000 */
[----:B------:R-:W-:Y:S01]  /*3780*/  UMOV UR21, 0x40000040 ;  /* 0x4000004000157882 */ /* 0x000fe20000000000 */
[----:B------:R-:W-:Y:S01]  /*3790*/  IMAD R5, R4, 0x2800, R5 ;  /* 0x0000280004057824 */ /* 0x000fe200078e0205 */
[----:B------:R-:W-:-:S04]  /*37a0*/  UMOV UR23, 0x40 ;  /* 0x0000004000177882 */ /* 0x000fc80000000000 */
        /* <DEDUP_REMOVED lines=369> */
[----:B--2---:R-:W-:Y:S02]  /*4ec0*/  FSEL R11, R28, -INF , P1 ;  /* 0xff8000001c0b7808 */ /* 0x004fe40000800000 */
[----:B------:R-:W-:-:S02]  /*4ed0*/  FSEL R29, R29, -INF , P2 ;  /* 0xff8000001d1d7808 */ /* 0x000fc40001000000 */
[----:B------:R-:W-:Y:S01]  /*4ee0*/  FSEL R9, R24, -INF , P5 ;  /* 0xff80000018097808 */ /* 0x000fe20002800000 */
[--C-:B----4-:R-:W-:Y:S01]  /*4ef0*/  FFMA.FTZ R8, R11, UR4, -R14.reuse ;  /* 0x000000040b087c23 */ /* 0x110fe2000801080e */
[----:B------:R-:W-:Y:S01]  /*4f00*/  FSEL R13, R32, -INF , P3 ;  /* 0xff800000200d7808 */ /* 0x000fe20001800000 */
[--C-:B------:R-:W-:Y:S01]  /*4f10*/  FFMA.FTZ R11, R29, UR4, -R14.reuse ;  /* 0x000000041d0b7c23 */ /* 0x100fe2000801080e */
[----:B------:R-:W-:Y:S01]  /*4f20*/  FSEL R26, R26, -INF , P5 ;  /* 0xff8000001a1a7808 */ /* 0x000fe20002800000 */
[--C-:B------:R-:W-:Y:S01]  /*4f30*/  FFMA.FTZ R9, R9, UR4, -R14.reuse ;  /* 0x0000000409097c23 */ /* 0x100fe2000801080e */
[----:B------:R-:W-:Y:S01]  /*4f40*/  FSEL R28, R30, -INF , P1 ;  /* 0xff8000001e1c7808 */ /* 0x000fe20000800000 */
[--C-:B------:R-:W-:Y:S01]  /*4f50*/  FFMA.FTZ R6, R13, UR4, -R14.reuse ;  /* 0x000000040d067c23 */ /* 0x100fe2000801080e */
[----:B------:R-:W-:Y:S01]  /*4f60*/  FSEL R25, R25, -INF , P6 ;  /* 0xff80000019197808 */ /* 0x000fe20003000000 */
[----:B------:R-:W-:Y:S01]  /*4f70*/  FFMA.FTZ R24, R26, UR4, -R15 ;  /* 0x000000041a187c23 */ /* 0x000fe2000801080f */
[C---:B------:R-:W-:Y:S01]  /*4f80*/  ISETP.GT.AND P5, PT, R2.reuse, 0x30, PT ;  /* 0x000000300200780c */ /* 0x040fe20003fa4270 */
[----:B------:R-:W1:Y:S01]  /*4f90*/  MUFU.EX2 R9, R9 ;  /* 0x0000000900097308 */ /* 0x000e620000000800 */
[----:B------:R-:W-:Y:S01]  /*4fa0*/  FSEL R22, R27, -INF , P6 ;  /* 0xff8000001b167808 */ /* 0x000fe20003000000 */
[----:B------:R-:W-:Y:S01]  /*4fb0*/  FFMA.FTZ R10, R25, UR4, -R14 ;  /* 0x00000004190a7c23 */ /* 0x000fe2000801080e */
[----:B------:R-:W-:-:S02]  /*4fc0*/  ISETP.GT.AND P1, PT, R2, 0x40, PT ;  /* 0x000000400200780c */ /* 0x000fc40003f24270 */
[----:B------:R-:W-:Y:S01]  /*4fd0*/  FSEL R32, R31, -INF , P2 ;  /* 0xff8000001f207808 */ /* 0x000fe20001000000 */
[--C-:B------:R-:W-:Y:S01]  /*4fe0*/  FFMA.FTZ R25, R22, UR4, -R15.reuse ;  /* 0x0000000416197c23 */ /* 0x100fe2000801080f */
[----:B------:R-:W-:Y:S01]  /*4ff0*/  ISETP.GT.AND P6, PT, R2, 0x31, PT ;  /* 0x000000310200780c */ /* 0x000fe20003fc4270 */
[--C-:B------:R-:W-:Y:S01]  /*5000*/  FFMA.FTZ R22, R28, UR4, -R15.reuse ;  /* 0x000000041c167c23 */ /* 0x100fe2000801080f */
[----:B------:R-:W-:Y:S01]  /*5010*/  ISETP.GT.AND P2, PT, R2, 0x41, PT ;  /* 0x000000410200780c */ /* 0x000fe20003f44270 */
[--C-:B------:R-:W-:Y:S01]  /*5020*/  FFMA.FTZ R27, R32, UR4, -R15.reuse ;  /* 0x00000004201b7c23 */ /* 0x100fe2000801080f */
[----:B------:R-:W-:Y:S01]  /*5030*/  FSEL R21, R36, -INF , P5 ;  /* 0xff80000024157808 */ /* 0x000fe20002800000 */
[----:B------:R-:W2:Y:S01]  /*5040*/  MUFU.EX2 R10, R10 ;  /* 0x0000000a000a7308 */ /* 0x000ea20000000800 */
[----:B------:R-:W-:Y:S02]  /*5050*/  FSEL R23, R40, -INF , P1 ;  /* 0xff80000028177808 */ /* 0x000fe40000800000 */
[----:B------:R-:W-:Y:S01]  /*5060*/  LEA R29, R228, UR60, 0x2 ;  /* 0x0000003ce41d7c11 */ /* 0x000fe2000f8e10ff */
[--C-:B------:R-:W-:Y:S01]  /*5070*/  FFMA.FTZ R12, R21, UR4, -R14.reuse ;  /* 0x00000004150c7c23 */ /* 0x100fe2000801080e */
[----:B------:R-:W-:Y:S01]  /*5080*/  FSEL R33, R33, -INF , P4 ;  /* 0xff80000021217808 */ /* 0x000fe20002000000 */
[--C-:B------:R-:W-:Y:S01]  /*5090*/  FFMA.FTZ R20, R23, UR4, -R14.reuse ;  /* 0x0000000417147c23 */ /* 0x100fe2000801080e */
[----:B------:R-:W-:Y:S01]  /*50a0*/  FSEL R37, R37, -INF , P6 ;  /* 0xff80000025257808 */ /* 0x000fe20003000000 */
[----:B------:R-:W3:Y:S01]  /*50b0*/  LDS R30, [R29+0x2c300] ;  /* 0x02c300001d1e7984 */ /* 0x000ee20000000800 */
[----:B------:R-:W-:Y:S01]  /*50c0*/  FSEL R41, R41, -INF , P2 ;  /* 0xff80000029297808 */ /* 0x000fe20001000000 */
[--C-:B------:R-:W-:Y:S01]  /*50d0*/  FFMA.FTZ R13, R33, UR4, -R14.reuse ;  /* 0x00000004210d7c23 */ /* 0x100fe2000801080e */
[----:B------:R-:W-:Y:S01]  /*50e0*/  FSEL R26, R35, -INF , P4 ;  /* 0xff800000231a7808 */ /* 0x000fe20002000000 */
[--C-:B------:R-:W-:Y:S01]  /*50f0*/  FFMA.FTZ R21, R37, UR4, -R14.reuse ;  /* 0x0000000425157c23 */ /* 0x100fe2000801080e */
[----:B------:R-:W-:Y:S01]  /*5100*/  FSEL R38, R38, -INF , P5 ;  /* 0xff80000026267808 */ /* 0x000fe20002800000 */
[----:B------:R-:W-:Y:S01]  /*5110*/  FFMA.FTZ R23, R41, UR4, -R14 ;  /* 0x0000000429177c23 */ /* 0x000fe2000801080e */
[----:B------:R-:W-:Y:S01]  /*5120*/  FSEL R40, R39, -INF , P6 ;  /* 0xff80000027287808 */ /* 0x000fe20003000000 */
[----:B------:R4:W5:Y:S01]  /*5130*/  LDS R14, [R29+0x2c320] ;  /* 0x02c320001d0e7984 */ /* 0x0009620000000800 */
[----:B------:R-:W-:Y:S01]  /*5140*/  FSEL R34, R34, -INF , P3 ;  /* 0xff80000022227808 */ /* 0x000fe20001800000 */
[--C-:B------:R-:W-:Y:S01]  /*5150*/  FFMA.FTZ R31, R26, UR4, -R15.reuse ;  /* 0x000000041a1f7c23 */ /* 0x100fe2000801080f */
[----:B------:R-:W-:Y:S01]  /*5160*/  FSEL R42, R42, -INF , P1 ;  /* 0xff8000002a2a7808 */ /* 0x000fe20000800000 */
[--C-:B------:R-:W-:Y:S01]  /*5170*/  FFMA.FTZ R38, R38, UR4, -R15.reuse ;  /* 0x0000000426267c23 */ /* 0x100fe2000801080f */
[----:B------:R-:W-:Y:S01]  /*5180*/  FSEL R28, R43, -INF , P2 ;  /* 0xff8000002b1c7808 */ /* 0x000fe20001000000 */
[----:B------:R-:W-:Y:S01]  /*5190*/  FFMA.FTZ R40, R40, UR4, -R15 ;  /* 0x0000000428287c23 */ /* 0x000fe2000801080f */
[----:B------:R-:W-:-:S02]  /*51a0*/  WARPGROUP.DEPBAR.LE gsb0, 0x0 ;  /* 0x00008000000079c5 */ /* 0x000fc40000010000 */
[--C-:B------:R-:W-:Y:S01]  /*51b0*/  FFMA.FTZ R39, R34, UR4, -R15.reuse ;  /* 0x0000000422277c23 */ /* 0x100fe2000801080f */
[--C-:B----4-:R-:W-:Y:S01]  /*51c0*/  FFMA.FTZ R29, R42, UR4, -R15.reuse ;  /* 0x000000042a1d7c23 */ /* 0x110fe2000801080f */
[----:B------:R-:W-:Y:S01]  /*51d0*/  FFMA.FTZ R28, R28, UR4, -R15 ;  /* 0x000000041c1c7c23 */ /* 0x000fe2000801080f */
[----:B------:R-:W4:Y:S01]  /*51e0*/  MUFU.EX2 R8, R8 ;  /* 0x0000000800087308 */ /* 0x000f220000000800 */
[----:B------:R-:W-:-:S04]  /*51f0*/  UIADD3 UR4, UR60, 0x2c500, URZ ;  /* 0x0002c5003c047890 */ /* 0x000fc8000fffe03f */
[----:B------:R-:W-:-:S03]  /*5200*/  USHF.R.U32.HI UR4, URZ, 0x4, UR4 ;  /* 0x000000043f047899 */ /* 0x000fc60008011604 */
[----:B------:R-:W-:Y:S01]  /*5210*/  MUFU.EX2 R24, R24 ;  /* 0x0000001800187308 */ /* 0x000fe20000000800 */
[----:B------:R-:W-:-:S04]  /*5220*/  ULOP3.LUT UR4, UR4, 0x3fff, URZ, 0xc0, !UPT ;  /* 0x00003fff04047892 */ /* 0x000fc8000f8ec03f */
[----:B------:R-:W-:-:S03]  /*5230*/  ULOP3.LUT UR4, UR4, 0x80000, URZ, 0xfc, !UPT ;  /* 0x0008000004047892 */ /* 0x000fc6000f8efc3f */
[----:B------:R-:W4:Y:S01]  /*5240*/  MUFU.EX2 R25, R25 ;  /* 0x0000001900197308 */ /* 0x000f220000000800 */
[----:B------:R-:W-:Y:S02]  /*5250*/  UIADD3 UR5, UR4, 0x80, URZ ;  /* 0x0000008004057890 */ /* 0x000fe4000fffe03f */
[----:B------:R-:W-:Y:S01]  /*5260*/  UIADD3 UR6, UR4, 0x100, URZ ;  /* 0x0000010004067890 */ /* 0x000fe2000fffe03f */
[--C-:B---3--:R-:W-:Y:S01]  /*5270*/  FADD.FTZ R44, R44, -R30.reuse ;  /* 0x8000001e2c2c7221 */ /* 0x108fe20000010000 */
[--C-:B------:R-:W-:Y:S01]  /*5280*/  FADD.FTZ R35, R48, -R30.reuse ;  /* 0x8000001e30237221 */ /* 0x100fe20000010000 */
[--C-:B------:R-:W-:Y:S01]  /*5290*/  FADD.FTZ R45, R45, -R30.reuse ;  /* 0x8000001e2d2d7221 */ /* 0x100fe20000010000 */
[--C-:B------:R-:W-:Y:S01]  /*52a0*/  FADD.FTZ R32, R49, -R30.reuse ;  /* 0x8000001e31207221 */ /* 0x100fe20000010000 */
[----:B------:R-:W3:Y:S01]  /*52b0*/  MUFU.EX2 R11, R11 ;  /* 0x0000000b000b7308 */ /* 0x000ee20000000800 */
[--C-:B------:R-:W-:Y:S01]  /*52c0*/  FADD.FTZ R36, R53, -R30.reuse ;  /* 0x8000001e35247221 */ /* 0x100fe20000010000 */
[--C-:B------:R-:W-:Y:S01]  /*52d0*/  FADD.FTZ R37, R216, -R30.reuse ;  /* 0x8000001ed8257221 */ /* 0x100fe20000010000 */
[----:B------:R-:W-:Y:S01]  /*52e0*/  FADD.FTZ R34, R217, -R30 ;  /* 0x8000001ed9227221 */ /* 0x000fe20000010000 */
[--C-:B-----5:R-:W-:Y:S01]  /*52f0*/  FADD.FTZ R49, R46, -R14.reuse ;  /* 0x8000000e2e317221 */ /* 0x120fe20000010000 */
[--C-:B------:R-:W-:Y:S01]  /*5300*/  FADD.FTZ R48, R47, -R14.reuse ;  /* 0x8000000e2f307221 */ /* 0x100fe20000010000 */
[--C-:B------:R-:W-:Y:S01]  /*5310*/  FADD.FTZ R53, R50, -R14.reuse ;  /* 0x8000000e32357221 */ /* 0x100fe20000010000 */
[--C-:B------:R-:W-:Y:S01]  /*5320*/  FADD.FTZ R50, R51, -R14.reuse ;  /* 0x8000000e33327221 */ /* 0x100fe20000010000 */
[----:B------:R-:W5:Y:S01]  /*5330*/  MUFU.EX2 R22, R22 ;  /* 0x0000001600167308 */ /* 0x000f620000000800 */
[--C-:B------:R-:W-:Y:S01]  /*5340*/  FADD.FTZ R47, R54, -R14.reuse ;  /* 0x8000000e362f7221 */ /* 0x100fe20000010000 */
[--C-:B------:R-:W-:Y:S01]  /*5350*/  FADD.FTZ R46, R55, -R14.reuse ;  /* 0x8000000e372e7221 */ /* 0x100fe20000010000 */
[--C-:B------:R-:W-:Y:S01]  /*5360*/  FADD.FTZ R43, R218, -R14.reuse ;  /* 0x8000000eda2b7221 */ /* 0x100fe20000010000 */
[--C-:B------:R-:W-:Y:S01]  /*5370*/  FADD.FTZ R219, R219, -R14.reuse ;  /* 0x8000000edbdb7221 */ /* 0x100fe20000010000 */
[--C-:B------:R-:W-:Y:S01]  /*5380*/  FADD.FTZ R222, R222, -R14.reuse ;  /* 0x8000000edede7221 */ /* 0x100fe20000010000 */
[----:B------:R-:W-:Y:S01]  /*5390*/  FADD.FTZ R223, R223, -R14 ;  /* 0x8000000edfdf7221 */ /* 0x000fe20000010000 */
[----:B-1----:R-:W-:Y:S01]  /*53a0*/  FMUL.FTZ R41, R9, R44 ;  /* 0x0000002c09297220 */ /* 0x002fe20000410000 */
[----:B------:R-:W1:Y:S01]  /*53b0*/  MUFU.EX2 R27, R27 ;  /* 0x0000001b001b7308 */ /* 0x000e620000000800 */
[----:B--2---:R-:W-:Y:S01]  /*53c0*/  F2FP.BF16.F32.PACK_AB R14, R10, R9 ;  /* 0x000000090a0e723e */ /* 0x004fe200000010ff */
[----:B----4-:R-:W-:Y:S01]  /*53d0*/  FMUL.FTZ R35, R8, R35 ;  /* 0x0000002308237220 */ /* 0x010fe20000410000 */
[----:B------:R-:W-:Y:S01]  /*53e0*/  F2FP.BF16.F32.PACK_AB R15, R25, R24 ;  /* 0x00000018190f723e */ /* 0x000fe200000010ff */
[----:B------:R-:W-:Y:S01]  /*53f0*/  BAR.SYNC.DEFER_BLOCKING 0x9, 0x100 ;  /* 0x0244000000007b1d */ /* 0x000fe20000010000 */
[----:B------:R-:W-:Y:S01]  /*5400*/  FMUL.FTZ R42, R10, R45 ;  /* 0x0000002d0a2a7220 */ /* 0x000fe20000410000 */
[C---:B---3--:R-:W-:Y:S01]  /*5410*/  FMUL.FTZ R32, R11.reuse, R32 ;  /* 0x000000200b207220 */ /* 0x048fe20000410000 */
[----:B------:R-:W-:Y:S01]  /*5420*/  F2FP.BF16.F32.PACK_AB R8, R11, R8 ;  /* 0x000000080b08723e */ /* 0x000fe200000010ff */
[----:B------:R-:W-:Y:S01]  /*5430*/  FADD.FTZ R33, R52, -R30 ;  /* 0x8000001e34217221 */ /* 0x000fe20000010000 */
[----:B------:R-:W-:Y:S01]  /*5440*/  IMAD R218, R4, 0x2000, R7 ;  /* 0x0000200004da7824 */ /* 0x000fe200078e0207 */
[----:B------:R-:W2:Y:S01]  /*5450*/  MUFU.EX2 R6, R6 ;  /* 0x0000000600067308 */ /* 0x000ea20000000800 */
[----:B------:R-:W-:Y:S01]  /*5460*/  FMUL.FTZ R24, R24, R49 ;  /* 0x0000003118187220 */ /* 0x000fe20000410000 */
[----:B------:R-:W-:Y:S01]  /*5470*/  FMUL.FTZ R25, R25, R48 ;  /* 0x0000003019197220 */ /* 0x000fe20000410000 */
[----:B-----5:R-:W-:Y:S01]  /*5480*/  FMUL.FTZ R53, R22, R53 ;  /* 0x0000003516357220 */ /* 0x020fe20000410000 */
[----:B------:R-:W-:Y:S01]  /*5490*/  F2FP.BF16.F32.PACK_AB R52, R32, R35 ;  /* 0x000000232034723e */ /* 0x000fe200000010ff */
[----:B------:R-:W-:Y:S01]  /*54a0*/  UMOV UR58, UR4 ;  /* 0x00000004003a7c82 */ /* 0x000fe20008000000 */
[----:B------:R-:W-:Y:S01]  /*54b0*/  UMOV UR14, UR5 ;  /* 0x00000005000e7c82 */ /* 0x000fe20008000000 */
[C---:B-1----:R-:W-:Y:S01]  /*54c0*/  F2FP.BF16.F32.PACK_AB R9, R27.reuse, R22 ;  /* 0x000000161b09723e */ /* 0x042fe200000010ff */
[----:B------:R-:W1:Y:S01]  /*54d0*/  MUFU.EX2 R13, R13 ;  /* 0x0000000d000d7308 */ /* 0x000e620000000800 */
[----:B------:R-:W-:Y:S01]  /*54e0*/  FMUL.FTZ R50, R27, R50 ;  /* 0x000000321b327220 */ /* 0x000fe20000410000 */
[----:B------:R-:W-:Y:S01]  /*54f0*/  UIADD3 UR5, UR4, 0x180, URZ ;  /* 0x0000018004057890 */ /* 0x000fe2000fffe03f */
[----:B------:R-:W-:Y:S01]  /*5500*/  MOV R7, UR58 ;  /* 0x0000003a00077c02 */ /* 0x000fe20008000f00 */
[----:B------:R-:W-:Y:S01]  /*5510*/  UMOV UR8, UR14 ;  /* 0x0000000e00087c82 */ /* 0x000fe20008000000 */
[----:B------:R-:W-:Y:S01]  /*5520*/  UIADD3 UR50, UR4, 0x10, URZ ;  /* 0x0000001004327890 */ /* 0x000fe2000fffe03f */
[----:B------:R-:W-:Y:S01]  /*5530*/  F2FP.BF16.F32.PACK_AB R53, R50, R53 ;  /* 0x000000353235723e */ /* 0x000fe200000010ff */
[----:B------:R-:W-:Y:S01]  /*5540*/  UIADD3 UR54, UR4, 0x190, URZ ;  /* 0x0000019004367890 */ /* 0x000fe2000fffe03f */
[----:B------:R-:W3:Y:S01]  /*5550*/  MUFU.EX2 R12, R12 ;  /* 0x0000000c000c7308 */ /* 0x000ee20000000800 */
[----:B--2---:R-:W-:Y:S01]  /*5560*/  FMUL.FTZ R33, R6, R33 ;  /* 0x0000002106217220 */ /* 0x004fe20000410000 */
[----:B------:R2:W-:Y:S01]  /*5570*/  STSM.16.M88.2 [R0+0x2c500], R14 ;  /* 0x02c5000e00007844 */ /* 0x0005e20000000100 */
[----:B------:R-:W-:Y:S01]  /*5580*/  UMOV UR18, UR5 ;  /* 0x0000000500127c82 */ /* 0x000fe20008000000 */
[----:B------:R-:W-:-:S02]  /*5590*/  UIADD3 UR5, UR4, 0x90, URZ ;  /* 0x0000009004057890 */ /* 0x000fc4000fffe03f */
[----:B------:R4:W-:Y:S01]  /*55a0*/  STSM.16.M88.2 [R0+0x2cd00], R8 ;  /* 0x02cd000800007844 */ /* 0x0009e20000000100 */
[----:B------:R-:W-:Y:S01]  /*55b0*/  UMOV UR10, UR18 ;  /* 0x00000012000a7c82 */ /* 0x000fe20008000000 */
[----:B------:R5:W4:Y:S01]  /*55c0*/  MUFU.EX2 R26, R39 ;  /* 0x00000027001a7308 */ /* 0x000b220000000800 */
[C---:B-1----:R-:W-:Y:S01]  /*55d0*/  FMUL.FTZ R36, R13.reuse, R36 ;  /* 0x000000240d247220 */ /* 0x042fe20000410000 */
[----:B------:R-:W-:Y:S01]  /*55e0*/  F2FP.BF16.F32.PACK_AB R10, R13, R6 ;  /* 0x000000060d0a723e */ /* 0x000fe200000010ff */
[----:B------:R-:W-:Y:S02]  /*55f0*/  UIADD3 UR46, UR4, 0x210, URZ ;  /* 0x00000210042e7890 */ /* 0x000fe4000fffe03f */
[----:B------:R-:W-:Y:S01]  /*5600*/  UIADD3 UR26, UR4, 0x20, URZ ;  /* 0x00000020041a7890 */ /* 0x000fe2000fffe03f */
[----:B--2---:R-:W-:Y:S01]  /*5610*/  F2FP.BF16.F32.PACK_AB R14, R42, R41 ;  /* 0x000000292a0e723e */ /* 0x004fe200000010ff */
[----:B------:R-:W-:Y:S01]  /*5620*/  UIADD3 UR30, UR4, 0xa0, URZ ;  /* 0x000000a0041e7890 */ /* 0x000fe2000fffe03f */
[----:B------:R-:W1:Y:S01]  /*5630*/  MUFU.EX2 R31, R31 ;  /* 0x0000001f001f7308 */ /* 0x000e620000000800 */
[--C-:B-----5:R-:W-:Y:S01]  /*5640*/  FADD.FTZ R39, R220, -R30.reuse ;  /* 0x8000001edc277221 */ /* 0x120fe20000010000 */
[----:B---3--:R-:W-:Y:S01]  /*5650*/  FMUL.FTZ R37, R12, R37 ;  /* 0x000000250c257220 */ /* 0x008fe20000410000 */
[----:B------:R-:W-:Y:S01]  /*5660*/  FADD.FTZ R30, R221, -R30 ;  /* 0x8000001edd1e7221 */ /* 0x000fe20000010000 */
[----:B------:R-:W-:Y:S01]  /*5670*/  F2FP.BF16.F32.PACK_AB R15, R25, R24 ;  /* 0x00000018190f723e */ /* 0x000fe200000010ff */
[----:B------:R-:W-:Y:S01]  /*5680*/  UIADD3 UR42, UR4, 0x120, URZ ;  /* 0x00000120042a7890 */ /* 0x000fe2000fffe03f */
[----:B----4-:R-:W-:Y:S01]  /*5690*/  F2FP.BF16.F32.PACK_AB R8, R36, R33 ;  /* 0x000000212408723e */ /* 0x010fe200000010ff */
[----:B------:R-:W-:Y:S01]  /*56a0*/  UIADD3 UR38, UR4, 0x1a0, URZ ;  /* 0x000001a004267890 */ /* 0x000fe2000fffe03f */
[----:B------:R-:W2:Y:S01]  /*56b0*/  MUFU.EX2 R21, R21 ;  /* 0x0000001500157308 */ /* 0x000ea20000000800 */
[----:B------:R-:W-:Y:S01]  /*56c0*/  FMUL.FTZ R47, R26, R47 ;  /* 0x0000002f1a2f7220 */ /* 0x000fe20000410000 */
[----:B------:R-:W-:-:S02]  /*56d0*/  UIADD3 UR34, UR4, 0x220, URZ ;  /* 0x0000022004227890 */ /* 0x000fc4000fffe03f */
[----:B------:R-:W-:-:S04]  /*56e0*/  UIADD3 UR22, UR4, 0x30, URZ ;  /* 0x0000003004167890 */ /* 0x000fc8000fffe03f */
[----:B------:R-:W3:Y:S01]  /*56f0*/  MUFU.EX2 R20, R20 ;  /* 0x0000001400147308 */ /* 0x000ee20000000800 */
[C---:B-1----:R-:W-:Y:S01]  /*5700*/  F2FP.BF16.F32.PACK_AB R11, R31.reuse, R26 ;  /* 0x0000001a1f0b723e */ /* 0x042fe200000010ff */
[----:B------:R-:W-:-:S04]  /*5710*/  FMUL.FTZ R46, R31, R46 ;  /* 0x0000002e1f2e7220 */ /* 0x000fc80000410000 */
[----:B------:R-:W-:Y:S01]  /*5720*/  STSM.16.M88.2 [R0+0x2d500], R10 ;  /* 0x02d5000a00007844 */ /* 0x000fe20000000100 */
[----:B------:R-:W-:Y:S01]  /*5730*/  F2FP.BF16.F32.PACK_AB R9, R46, R47 ;  /* 0x0000002f2e09723e */ /* 0x000fe200000010ff */
[----:B------:R-:W1:Y:S01]  /*5740*/  MUFU.EX2 R38, R38 ;  /* 0x0000002600267308 */ /* 0x000e620000000800 */
[C---:B--2---:R-:W-:Y:S01]  /*5750*/  FMUL.FTZ R34, R21.reuse, R34 ;  /* 0x0000002215227220 */ /* 0x044fe20000410000 */
[----:B------:R-:W-:-:S04]  /*5760*/  F2FP.BF16.F32.PACK_AB R12, R21, R12 ;  /* 0x0000000c150c723e */ /* 0x000fc800000010ff */
[----:B------:R-:W-:Y:S02]  /*5770*/  F2FP.BF16.F32.PACK_AB R34, R34, R37 ;  /* 0x000000252222723e */ /* 0x000fe400000010ff */
[----:B------:R-:W2:Y:S01]  /*5780*/  MUFU.EX2 R40, R40 ;  /* 0x0000002800287308 */ /* 0x000ea20000000800 */
[----:B---3--:R-:W-:-:S07]  /*5790*/  FMUL.FTZ R39, R20, R39 ;  /* 0x0000002714277220 */ /* 0x008fce0000410000 */
[----:B------:R-:W3:Y:S01]  /*57a0*/  MUFU.EX2 R23, R23 ;  /* 0x0000001700177308 */ /* 0x000ee20000000800 */
[----:B-1----:R-:W-:-:S07]  /*57b0*/  FMUL.FTZ R43, R38, R43 ;  /* 0x0000002b262b7220 */ /* 0x002fce0000410000 */
[----:B------:R-:W1:Y:S01]  /*57c0*/  MUFU.EX2 R29, R29 ;  /* 0x0000001d001d7308 */ /* 0x000e620000000800 */
[C---:B--2---:R-:W-:Y:S01]  /*57d0*/  F2FP.BF16.F32.PACK_AB R13, R40.reuse, R38 ;  /* 0x00000026280d723e */ /* 0x044fe200000010ff */
[----:B------:R-:W-:Y:S01]  /*57e0*/  FMUL.FTZ R6, R40, R219 ;  /* 0x000000db28067220 */ /* 0x000fe20000410000 */
[----:B------:R-:W-:-:S03]  /*57f0*/  SHF.R.U32.HI R219, RZ, 0x4, R218 ;  /* 0x00000004ffdb7819 */ /* 0x000fc600000116da */
[----:B------:R2:W-:Y:S01]  /*5800*/  STSM.16.M88.2 [R0+0x2dd00], R12 ;  /* 0x02dd000c00007844 */ /* 0x0005e20000000100 */
[----:B------:R-:W-:Y:S01]  /*5810*/  LOP3.LUT R219, R219, 0x3fff, RZ, 0xc0, !PT ;  /* 0x00003fffdbdb7812 */ /* 0x000fe200078ec0ff */
[----:B------:R-:W4:Y:S01]  /*5820*/  MUFU.EX2 R28, R28 ;  /* 0x0000001c001c7308 */ /* 0x000f220000000800 */
[C---:B---3--:R-:W-:Y:S01]  /*5830*/  F2FP.BF16.F32.PACK_AB R20, R23.reuse, R20 ;  /* 0x000000141714723e */ /* 0x048fe200000010ff */
[----:B------:R-:W-:Y:S01]  /*5840*/  FMUL.FTZ R30, R23, R30 ;  /* 0x0000001e171e7220 */ /* 0x000fe20000410000 */
[----:B------:R-:W-:Y:S02]  /*5850*/  R2UR UR56, R219 ;  /* 0x00000000db3872ca */ /* 0x000fe400000e0000 */
[----:B------:R-:W-:Y:S02]  /*5860*/  F2FP.BF16.F32.PACK_AB R35, R6, R43 ;  /* 0x0000002b0623723e */ /* 0x000fe400000010ff */
[----:B------:R-:W-:Y:S01]  /*5870*/  F2FP.BF16.F32.PACK_AB R30, R30, R39 ;  /* 0x000000271e1e723e */ /* 0x000fe200000010ff */
[----:B-1----:R-:W-:Y:S01]  /*5880*/  FMUL.FTZ R222, R29, R222 ;  /* 0x000000de1dde7220 */ /* 0x002fe20000410000 */
[----:B--2---:R-:W-:Y:S01]  /*5890*/  VIADD R12, R219, 0x100 ;  /* 0x00000100db0c7836 */ /* 0x004fe20000000000 */
[----:B------:R-:W-:-:S04]  /*58a0*/  MOV R6, UR59 ;  /* 0x0000003b00067c02 */ /* 0x000fc80008000f00 */
[----:B------:R-:W-:Y:S02]  /*58b0*/  R2UR UR24, R12 ;  /* 0x000000000c1872ca */ /* 0x000fe400000e0000 */
[----:B------:R-:W-:Y:S01]  /*58c0*/  UMOV UR12, UR56 ;  /* 0x00000038000c7c82 */ /* 0x000fe20008000000 */
[C---:B----4-:R-:W-:Y:S01]  /*58d0*/  F2FP.BF16.F32.PACK_AB R21, R28.reuse, R29 ;  /* 0x0000001d1c15723e */ /* 0x050fe200000010ff */
[----:B------:R-:W-:Y:S01]  /*58e0*/  FMUL.FTZ R223, R28, R223 ;  /* 0x000000df1cdf7220 */ /* 0x000fe20000410000 */
[----:B------:R-:W-:Y:S01]  /*58f0*/  UMOV UR16, UR56 ;  /* 0x0000003800107c82 */ /* 0x000fe20008000000 */
[----:B------:R-:W-:Y:S02]  /*5900*/  VIADD R12, R219, 0x180 ;  /* 0x00000180db0c7836 */ /* 0x000fe40000000000 */
[----:B------:R-:W-:Y:S01]  /*5910*/  STSM.16.M88.2 [R0+0x2e500], R20 ;  /* 0x02e5001400007844 */ /* 0x000fe20000000100 */
[----:B------:R-:W-:Y:S02]  /*5920*/  F2FP.BF16.F32.PACK_AB R31, R223, R222 ;  /* 0x000000dedf1f723e */ /* 0x000fe400000010ff */
[----:B------:R-:W-:Y:S01]  /*5930*/  R2UR UR20, R12 ;  /* 0x000000000c1472ca */ /* 0x000fe200000e0000 */
[----:B------:R1:W-:Y:S06]  /*5940*/  MEMBAR.ALL.CTA ;  /* 0x0000000000007992 */ /* 0x0003ec0000008000 */
[----:B-1----:R-:W1:Y:S01]  /*5950*/  FENCE.VIEW.ASYNC.S ;  /* 0x00000000000073c6 */ /* 0x002e620000000000 */
[----:B------:R-:W-:Y:S01]  /*5960*/  VIADD R12, R5, 0x80 ;  /* 0x00000080050c7836 */ /* 0x000fe20000000000 */
[----:B------:R-:W-:Y:S01]  /*5970*/  UMOV UR28, UR24 ;  /* 0x00000018001c7c82 */ /* 0x000fe20008000000 */
[----:B------:R-:W-:Y:S01]  /*5980*/  UMOV UR40, UR24 ;  /* 0x0000001800287c82 */ /* 0x000fe20008000000 */
[----:B------:R-:W-:Y:S01]  /*5990*/  UMOV UR36, UR24 ;  /* 0x0000001800247c82 */ /* 0x000fe20008000000 */
[----:B------:R-:W-:Y:S01]  /*59a0*/  UMOV UR32, UR24 ;  /* 0x0000001800207c82 */ /* 0x000fe20008000000 */
[----:B-1----:R-:W-:Y:S06]  /*59b0*/  BAR.SYNC.DEFER_BLOCKING 0x9, 0x100 ;  /* 0x0244000000007b1d */ /* 0x002fec0000010000 */
[----:B------:R-:W-:Y:S04]  /*59c0*/  STSM.16.M88.2 [R0+0x2ed00], R14 ;  /* 0x02ed000e00007844 */ /* 0x000fe80000000100 */
[----:B------:R-:W-:Y:S04]  /*59d0*/  STSM.16.M88.2 [R0+0x2f500], R52 ;  /* 0x02f5003400007844 */ /* 0x000fe80000000100 */
[----:B------:R1:W-:Y:S04]  /*59e0*/  STSM.16.M88.2 [R0+0x2fd00], R8 ;  /* 0x02fd000800007844 */ /* 0x0003e80000000100 */
[----:B------:R-:W-:Y:S04]  /*59f0*/  STSM.16.M88.2 [R0+0x30500], R34 ;  /* 0x0305002200007844 */ /* 0x000fe80000000100 */
[----:B------:R2:W-:Y:S01]  /*5a00*/  STSM.16.M88.2 [R0+0x30d00], R30 ;  /* 0x030d001e00007844 */ /* 0x0005e20000000100 */
[----:B------:R-:W-:Y:S01]  /*5a10*/  WARPGROUP.ARRIVE ;  /* 0x00000000000079c5 */ /* 0x000fe20000000000 */
[----:B-1----:R-:W-:-:S05]  /*5a20*/  VIADD R8, R219, 0x80 ;  /* 0x00000080db087836 */ /* 0x002fca0000000000 */
[----:B------:R-:W-:Y:S01]  /*5a30*/  HGMMA.64x16x16.F32.BF16 R56, gdesc[UR56].tnspA.tnspB, R56 ;  /* 0x60200000383879f0 */ /* 0x000fe20008701838 */
[----:B------:R-:W-:-:S03]  /*5a40*/  R2UR UR48, R8 ;  /* 0x00000000083072ca */ /* 0x000fc600000e0000 */
[----:B------:R-:W-:Y:S01]  /*5a50*/  HGMMA.64x16x16.F32.BF16 R64, gdesc[UR12].tnspA.tnspB, R64 ;  /* 0x602000000c4079f0 */ /* 0x000fe20008701840 */
[----:B------:R-:W-:Y:S01]  /*5a60*/  UMOV UR14, UR6 ;  /* 0x00000006000e7c82 */ /* 0x000fe20008000000 */
[----:B------:R-:W-:Y:S01]  /*5a70*/  UIADD3 UR6, UR4, 0x200, URZ ;  /* 0x0000020004067890 */ /* 0x000fe2000fffe03f */
[----:B------:R-:W-:Y:S01]  /*5a80*/  UMOV UR12, UR56 ;  /* 0x00000038000c7c82 */ /* 0x000fe20008000000 */
[----:B------:R-:W-:Y:S01]  /*5a90*/  UMOV UR13, UR57 ;  /* 0x00000039000d7c82 */ /* 0x000fe20008000000 */
[----:B------:R-:W-:Y:S02]  /*5aa0*/  UMOV UR15, 0x40 ;  /* 0x00000040000f7882 */ /* 0x000fe40000000000 */
        /* <DEDUP_REMOVED lines=22> */
[----:B------:R-:W-:Y:S01]  /*5c10*/  UIADD3 UR5, UR60, 0x2ed00, URZ ;  /* 0x0002ed003c057890 */ /* 0x000fe2000fffe03f */
[----:B------:R-:W-:Y:S01]  /*5c20*/  MOV R11, UR56 ;  /* 0x00000038000b7c02 */ /* 0x000fe20008000f00 */
        /* <DEDUP_REMOVED lines=72> */
[----:B-1----:R-:W1:Y:S01]  /*60b0*/  FENCE.VIEW.ASYNC.S ;  /* 0x00000000000073c6 */ /* 0x002e620000000000 */
[----:B------:R-:W-:Y:S01]  /*60c0*/  R2UR UR5, R12 ;  /* 0x000000000c0572ca */ /* 0x000fe200000e0000 */
[----:B------:R-:W-:Y:S01]  /*60d0*/  UIADD3 UR4, UR24, 0x80, URZ ;  /* 0x0000008018047890 */ /* 0x000fe2000fffe03f */
        /* <DEDUP_REMOVED lines=91> */
[----:B------:R-:W-:Y:S01]  /*6690*/  LOP3.LUT R218, R218, 0x3fff, RZ, 0xc0, !PT ;  /* 0x00003fffdada7812 */ /* 0x000fe200078ec0ff */
[----:B------:R-:W-:Y:S01]  /*66a0*/  VIADD R219, R219, 0x580 ;  /* 0x00000580dbdb7836 */ /* 0x000fe20000000000 */
[----:B------:R-:W-:-:S02]  /*66b0*/  ULDC.64 UR56, c[0x0][0x208] ;  /* 0x0000820000387ab9 */ /* 0x000fc40000000a00 */
[----:B------:R-:W-:Y:S02]  /*66c0*/  R2UR UR24, R6 ;  /* 0x00000000061872ca */ /* 0x000fe400000e0000 */
[----:B------:R-:W2:Y:S01]  /*66d0*/  LDC.64 R6, c[0x0][0x2d8] ;  /* 0x0000b600ff067b82 */ /* 0x000ea20000000a00 */
[----:B------:R-:W-:-:S10]  /*66e0*/  R2UR UR20, R219 ;  /* 0x00000000db1472ca */ /* 0x000fd400000e0000 */
        /* <DEDUP_REMOVED lines=14> */
[C---:B--2---:R-:W-:Y:S01]  /*67d0*/  IMAD R220, R6.reuse, UR5, RZ ;  /* 0x0000000506dc7c24 */ /* 0x044fe2000f8e02ff */
[----:B------:R-:W-:Y:S01]  /*67e0*/  HGMMA.64x16x16.F32.BF16 R120, gdesc[UR52].tnspA.tnspB, R120 ;  /* 0x60200000347879f0 */ /* 0x000fe20008701878 */
[----:B------:R-:W-:Y:S01]  /*67f0*/  IMAD.WIDE.U32 R216, R6, UR4, R216 ;  /* 0x0000000406d87c25 */ /* 0x000fe2000f8e00d8 */
[----:B------:R-:W-:-:S02]  /*6800*/  USHF.R.S32.HI UR5, URZ, 0x1f, UR8 ;  /* 0x0000001f3f057899 */ /* 0x000fc40008011408 */
[----:B------:R-:W-:Y:S01]  /*6810*/  HGMMA.64x16x16.F32.BF16 R128, gdesc[UR44].tnspA.tnspB, R128 ;  /* 0x602000002c8079f0 */ /* 0x000fe20008701880 */
[----:B------:R-:W-:Y:S01]  /*6820*/  IMAD R7, R7, UR4, R220 ;  /* 0x0000000407077c24 */ /* 0x000fe2000f8e02dc */
[----:B------:R-:W-:Y:S01]  /*6830*/  USHF.L.U32 UR4, UR61, 0xe, URZ ;  /* 0x0000000e3d047899 */ /* 0x000fe2000800063f */
[----:B------:R-:W-:Y:S01]  /*6840*/  IMAD R232, R3, 0x800, R218 ;  /* 0x0000080003e87824 */ /* 0x000fe200078e02da */
[----:B------:R-:W-:Y:S01]  /*6850*/  UMOV UR12, UR20 ;  /* 0x00000014000c7c82 */ /* 0x000fe20008000000 */
[----:B------:R-:W-:Y:S01]  /*6860*/  IMAD.IADD R217, R217, 0x1, R7 ;  /* 0x00000001d9d97824 */ /* 0x000fe200078e0207 */
[----:B------:R-:W-:Y:S01]  /*6870*/  UMOV UR16, UR20 ;  /* 0x0000001400107c82 */ /* 0x000fe20008000000 */
[----:B-1----:R-:W-:-:S04]  /*6880*/  IMAD.WIDE.U32 R6, R22, UR8, R216 ;  /* 0x0000000816067c25 */ /* 0x002fc8000f8e00d8 */
[----:B------:R-:W-:Y:S01]  /*6890*/  IMAD R22, R22, UR5, RZ ;  /* 0x0000000516167c24 */ /* 0x000fe2000f8e02ff */
[----:B------:R-:W-:-:S03]  /*68a0*/  USHF.R.S32.HI UR5, URZ, 0x1f, UR4 ;  /* 0x0000001f3f057899 */ /* 0x000fc60008011404 */
[----:B------:R-:W-:Y:S01]  /*68b0*/  IMAD R23, R23, UR8, R22 ;  /* 0x0000000817177c24 */ /* 0x000fe2000f8e0216 */
[----:B------:R-:W-:Y:S01]  /*68c0*/  IADD3 R22, P1, R6, UR4, RZ ;  /* 0x0000000406167c10 */ /* 0x000fe2000ff3e0ff */
[----:B------:R-:W-:-:S03]  /*68d0*/  UMOV UR8, UR20 ;  /* 0x0000001400087c82 */ /* 0x000fc60008000000 */
[----:B------:R-:W-:Y:S01]  /*68e0*/  IADD3.X R7, R7, UR5, R23, P1, !PT ;  /* 0x0000000507077c10 */ /* 0x000fe20008ffe417 */
[----:B------:R-:W-:Y:S02]  /*68f0*/  ULDC.64 UR4, c[0x0][0x2c0] ;  /* 0x0000b00000047ab9 */ /* 0x000fe40000000a00 */
[----:B------:R-:W-:Y:S01]  /*6900*/  LEA R6, P1, R22, UR4, 0x2 ;  /* 0x0000000416067c11 */ /* 0x000fe2000f8210ff */
        /* <DEDUP_REMOVED lines=153> */
.L_x_1128:
        /* <DEDUP_REMOVED lines=112> */
.L_x_1129:
        /* <DEDUP_REMOVED lines=12> */
.L_x_1119:
        /* <DEDUP_REMOVED lines=161> */
.L_x_1133:
[----:B------:R-:W-:Y:S01]  /*8470*/  @P0 ELECT P2, URZ, PT ;  /* 0x00000000003f082f */ /* 0x000fe20003840000 */
[----:B------:R1:W-:-:S12]  /*8480*/  UBLKRED.G.S.ADD.F32.RN [UR4], [UR60], UR6, desc[UR8] ;  /* 0x000008043c0073bb */ /* 0x0003d800080a1406 */
[----:B------:R-:W-:Y:S02]  /*8490*/  @P2 PLOP3.LUT P0, PT, P2, PT, PT, 0x8, 0x0 ;  /* 0x000000000000281c */ /* 0x000fe4000170e170 */
[----:B------:R-:W-:-:S11]  /*84a0*/  PLOP3.LUT P2, PT, PT, PT, PT, 0x8, 0x0 ;  /* 0x000000000000781c */ /* 0x000fd60003f4e170 */
[----:B-1----:R-:W-:Y:S05]  /*84b0*/  @P0 BRA.U.ANY `(.L_x_1133) ;  /* 0xfffffffd00ec0947 */ /* 0x002fea000393ffff */
[----:B------:R0:W-:Y:S01]  /*84c0*/  UTMACMDFLUSH ;  /* 0x00000000000079b7 */ /* 0x0001e20000000000 */
[----:B------:R-:W-:-:S04]  /*84d0*/  DEPBAR.LE SB0, 0x0 ;  /* 0x000080000000791a */ /* 0x000fc80000000000 */
.L_x_1132:
[----:B------:R-:W-:Y:S05]  /*84e0*/  BSYNC B1 ;  /* 0x0000000000017941 */ /* 0x000fea0003800000 */
.L_x_1131:
        /* <DEDUP_REMOVED lines=31> */
.L_x_1134:
        /* <DEDUP_REMOVED lines=8> */
.L_x_1114:
        /* <DEDUP_REMOVED lines=54> */
.L_x_1151:
        /* <DEDUP_REMOVED lines=10> */
.L_x_1137:
        /* <DEDUP_REMOVED lines=111> */
.L_x_1143:
[----:B------:R-:W-:-:S04]  /*9250*/  SHF.L.U32 R4, R9, 0x1f, RZ ;  /* 0x0000001f09047819 */ /* 0x000fc800000006ff */
[----:B-1----:R-:W1:Y:S02]  /*9260*/  SYNCS.PHASECHK.TRANS64.TRYWAIT P1, [R7+URZ+0x31838], R4 ;  /* 0x03183804070075a7 */ /* 0x002e64000802017f */
[----:B-12--5:R-:W-:Y:S05]  /*9270*/  @!P1 BRA `(.L_x_1139) ;  /* 0x0000000c00989947 */ /* 0x026fea0003800000 */
.L_x_1152:
[----:B------:R-:W-:Y:S05]  /*9280*/  @P0 BRA `(.L_x_1140) ;  /* 0x0000000000140947 */ /* 0x000fea0003800000 */
[----:B------:R-:W-:Y:S01]  /*9290*/  ISETP.NE.AND P1, PT, R15, RZ, PT ;  /* 0x000000ff0f00720c */ /* 0x000fe20003f25270 */
[----:B-1----:R-:W-:-:S04]  /*92a0*/  IMAD.MOV.U32 R4, RZ, RZ, 0x8100 ;  /* 0x00008100ff047424 */ /* 0x002fc800078e00ff */
[----:B------:R2:W-:Y:S08]  /*92b0*/  SYNCS.ARRIVE.TRANS64 RZ, [R7+URZ+0x31830], R4 ;  /* 0x0318300407ff79a7 */ /* 0x0005f0000800003f */
[----:B------:R-:W-:Y:S05]  /*92c0*/  @!P1 BRA `(.L_x_1140) ;  /* 0x0000000000049947 */ /* 0x000fea0003800000 */
[----:B------:R-:W-:Y:S01]  /*92d0*/  BPT.TRAP 0x1 ;  /* 0x000000040000795c */ /* 0x000fe20000300000 */
.L_x_1140:
        /* <DEDUP_REMOVED lines=50> */
.L_x_1154:
[----:B------:R-:W-:Y:S01]  /*9600*/  LOP3.LUT R9, R9, 0x1, RZ, 0x3c, !PT ;  /* 0x0000000109097812 */ /* 0x000fe200078e3cff */
[----:B------:R-:W-:Y:S06]  /*9610*/  @P2 BRA `(.L_x_1142) ;  /* 0x0000000000142947 */ /* 0x000fec0003800000 */
[----:B------:R-:W-:Y:S01]  /*9620*/  ISETP.NE.AND P1, PT, R15, RZ, PT ;  /* 0x000000ff0f00720c */ /* 0x000fe20003f25270 */
[----:B-1----:R-:W-:-:S04]  /*9630*/  IMAD.MOV.U32 R20, RZ, RZ, 0x8100 ;  /* 0x00008100ff147424 */ /* 0x002fc800078e00ff */
[----:B------:R2:W-:Y:S08]  /*9640*/  SYNCS.ARRIVE.TRANS64 RZ, [R18+URZ+0x31810], R20 ;  /* 0x0318101412ff79a7 */ /* 0x0005f0000800003f */
[----:B------:R-:W-:Y:S05]  /*9650*/  @!P1 BRA `(.L_x_1142) ;  /* 0x0000000000049947 */ /* 0x000fea0003800000 */
[----:B------:R-:W-:Y:S01]  /*9660*/  BPT.TRAP 0x1 ;  /* 0x000000040000795c */ /* 0x000fe20000300000 */
.L_x_1142:
        /* <DEDUP_REMOVED lines=53> */
.L_x_1138:
[----:B------:R-:W-:-:S04]  /*99c0*/  SHF.L.U32 R10, R9, 0x1f, RZ ;  /* 0x0000001f090a7819 */ /* 0x000fc800000006ff */
[----:B------:R-:W3:Y:S02]  /*99d0*/  SYNCS.PHASECHK.TRANS64.TRYWAIT P1, [R7+URZ+0x31838], R10 ;  /* 0x0318380a070075a7 */ /* 0x000ee4000802017f */
[----:B---3--:R-:W-:Y:S05]  /*99e0*/  @!P1 BRA `(.L_x_1144) ;  /* 0x0000000400e89947 */ /* 0x008fea0003800000 */
.L_x_1155:
[----:B------:R-:W-:Y:S05]  /*99f0*/  @P0 BRA `(.L_x_1145) ;  /* 0x0000000000180947 */ /* 0x000fea0003800000 */
[----:B------:R-:W4:Y:S01]  /*9a00*/  S2R R11, SR_TID.X ;  /* 0x00000000000b7919 */ /* 0x000f220000002100 */
[----:B---3--:R-:W-:-:S04]  /*9a10*/  IMAD.MOV.U32 R10, RZ, RZ, 0x8100 ;  /* 0x00008100ff0a7424 */ /* 0x008fc800078e00ff */
[----:B------:R3:W-:Y:S01]  /*9a20*/  SYNCS.ARRIVE.TRANS64 RZ, [R7+URZ+0x31830], R10 ;  /* 0x0318300a07ff79a7 */ /* 0x0007e2000800003f */
[----:B----4-:R-:W-:-:S13]  /*9a30*/  LOP3.LUT P0, RZ, R11, 0x1f, RZ, 0xc0, !PT ;  /* 0x0000001f0bff7812 */ /* 0x010fda000780c0ff */
[----:B---3--:R-:W-:Y:S05]  /*9a40*/  @!P0 BRA `(.L_x_1145) ;  /* 0x0000000000048947 */ /* 0x008fea0003800000 */
[----:B------:R-:W-:Y:S01]  /*9a50*/  BPT.TRAP 0x1 ;  /* 0x000000040000795c */ /* 0x000fe20000300000 */
.L_x_1145:
        /* <DEDUP_REMOVED lines=50> */
.L_x_1135:
[----:B------:R-:W-:Y:S05]  /*9d80*/  WARPSYNC.ALL ;  /* 0x0000000000007948 */ /* 0x000fea0003800000 */
[----:B------:R-:W-:-:S13]  /*9d90*/  ELECT P0, URZ, PT ;  /* 0x00000000003f782f */ /* 0x000fda0003800000 */
[----:B------:R-:W-:Y:S05]  /*9da0*/  @!P0 BRA `(.L_x_1116) ;  /* 0x0000000000708947 */ /* 0x000fea0003800000 */
[----:B------:R-:W-:-:S04]  /*9db0*/  LOP3.LUT R19, R19, 0x2, RZ, 0xfc, !PT ;  /* 0x0000000213137812 */ /* 0x000fc800078efcff */
[----:B------:R-:W-:-:S13]  /*9dc0*/  ISETP.NE.AND P1, PT, R19, 0x3, PT ;  /* 0x000000031300780c */ /* 0x000fda0003f25270 */
[----:B------:R-:W-:Y:S05]  /*9dd0*/  @!P1 BRA `(.L_x_1146) ;  /* 0x0000000000049947 */ /* 0x000fea0003800000 */
[----:B------:R-:W-:Y:S01]  /*9de0*/  BPT.TRAP 0x1 ;  /* 0x000000040000795c */ /* 0x000fe20000300000 */
.L_x_1146:
        /* <DEDUP_REMOVED lines=8> */
.L_x_1156:
        /* <DEDUP_REMOVED lines=9> */
.L_x_1157:
[----:B------:R-:W-:Y:S05]  /*9f00*/  @!P1 BRA `(.L_x_1149) ;  /* 0x0000000000049947 */ /* 0x000fea0003800000 */
[----:B------:R-:W-:Y:S01]  /*9f10*/  BPT.TRAP 0x1 ;  /* 0x000000040000795c */ /* 0x000fe20000300000 */
.L_x_1149:
[----:B------:R-:W-:-:S07]  /*9f20*/  SHF.L.U32 R6, R6, 0x1f, RZ ;  /* 0x0000001f06067819 */ /* 0x000fce00000006ff */
.L_x_1150:
[----:B----4-:R4:W1:Y:S02]  /*9f30*/  SYNCS.PHASECHK.TRANS64.TRYWAIT P0, [R5+URZ+0x31838], R6 ;  /* 0x03183806050075a7 */ /* 0x010864000800017f */
[----:B-1----:R-:W-:Y:S05]  /*9f40*/  @!P0 NANOSLEEP.SYNCS 0x989680 ;  /* 0x009896800000895d */ /* 0x002fea0003900000 */
[----:B------:R-:W1:Y:S02]  /*9f50*/  @!P0 SYNCS.PHASECHK.TRANS64 P0, [R5+URZ+0x31838], R6 ;  /* 0x03183806050085a7 */ /* 0x000e64000800007f */
[----:B-1----:R-:W-:Y:S05]  /*9f60*/  @!P0 BRA `(.L_x_1150) ;  /* 0xfffffffc00f08947 */ /* 0x002fea000383ffff */
.L_x_1116:
[----:B------:R-:W-:Y:S05]  /*9f70*/  BSYNC B0 ;  /* 0x0000000000007941 */ /* 0x000fea0003800000 */
.L_x_1113:
[----:B------:R-:W-:Y:S05]  /*9f80*/  EXIT ;  /* 0x000000000000794d */ /* 0x000fea0003800000 */
.L_x_1118:
[----:B-1----:R-:W-:-:S04]  /*9f90*/  IMAD.U32 R2, RZ, RZ, UR60 ;  /* 0x0000003cff027e24 */ /* 0x002fc8000f8e00ff */
[----:B------:R1:W2:Y:S03]  /*9fa0*/  SYNCS.PHASECHK.TRANS64.TRYWAIT P0, [R2+URZ+0x31800], R11 ;  /* 0x0318000b020075a7 */ /* 0x0002a6000800017f */
[----:B--2---:R-:W-:Y:S05]  /*9fb0*/  @!P0 NANOSLEEP.SYNCS 0x989680 ;  /* 0x009896800000895d */ /* 0x004fea0003900000 */
[----:B------:R-:W2:Y:S02]  /*9fc0*/  @!P0 SYNCS.PHASECHK.TRANS64 P0, [R2+URZ+0x31800], R11 ;  /* 0x0318000b020085a7 */ /* 0x000ea4000800007f */
[----:B--2---:R-:W-:Y:S05]  /*9fd0*/  @!P0 BRA `(.L_x_1118) ;  /* 0xfffffffc00ec8947 */ /* 0x004fea000383ffff */
[----:B------:R-:W-:Y:S05]  /*9fe0*/  BRA `(.L_x_1117) ;  /* 0xffffff6400e87947 */ /* 0x000fea000383ffff */
.L_x_1123:
[----:B--2---:R2:W3:Y:S02]  /*9ff0*/  SYNCS.PHASECHK.TRANS64.TRYWAIT P1, [R16+URZ+0x31810], R11 ;  /* 0x0318100b100075a7 */ /* 0x0044e4000802017f */
[----:B---3--:R-:W-:Y:S05]  /*a000*/  @!P1 NANOSLEEP.SYNCS 0x989680 ;  /* 0x009896800000995d */ /* 0x008fea0003900000 */
[----:B------:R-:W3:Y:S02]  /*a010*/  @!P1 SYNCS.PHASECHK.TRANS64 P1, [R16+URZ+0x31810], R11 ;  /* 0x0318100b100095a7 */ /* 0x000ee4000802007f */
[----:B---3--:R-:W-:Y:S05]  /*a020*/  @!P1 BRA `(.L_x_1123) ;  /* 0xfffffffc00f09947 */ /* 0x008fea000383ffff */
[----:B------:R-:W-:Y:S05]  /*a030*/  BRA `(.L_x_1122) ;  /* 0xffffff7400387947 */ /* 0x000fea000383ffff */
.L_x_1127:
[----:B------:R1:W1:Y:S02]  /*a040*/  SYNCS.PHASECHK.TRANS64.TRYWAIT P1, [R5+URZ+0x31830], R10 ;  /* 0x0318300a050075a7 */ /* 0x000264000802017f */
[----:B-1----:R-:W-:Y:S05]  /*a050*/  @!P1 NANOSLEEP.SYNCS 0x989680 ;  /* 0x009896800000995d */ /* 0x002fea0003900000 */
[----:B------:R-:W1:Y:S02]  /*a060*/  @!P1 SYNCS.PHASECHK.TRANS64 P1, [R5+URZ+0x31830], R10 ;  /* 0x0318300a050095a7 */ /* 0x000e64000802007f */
[----:B-1----:R-:W-:Y:S05]  /*a070*/  @!P1 BRA `(.L_x_1127) ;  /* 0xfffffffc00f09947 */ /* 0x002fea000383ffff */
[----:B------:R-:W-:Y:S05]  /*a080*/  BRA `(.L_x_1126) ;  /* 0xffffff9000387947 */ /* 0x000fea000383ffff */
.L_x_1136:
[----:B-1----:R1:W2:Y:S02]  /*a090*/  SYNCS.PHASECHK.TRANS64.TRYWAIT P1, [R7+URZ+0x31820], R0 ;  /* 0x03182000070075a7 */ /* 0x0022a4000802017f */
[----:B--2---:R-:W-:Y:S05]  /*a0a0*/  @!P1 NANOSLEEP.SYNCS 0x989680 ;  /* 0x009896800000995d */ /* 0x004fea0003900000 */
[----:B------:R-:W2:Y:S02]  /*a0b0*/  @!P1 SYNCS.PHASECHK.TRANS64 P1, [R7+URZ+0x31820], R0 ;  /* 0x03182000070095a7 */ /* 0x000ea4000802007f */
[----:B--2---:R-:W-:Y:S05]  /*a0c0*/  @!P1 BRA `(.L_x_1136) ;  /* 0xfffffffc00f09947 */ /* 0x004fea000383ffff */
[----:B------:R-:W-:Y:S05]  /*a0d0*/  BRA `(.L_x_1151) ;  /* 0xffffffe800787947 */ /* 0x000fea000383ffff */
.L_x_1139:
[----:B-1----:R1:W2:Y:S02]  /*a0e0*/  SYNCS.PHASECHK.TRANS64.TRYWAIT P1, [R7+URZ+0x31838], R4 ;  /* 0x03183804070075a7 */ /* 0x0022a4000802017f */
[----:B--2---:R-:W-:Y:S05]  /*a0f0*/  @!P1 NANOSLEEP.SYNCS 0x989680 ;  /* 0x009896800000995d */ /* 0x004fea0003900000 */
[----:B------:R-:W2:Y:S02]  /*a100*/  @!P1 SYNCS.PHASECHK.TRANS64 P1, [R7+URZ+0x31838], R4 ;  /* 0x03183804070095a7 */ /* 0x000ea4000802007f */
[----:B--2---:R-:W-:Y:S05]  /*a110*/  @!P1 BRA `(.L_x_1139) ;  /* 0xfffffffc00f09947 */ /* 0x004fea000383ffff */
[----:B------:R-:W-:Y:S05]  /*a120*/  BRA `(.L_x_1152) ;  /* 0xfffffff000547947 */ /* 0x000fea000383ffff */
.L_x_1141:
[----:B------:R-:W-:-:S07]  /*a130*/  SHF.L.U32 R20, R0, 0x1f, RZ ;  /* 0x0000001f00147819 */ /* 0x000fce00000006ff */
.L_x_1153:
[----:B-1----:R1:W2:Y:S02]  /*a140*/  SYNCS.PHASECHK.TRANS64.TRYWAIT P1, [R18+URZ+0x31820], R20 ;  /* 0x03182014120075a7 */ /* 0x0022a4000802017f */
[----:B--2---:R-:W-:Y:S05]  /*a150*/  @!P1 NANOSLEEP.SYNCS 0x989680 ;  /* 0x009896800000995d */ /* 0x004fea0003900000 */
[----:B------:R-:W2:Y:S02]  /*a160*/  @!P1 SYNCS.PHASECHK.TRANS64 P1, [R18+URZ+0x31820], R20 ;  /* 0x03182014120095a7 */ /* 0x000ea4000802007f */
[----:B--2---:R-:W-:Y:S05]  /*a170*/  @!P1 BRA `(.L_x_1153) ;  /* 0xfffffffc00f09947 */ /* 0x004fea000383ffff */
[----:B------:R-:W-:Y:S05]  /*a180*/  BRA `(.L_x_1154) ;  /* 0xfffffff4001c7947 */ /* 0x000fea000383ffff */
.L_x_1144:
[----:B---3--:R3:W4:Y:S02]  /*a190*/  SYNCS.PHASECHK.TRANS64.TRYWAIT P1, [R7+URZ+0x31838], R10 ;  /* 0x0318380a070075a7 */ /* 0x008724000802017f */
[----:B----4-:R-:W-:Y:S05]  /*a1a0*/  @!P1 NANOSLEEP.SYNCS 0x989680 ;  /* 0x009896800000995d */ /* 0x010fea0003900000 */
[----:B------:R-:W4:Y:S02]  /*a1b0*/  @!P1 SYNCS.PHASECHK.TRANS64 P1, [R7+URZ+0x31838], R10 ;  /* 0x0318380a070095a7 */ /* 0x000f24000802007f */
[----:B----4-:R-:W-:Y:S05]  /*a1c0*/  @!P1 BRA `(.L_x_1144) ;  /* 0xfffffffc00f09947 */ /* 0x010fea000383ffff */
[----:B------:R-:W-:Y:S05]  /*a1d0*/  BRA `(.L_x_1155) ;  /* 0xfffffff800047947 */ /* 0x000fea000383ffff */
.L_x_1147:
[----:B---3--:R3:W4:Y:S02]  /*a1e0*/  SYNCS.PHASECHK.TRANS64.TRYWAIT P0, [R4+URZ], R3 ;  /* 0x00000003040075a7 */ /* 0x008724000800017f */
[----:B----4-:R-:W-:Y:S05]  /*a1f0*/  @!P0 NANOSLEEP.SYNCS 0x989680 ;  /* 0x009896800000895d */ /* 0x010fea0003900000 */
[----:B------:R-:W4:Y:S02]  /*a200*/  @!P0 SYNCS.PHASECHK.TRANS64 P0, [R4+URZ], R3 ;  /* 0x00000003040085a7 */ /* 0x000f24000800007f */
[----:B----4-:R-:W-:Y:S05]  /*a210*/  @!P0 BRA `(.L_x_1147) ;  /* 0xfffffffc00f08947 */ /* 0x010fea000383ffff */
[----:B------:R-:W-:Y:S05]  /*a220*/  BRA `(.L_x_1156) ;  /* 0xfffffffc00107947 */ /* 0x000fea000383ffff */
.L_x_1148:
[----:B---3--:R3:W4:Y:S02]  /*a230*/  SYNCS.PHASECHK.TRANS64.TRYWAIT P0, [R17+URZ], R0 ;  /* 0x00000000110075a7 */ /* 0x008724000800017f */
[----:B----4-:R-:W-:Y:S05]  /*a240*/  @!P0 NANOSLEEP.SYNCS 0x989680 ;  /* 0x009896800000895d */ /* 0x010fea0003900000 */
[----:B------:R-:W4:Y:S02]  /*a250*/  @!P0 SYNCS.PHASECHK.TRANS64 P0, [R17+URZ], R0 ;  /* 0x00000000110085a7 */ /* 0x000f24000800007f */
[----:B----4-:R-:W-:Y:S05]  /*a260*/  @!P0 BRA `(.L_x_1148) ;  /* 0xfffffffc00f08947 */ /* 0x010fea000383ffff */
[----:B------:R-:W-:Y:S05]  /*a270*/  BRA `(.L_x_1157) ;  /* 0xfffffffc00207947 */ /* 0x000fea000383ffff */
.L_x_1158:
        /* <DEDUP_REMOVED lines=16> */
.L_x_2210:


//--------------------- .text._ZN7cutlass13device_kernelIN5flash11enable_sm90INS1_16FlashAttnBwdSm90INS1_25CollectiveMainloopBwdSm90ILi2ELi1ELi1EN4cute5tupleIJNS5_1CILi1EEES8_S8_EEENS6_IJNS7_ILi64EEENS7_ILi80EEENS7_ILi256EEEEEENS_10bfloat16_tEfNS_4arch4Sm90ELb0ELb0ELb0ELb1ELb0ELb0ELb1ELb1ELi2ELi1ELi1ELi1ELb0EEENS1_21CollectiveEpilogueBwdISD_SE_SG_Li256ELb1ELb1ELi2EEENS1_19SingleTileSchedulerILb1ELb0ELb0ELi80EEEEEEEEEvNT_6ParamsE --------------------------
	.section	.text._ZN7cutlass13device_kernelIN5flash11enable_sm90INS1_16FlashAttnBwdSm90INS1_25CollectiveMainloopBwdSm90ILi2ELi1ELi1EN4cute5tupleIJNS5_1CILi1EEES8_S8_EEENS6_IJNS7_ILi64EEENS7_ILi80EEENS7_ILi256EEEEEENS_10bfloat16_tEfNS_4arch4Sm90ELb0ELb0ELb0ELb1ELb0ELb0ELb1ELb1ELi2ELi1ELi1ELi1ELb0EEENS1_21CollectiveEpilogueBwdISD_SE_SG_Li256ELb1ELb1ELi2EEENS1_19SingleTileSchedulerILb1ELb0ELb0ELi80EEEEEEEEEvNT_6ParamsE,"ax",@progbits
	.align	128
.text._ZN7cutlass13device_kernelIN5flash11enable_sm90INS1_16FlashAttnBwdSm90INS1_25CollectiveMainloopBwdSm90ILi2ELi1ELi1EN4cute5tupleIJNS5_1CILi1EEES8_S8_EEENS6_IJNS7_ILi64EEENS7_ILi80EEENS7_ILi256EEEEEENS_10bfloat16_tEfNS_4arch4Sm90ELb0ELb0ELb0ELb1ELb0ELb0ELb1ELb1ELi2ELi1ELi1ELi1ELb0EEENS1_21CollectiveEpilogueBwdISD_SE_SG_Li256ELb1ELb1ELi2EEENS1_19SingleTileSchedulerILb1ELb0ELb0ELi80EEEEEEEEEvNT_6ParamsE:
        .type           _ZN7cutlass13device_kernelIN5flash11enable_sm90INS1_16FlashAttnBwdSm90INS1_25CollectiveMainloopBwdSm90ILi2ELi1ELi1EN4cute5tupleIJNS5_1CILi1EEES8_S8_EEENS6_IJNS7_ILi64EEENS7_ILi80EEENS7_ILi256EEEEEENS_10bfloat16_tEfNS_4arch4Sm90ELb0ELb0ELb0ELb1ELb0ELb0ELb1ELb1ELi2ELi1ELi1ELi1ELb0EEENS1_21CollectiveEpilogueBwdISD_SE_SG_Li256ELb1ELb1ELi2EEENS1_19SingleTileSchedulerILb1ELb0ELb0ELi80EEEEEEEEEvNT_6ParamsE,@function
        .size           _ZN7cutlass13device_kernelIN5flash11enable_sm90INS1_16FlashAttnBwdSm90INS1_25CollectiveMainloopBwdSm90ILi2ELi1ELi1EN4cute5tupleIJNS5_1CILi1EEES8_S8_EEENS6_IJNS7_ILi64EEENS7_ILi80EEENS7_ILi256EEEEEENS_10bfloat16_tEfNS_4arch4Sm90ELb0ELb0ELb0ELb1ELb0ELb0ELb1ELb1ELi2ELi1ELi1ELi1ELb0EEENS1_21CollectiveEpilogueBwdISD_SE_SG_Li256ELb1ELb1ELi2EEENS1_19SingleTileSchedulerILb1ELb0ELb0ELi80EEEEEEEEEvNT_6ParamsE,(.L_x_2211 - _ZN7cutlass13device_kernelIN5flash11enable_sm90INS1_16FlashAttnBwdSm90INS1_25CollectiveMainloopBwdSm90ILi2ELi1ELi1EN4cute5tupleIJNS5_1CILi1EEES8_S8_EEENS6_IJNS7_ILi64EEENS7_ILi80EEENS7_ILi256EEEEEENS_10bfloat16_tEfNS_4arch4Sm90ELb0ELb0ELb0ELb1ELb0ELb0ELb1ELb1ELi2ELi1ELi1ELi1ELb0EEENS1_21CollectiveEpilogueBwdISD_SE_SG_Li256ELb1ELb1ELi2EEENS1_19SingleTileSchedulerILb1ELb0ELb0ELi80EEEEEEEEEvNT_6ParamsE)
        .other          _ZN7cutlass13device_kernelIN5flash11enable_sm90INS1_16FlashAttnBwdSm90INS1_25CollectiveMainloopBwdSm90ILi2ELi1ELi1EN4cute5tupleIJNS5_1CILi1EEES8_S8_EEENS6_IJNS7_ILi64EEENS7_ILi80EEENS7_ILi256EEEEEENS_10bfloat16_tEfNS_4arch4Sm90ELb0ELb0ELb0ELb1ELb0ELb0ELb1ELb1ELi2ELi1ELi1ELi1ELb0EEENS1_21CollectiveEpilogueBwdISD_SE_SG_Li256ELb1ELb1ELi2EEENS1_19SingleTileSchedulerILb1ELb0ELb0ELi80EEEEEEEEEvNT_6ParamsE,@"STO_CUDA_ENTRY STV_DEFAULT"
_ZN7cutlass13device_kernelIN5flash11enable_sm90INS1_16FlashAttnBwdSm90INS1_25CollectiveMainloopBwdSm90ILi2ELi1ELi1EN4cute5tupleIJNS5_1CILi1EEES8_S8_EEENS6_IJNS7_ILi64EEENS7_ILi80EEENS7_ILi256EEEEEENS_10bfloat16_tEfNS_4arch4Sm90ELb0ELb0ELb0ELb1ELb0ELb0ELb1ELb1ELi2ELi1ELi1ELi1ELb0EEENS1_21CollectiveEpilogueBwdISD_SE_SG_Li256ELb1ELb1ELi2EEENS1_19SingleTileSchedulerILb1ELb0ELb0ELi80EEEEEEEEEvNT_6ParamsE:
        /* <DEDUP_REMOVED lines=23> */
.L_x_1160:
[----:B------:R-:W-:Y:S05]  /*0170*/  BSYNC B0 ;  /* 0x0000000000007941 */ /* 0x000fea0003800000 */
.L_x_1159:
        /* <DEDUP_REMOVED lines=34> */
.L_x_1161:
        /* <DEDUP_REMOVED lines=20> */
.L_x_1162:
[----:B0-----:R-:W-:Y:S01]  /*04e0*/  ISETP.NE.AND P0, PT, R2, RZ, PT ;  /* 0x000000ff0200720c */ /* 0x001fe20003f05270 */
[----:B------:R-:W-:Y:S01]  /*04f0*/  IMAD.MOV.U32 R21, RZ, RZ, 0x1 ;  /* 0x00000001ff157424 */ /* 0x000fe200078e00ff */
[----:B------:R-:W-:Y:S01]  /*0500*/  NOP ;  /* 0x0000000000007918 */ /* 0x000fe20000000000 */
[----:B------:R-:W-:Y:S03]  /*0510*/  BSSY B0, `(.L_x_1163) ;  /* 0x0000e2b000007945 */ /* 0x000fe60003800000 */
[----:B------:R-:W-:Y:S01]  /*0520*/  SEL R21, R21, 0x2, !P0 ;  /* 0x0000000215157807 */ /* 0x000fe20004000000 */
[----:B-12-4-:R-:W-:Y:S06]  /*0530*/  BAR.SYNC.DEFER_BLOCKING 0x0 ;  /* 0x0000000000007b1d */ /* 0x016fec0000010000 */
[----:B------:R-:W-:Y:S05]  /*0540*/  @!P0 BRA `(.L_x_1164) ;  /* 0x000000c000b48947 */ /* 0x000fea0003800000 */
.L_x_1165:
        /* <DEDUP_REMOVED lines=15> */
.L_x_1166:
        /* <DEDUP_REMOVED lines=11> */
.L_x_1168:
[----:B------:R-:W2:Y:S02]  /*06f0*/  LDC R0, c[0x0][0x8bc] ;  /* 0x00022f00ff007b82 */ /* 0x000ea40000000800 */
.L_x_1167:
        /* <DEDUP_REMOVED lines=35> */
.L_x_1170:
[----:B------:R-:W-:Y:S01]  /*0930*/  @P1 LOP3.LUT R7, R8, 0xffffc000, RZ, 0xc0, !PT ;  /* 0xffffc00008071812 */ /* 0x000fe200078ec0ff */
[----:B------:R-:W-:Y:S06]  /*0940*/  @!P2 BRA `(.L_x_1171) ;  /* 0x000000000014a947 */ /* 0x000fec0003800000 */
[----:B------:R-:W0:Y:S01]  /*0950*/  LDC.64 R2, c[0x0][0x788] ;  /* 0x0001e200ff027b82 */ /* 0x000e220000000a00 */
[----:B------:R-:W-:Y:S01]  /*0960*/  ULDC.64 UR4, c[0x0][0x208] ;  /* 0x0000820000047ab9 */ /* 0x000fe20000000a00 */
[----:B0-----:R-:W-:-:S05]  /*0970*/  IMAD.WIDE R2, R233, 0x4, R2 ;  /* 0x00000004e9027825 */ /* 0x001fca00078e0202 */
[----:B------:R0:W5:Y:S01]  /*0980*/  LDG.E R6, desc[UR4][R2.64] ;  /* 0x0000000402067981 */ /* 0x000162000c1e1900 */
[----:B------:R-:W-:Y:S05]  /*0990*/  BRA `(.L_x_1172) ;  /* 0x0000000000287947 */ /* 0x000fea0003800000 */
.L_x_1171:
        /* <DEDUP_REMOVED lines=10> */
.L_x_1172:
        /* <DEDUP_REMOVED lines=103> */
.L_x_1174:
        /* <DEDUP_REMOVED lines=32> */
[--C-:B------:R-:W-:Y:S02]  /*12b0*/  SHF.R.S32.HI R5, RZ, 0x2, R3.reuse ;  /* 0x00000002ff057819 */ /* 0x100fe40000011403 */
[----:B------:R-:W-:Y:S02]  /*12c0*/  CS2R R132, SRZ ;  /* 0x0000000000847805 */ /* 0x000fe4000001ff00 */
[----:B------:R-:W-:Y:S02]  /*12d0*/  SHF.R.S32.HI R6, RZ, 0x1f, R3 ;  /* 0x0000001fff067819 */ /* 0x000fe40000011403 */
[----:B------:R-:W-:Y:S02]  /*12e0*/  CS2R R130, SRZ ;  /* 0x0000000000827805 */ /* 0x000fe4000001ff00 */
[----:B------:R-:W-:-:S02]  /*12f0*/  IADD3 R2, P0, R2, R7, RZ ;  /* 0x0000000702027210 */ /* 0x000fc40007f1e0ff */
[----:B------:R-:W-:Y:S02]  /*1300*/  CS2R R128, SRZ ;  /* 0x0000000000807805 */ /* 0x000fe4000001ff00 */
[----:B------:R-:W-:Y:S02]  /*1310*/  LOP3.LUT R8, R3, 0xfffffffc, RZ, 0xc0, !PT ;  /* 0xfffffffc03087812 */ /* 0x000fe400078ec0ff */
[----:B------:R-:W-:Y:S02]  /*1320*/  CS2R R126, SRZ ;  /* 0x00000000007e7805 */ /* 0x000fe4000001ff00 */
[----:B------:R-:W-:Y:S02]  /*1330*/  LEA.HI R6, R6, R5, RZ, 0x3 ;  /* 0x0000000506067211 */ /* 0x000fe400078f18ff */
[----:B------:R-:W-:Y:S02]  /*1340*/  CS2R R124, SRZ ;  /* 0x00000000007c7805 */ /* 0x000fe4000001ff00 */
[----:B------:R-:W-:Y:S01]  /*1350*/  LEA.HI.X.SX32 R3, R7, R10, 0x1, P0 ;  /* 0x0000000a07037211 */ /* 0x000fe200000f0eff */
[----:B0-----:R-:W-:Y:S01]  /*1360*/  IMAD R10, R14, UR5, RZ ;  /* 0x000000050e0a7c24 */ /* 0x001fe2000f8e02ff */
[----:B------:R-:W-:Y:S01]  /*1370*/  SHF.R.S32.HI R7, RZ, 0x1f, R233 ;  /* 0x0000001fff077819 */ /* 0x000fe200000114e9 */
[----:B------:R-:W-:Y:S01]  /*1380*/  IMAD.IADD R8, R9, 0x1, -R8 ;  /* 0x0000000109087824 */ /* 0x000fe200078e0a08 */
[----:B------:R-:W-:Y:S01]  /*1390*/  LEA.HI R0, R0, R9, RZ, 0x5 ;  /* 0x0000000900007211 */ /* 0x000fe200078f28ff */
[----:B------:R-:W-:Y:S01]  /*13a0*/  IMAD.WIDE.U32 R2, R14, UR4, R2 ;  /* 0x000000040e027c25 */ /* 0x000fe2000f8e0002 */
[----:B------:R-:W-:-:S02]  /*13b0*/  LOP3.LUT R6, R6, 0xfffffff8, RZ, 0xc0, !PT ;  /* 0xfffffff806067812 */ /* 0x000fc400078ec0ff */
[----:B------:R-:W-:Y:S02]  /*13c0*/  CS2R R122, SRZ ;  /* 0x00000000007a7805 */ /* 0x000fe4000001ff00 */
[----:B------:R-:W-:Y:S01]  /*13d0*/  SEL R7, R7, RZ, !P1 ;  /* 0x000000ff07077207 */ /* 0x000fe20004800000 */
[----:B------:R-:W-:Y:S01]  /*13e0*/  IMAD R9, R15, UR4, R10 ;  /* 0x000000040f097c24 */ /* 0x000fe2000f8e020a */
[----:B------:R-:W-:Y:S01]  /*13f0*/  SHF.R.S32.HI R232, RZ, 0x5, R0 ;  /* 0x00000005ffe87819 */ /* 0x000fe20000011400 */
[----:B------:R-:W-:Y:S01]  /*1400*/  IMAD.IADD R5, R5, 0x1, -R6 ;  /* 0x0000000105057824 */ /* 0x000fe200078e0a06 */
[----:B------:R-:W-:Y:S01]  /*1410*/  ULDC.64 UR4, c[0x0][0x2e0] ;  /* 0x0000b80000047ab9 */ /* 0x000fe20000000a00 */
[----:B------:R-:W-:Y:S01]  /*1420*/  IMAD.IADD R3, R3, 0x1, R9 ;  /* 0x0000000103037824 */ /* 0x000fe200078e0209 */
[----:B------:R-:W-:Y:S01]  /*1430*/  CS2R R120, SRZ ;  /* 0x0000000000787805 */ /* 0x000fe2000001ff00 */
[----:B------:R-:W-:Y:S01]  /*1440*/  IMAD R6, R7, UR4, RZ ;  /* 0x0000000407067c24 */ /* 0x000fe2000f8e02ff */
[----:B------:R-:W-:Y:S01]  /*1450*/  CS2R R118, SRZ ;  /* 0x0000000000767805 */ /* 0x000fe2000001ff00 */
[----:B------:R-:W-:Y:S01]  /*1460*/  IMAD R232, R232, 0x10, R5 ;  /* 0x00000010e8e87824 */ /* 0x000fe200078e0205 */
[----:B------:R-:W-:Y:S01]  /*1470*/  CS2R R116, SRZ ;  /* 0x0000000000747805 */ /* 0x000fe2000001ff00 */
[----:B------:R-:W-:Y:S01]  /*1480*/  IMAD.SHL.U32 R5, R11, 0x8, RZ ;  /* 0x000000080b057824 */ /* 0x000fe200078e00ff */
[----:B------:R-:W-:Y:S01]  /*1490*/  CS2R R114, SRZ ;  /* 0x0000000000727805 */ /* 0x000fe2000001ff00 */
[C---:B------:R-:W-:Y:S01]  /*14a0*/  IMAD R7, R231.reuse, UR5, R6 ;  /* 0x00000005e7077c24 */ /* 0x040fe2000f8e0206 */
[----:B------:R-:W-:Y:S01]  /*14b0*/  CS2R R112, SRZ ;  /* 0x0000000000707805 */ /* 0x000fe2000001ff00 */
[----:B------:R-:W-:Y:S01]  /*14c0*/  IMAD.WIDE.U32 R230, R231, UR4, R2 ;  /* 0x00000004e7e67c25 */ /* 0x000fe2000f8e0002 */
[----:B------:R-:W-:Y:S01]  /*14d0*/  ULDC.64 UR4, c[0x0][0x2c0] ;  /* 0x0000b00000047ab9 */ /* 0x000fe20000000a00 */
[----:B------:R-:W-:-:S02]  /*14e0*/  CS2R R110, SRZ ;  /* 0x00000000006e7805 */ /* 0x000fc4000001ff00 */
[----:B------:R-:W-:Y:S01]  /*14f0*/  CS2R R108, SRZ ;  /* 0x00000000006c7805 */ /* 0x000fe2000001ff00 */
[----:B------:R-:W-:Y:S01]  /*1500*/  IMAD R2, R5, 0x2, R18 ;  /* 0x0000000205027824 */ /* 0x000fe200078e0212 */
[----:B------:R-:W-:Y:S01]  /*1510*/  CS2R R106, SRZ ;  /* 0x00000000006a7805 */ /* 0x000fe2000001ff00 */
[----:B------:R-:W-:Y:S01]  /*1520*/  IMAD.U32 R5, RZ, RZ, UR4 ;  /* 0x00000004ff057e24 */ /* 0x000fe2000f8e00ff */
[----:B------:R-:W-:Y:S01]  /*1530*/  CS2R R104, SRZ ;  /* 0x0000000000687805 */ /* 0x000fe2000001ff00 */
[----:B------:R-:W-:Y:S01]  /*1540*/  IMAD R0, R8, -0x2, R13 ;  /* 0xfffffffe08007824 */ /* 0x000fe200078e020d */
[----:B------:R-:W-:Y:S01]  /*1550*/  CS2R R102, SRZ ;  /* 0x0000000000667805 */ /* 0x000fe2000001ff00 */
[----:B------:R-:W-:Y:S01]  /*1560*/  IMAD.MOV.U32 R3, RZ, RZ, RZ ;  /* 0x000000ffff037224 */ /* 0x000fe200078e00ff */
[----:B------:R0:W-:Y:S01]  /*1570*/  STL [R1], R5 ;  /* 0x0000000501007387 */ /* 0x0001e20000100800 */
        /* <DEDUP_REMOVED lines=63> */
[----:B------:R-:W-:Y:S01]  /*1970*/  SHF.R.S32.HI R235, RZ, 0x6, R235 ;  /* 0x00000006ffeb7819 */ /* 0x000fe200000114eb */
[----:B------:R-:W-:Y:S01]  /*1980*/  IMAD.IADD R234, R231, 0x1, R7 ;  /* 0x00000001e7ea7824 */ /* 0x000fe200078e0207 */
[----:B------:R-:W-:Y:S01]  /*1990*/  ULDC UR60, c[0x0][0x744] ;  /* 0x0001d100003c7ab9 */ /* 0x000fe20000000800 */
[----:B0-----:R-:W-:-:S07]  /*19a0*/  IMAD.U32 R236, RZ, RZ, UR5 ;  /* 0x00000005ffec7e24 */ /* 0x001fce000f8e00ff */
.L_x_1186:
[----:B------:R-:W-:-:S13]  /*19b0*/  ISETP.NE.AND P0, PT, R229, 0x3, PT ;  /* 0x00000003e500780c */ /* 0x000fda0003f05270 */
[----:B0-----:R-:W-:Y:S05]  /*19c0*/  @!P0 BRA `(.L_x_1176) ;  /* 0x0000000000048947 */ /* 0x001fea0003800000 */
[----:B------:R-:W-:Y:S01]  /*19d0*/  BPT.TRAP 0x1 ;  /* 0x000000040000795c */ /* 0x000fe20000300000 */
.L_x_1176:
[----:B------:R-:W-:Y:S01]  /*19e0*/  IMAD R17, R3, 0x8, R18 ;  /* 0x0000000803117824 */ /* 0x000fe200078e0212 */
[----:B------:R-:W-:-:S04]  /*19f0*/  SHF.L.U32 R8, R228, 0x1f, RZ ;  /* 0x0000001fe4087819 */ /* 0x000fc800000006ff */
[----:B------:R0:W1:Y:S01]  /*1a00*/  SYNCS.PHASECHK.TRANS64.TRYWAIT P1, [R17+URZ+0x31610], R8 ;  /* 0x03161008110075a7 */ /* 0x000062000802017f */
[----:B------:R-:W-:Y:S05]  /*1a10*/  @!P0 BRA `(.L_x_1177) ;  /* 0x0000000000048947 */ /* 0x000fea0003800000 */
[----:B------:R-:W-:Y:S01]  /*1a20*/  BPT.TRAP 0x1 ;  /* 0x000000040000795c */ /* 0x000fe20000300000 */
.L_x_1177:
        /* <DEDUP_REMOVED lines=11> */
.L_x_1178:
        /* <DEDUP_REMOVED lines=438> */
.L_x_1180:
[----:B------:R-:W-:-:S04]  /*3640*/  SHF.L.U32 R9, R19, 0x1f, RZ ;  /* 0x0000001f13097819 */ /* 0x000fc800000006ff */
[----:B------:R0:W3:Y:S01]  /*3650*/  SYNCS.PHASECHK.TRANS64.TRYWAIT P1, [R18+URZ+0x31630], R9 ;  /* 0x03163009120075a7 */ /* 0x0000e2000802017f */
[----:B------:R-:W-:Y:S05]  /*3660*/  @!P0 BRA `(.L_x_1181) ;  /* 0x0000000000048947 */ /* 0x000fea0003800000 */
[----:B------:R-:W-:Y:S01]  /*3670*/  BPT.TRAP 0x1 ;  /* 0x000000040000795c */ /* 0x000fe20000300000 */
.L_x_1181:
        /* <DEDUP_REMOVED lines=11> */
.L_x_1182:
[C---:B------:R-:W-:Y:S01]  /*3730*/  VIADD R8, R6.reuse, 0x80 ;  /* 0x0000008006087836 */ /* 0x040fe20000000000 */
[----:B------:R-:W-:Y:S01]  /*3740*/  R2UR UR4, R7 ;  /* 0x00000000070472ca */ /* 0x000fe200000e0000 */
[C---:B0--3--:R-:W-:Y:S01]  /*3750*/  VIADD R9, R6.reuse, 0x100 ;  /* 0x0000010006097836 */ /* 0x049fe20000000000 */
[----:B------:R-:W-:Y:S01]  /*3760*/  R2UR UR6, R6 ;  /* 0x00000000060672ca */ /* 0x000fe200000e0000 */
[----:B------:R-:W3:Y:S01]  /*3770*/  LDL R224, [R1] ;  /* 0x0000000001e07983 */ /* 0x000ee20000100800 */
[----:B------:R-:W-:Y:S01]  /*3780*/  R2UR UR8, R8 ;  /* 0x00000000080872ca */ /* 0x000fe200000e0000 */
[C---:B------:R-:W-:Y:S01]  /*3790*/  VIADD R8, R6.reuse, 0x180 ;  /* 0x0000018006087836 */ /* 0x040fe20000000000 */
[----:B------:R-:W-:Y:S01]  /*37a0*/  R2UR UR9, R9 ;  /* 0x00000000090972ca */ /* 0x000fe200000e0000 */
[----:B------:R-:W-:Y:S01]  /*37b0*/  VIADD R9, R6, 0x200 ;  /* 0x0000020006097836 */ /* 0x000fe20000000000 */
[----:B------:R-:W-:Y:S01]  /*37c0*/  WARPGROUP.ARRIVE ;  /* 0x00000000000079c5 */ /* 0x000fe20000000000 */
[----:B------:R-:W-:Y:S01]  /*37d0*/  UMOV UR5, 0x40000040 ;  /* 0x4000004000057882 */ /* 0x000fe20000000000 */
[----:B------:R-:W-:Y:S01]  /*37e0*/  R2UR UR10, R8 ;  /* 0x00000000080a72ca */ /* 0x000fe200000e0000 */
[----:B------:R-:W-:Y:S01]  /*37f0*/  UMOV UR7, 0x40000000 ;  /* 0x4000000000077882 */ /* 0x000fe20000000000 */
[----:B------:R-:W-:Y:S01]  /*3800*/  R2UR UR11, R9 ;  /* 0x00000000090b72ca */ /* 0x000fe200000e0000 */
[----:B------:R-:W-:Y:S01]  /*3810*/  VIADD R8, R6, 0x2 ;  /* 0x0000000206087836 */ /* 0x000fe20000000000 */
        /* <DEDUP_REMOVED lines=26> */
[----:B------:R-:W-:Y:S01]  /*39c0*/  UMOV UR59, 0x40 ;  /* 0x00000040003b7882 */ /* 0x000fe20000000000 */
[----:B------:R-:W-:Y:S01]  /*39d0*/  UMOV UR13, UR57 ;  /* 0x00000039000d7c82 */ /* 0x000fe20008000000 */
[----:B------:R-:W-:Y:S01]  /*39e0*/  UMOV UR15, 0x40 ;  /* 0x00000040000f7882 */ /* 0x000fe20000000000 */
[----:B------:R-:W-:Y:S01]  /*39f0*/  UMOV UR17, UR57 ;  /* 0x0000003900117c82 */ /* 0x000fe20008000000 */
[----:B------:R-:W-:Y:S01]  /*3a00*/  R2UR UR8, R8 ;  /* 0x00000000080872ca */ /* 0x000fe200000e0000 */
[----:B------:R-:W-:Y:S01]  /*3a10*/  VIADD R8, R6, 0x102 ;  /* 0x0000010206087836 */ /* 0x000fe20000000000 */
[----:B------:R-:W-:Y:S01]  /*3a20*/  UMOV UR19, 0x40 ;  /* 0x0000004000137882 */ /* 0x000fe20000000000 */
[----:B------:R-:W-:Y:S01]  /*3a30*/  UMOV UR49, 0x40000040 ;  /* 0x4000004000317882 */ /* 0x000fe20000000000 */
[----:B------:R-:W-:Y:S01]  /*3a40*/  UMOV UR51, 0x40 ;  /* 0x0000004000337882 */ /* 0x000fe20000000000 */
[----:B------:R-:W-:Y:S01]  /*3a50*/  UMOV UR53, UR49 ;  /* 0x0000003100357c82 */ /* 0x000fe20008000000 */
[----:B------:R-:W-:Y:S01]  /*3a60*/  R2UR UR9, R8 ;  /* 0x00000000080972ca */ /* 0x000fe200000e0000 */
[----:B------:R-:W-:Y:S01]  /*3a70*/  VIADD R8, R6, 0x182 ;  /* 0x0000018206087836 */ /* 0x000fe20000000000 */
[----:B------:R-:W-:Y:S01]  /*3a80*/  UMOV UR55, 0x40 ;  /* 0x0000004000377882 */ /* 0x000fe20000000000 */
[----:B------:R-:W-:Y:S01]  /*3a90*/  UMOV UR45, UR49 ;  /* 0x00000031002d7c82 */ /* 0x000fe20008000000 */
[----:B------:R-:W-:Y:S01]  /*3aa0*/  UMOV UR47, 0x40 ;  /* 0x00000040002f7882 */ /* 0x000fe20000000000 */
        /* <DEDUP_REMOVED lines=408> */
[----:B------:R-:W-:Y:S02]  /*5430*/  FSEL R29, R29, -INF , P2 ;  /* 0xff8000001d1d7808 */ /* 0x000fe40001000000 */
[----:B------:R-:W-:Y:S01]  /*5440*/  FSEL R21, R26, -INF , P5 ;  /* 0xff8000001a157808 */ /* 0x000fe20002800000 */
[----:B------:R-:W-:Y:S01]  /*5450*/  IMAD R26, R232, 0x4, R18 ;  /* 0x00000004e81a7824 */ /* 0x000fe200078e0212 */
[----:B------:R-:W-:Y:S01]  /*5460*/  FSEL R7, R24, -INF , P5 ;  /* 0xff80000018077808 */ /* 0x000fe20002800000 */
[--C-:B-1----:R-:W-:Y:S01]  /*5470*/  FFMA.FTZ R10, R29, UR60, -R14.reuse ;  /* 0x0000003c1d0a7c23 */ /* 0x102fe2000801080e */
[----:B------:R-:W-:Y:S01]  /*5480*/  FSEL R25, R25, -INF , P6 ;  /* 0xff80000019197808 */ /* 0x000fe20003000000 */
[----:B------:R-:W-:Y:S01]  /*5490*/  VIADD R24, R18, 0x2c500 ;  /* 0x0002c50012187836 */ /* 0x000fe20000000000 */
[----:B------:R-:W0:Y:S01]  /*54a0*/  LDS R29, [R26+0x2c300] ;  /* 0x02c300001a1d7984 */ /* 0x000e220000000800 */
[C---:B------:R-:W-:Y:S01]  /*54b0*/  ISETP.GT.AND P5, PT, R0.reuse, 0x30, PT ;  /* 0x000000300000780c */ /* 0x040fe20003fa4270 */
[--C-:B------:R-:W-:Y:S01]  /*54c0*/  FFMA.FTZ R8, R7, UR60, -R14.reuse ;  /* 0x0000003c07087c23 */ /* 0x100fe2000801080e */
[----:B------:R-:W-:Y:S01]  /*54d0*/  FSEL R27, R27, -INF , P6 ;  /* 0xff8000001b1b7808 */ /* 0x000fe20003000000 */
[----:B------:R-:W1:Y:S01]  /*54e0*/  LDS R26, [R26+0x2c320] ;  /* 0x02c320001a1a7984 */ /* 0x000e620000000800 */
[----:B------:R-:W-:Y:S01]  /*54f0*/  ISETP.GT.AND P6, PT, R0, 0x31, PT ;  /* 0x000000310000780c */ /* 0x000fe20003fc4270 */
[----:B------:R-:W-:Y:S01]  /*5500*/  FFMA.FTZ R9, R25, UR60, -R14 ;  /* 0x0000003c19097c23 */ /* 0x000fe2000801080e */
[----:B------:R-:W-:Y:S01]  /*5510*/  FSEL R13, R36, -INF , P5 ;  /* 0xff800000240d7808 */ /* 0x000fe20002800000 */
[--C-:B--2---:R-:W-:Y:S01]  /*5520*/  FFMA.FTZ R21, R21, UR60, -R20.reuse ;  /* 0x0000003c15157c23 */ /* 0x104fe20008010814 */
[----:B------:R-:W-:Y:S01]  /*5530*/  FSEL R7, R28, -INF , P1 ;  /* 0xff8000001c077808 */ /* 0x000fe20000800000 */
[----:B------:R-:W-:Y:S01]  /*5540*/  FFMA.FTZ R22, R27, UR60, -R20 ;  /* 0x0000003c1b167c23 */ /* 0x000fe20008010814 */
        /* <DEDUP_REMOVED lines=10> */
[----:B------:R-:W-:Y:S01]  /*55f0*/  FSEL R31, R31, -INF , P2 ;  /* 0xff8000001f1f7808 */ /* 0x000fe20001000000 */
[----:B------:R-:W-:Y:S01]  /*5600*/  FFMA.FTZ R11, R33, UR60, -R14 ;  /* 0x0000003c210b7c23 */ /* 0x000fe2000801080e */
[----:B------:R-:W-:Y:S01]  /*5610*/  ISETP.GT.AND P2, PT, R0, 0x41, PT ;  /* 0x000000410000780c */ /* 0x000fe20003f44270 */
[----:B------:R-:W2:Y:S01]  /*5620*/  MUFU.EX2 R8, R8 ;  /* 0x0000000800087308 */ /* 0x000ea20000000800 */
[----:B------:R-:W-:Y:S01]  /*5630*/  FSEL R15, R40, -INF , P1 ;  /* 0xff800000280f7808 */ /* 0x000fe20000800000 */
[----:B------:R-:W-:Y:S01]  /*5640*/  FFMA.FTZ R28, R31, UR60, -R20 ;  /* 0x0000003c1f1c7c23 */ /* 0x000fe20008010814 */
[----:B------:R-:W-:-:S02]  /*5650*/  FSEL R41, R41, -INF , P2 ;  /* 0xff80000029297808 */ /* 0x000fc40001000000 */
[----:B------:R-:W-:Y:S01]  /*5660*/  FSEL R25, R34, -INF , P3 ;  /* 0xff80000022197808 */ /* 0x000fe20001800000 */
[--C-:B------:R-:W-:Y:S01]  /*5670*/  FFMA.FTZ R15, R15, UR60, -R14.reuse ;  /* 0x0000003c0f0f7c23 */ /* 0x100fe2000801080e */
[----:B------:R-:W-:Y:S01]  /*5680*/  FSEL R37, R35, -INF , P4 ;  /* 0xff80000023257808 */ /* 0x000fe20002000000 */
[----:B------:R-:W-:Y:S01]  /*5690*/  FFMA.FTZ R14, R41, UR60, -R14 ;  /* 0x0000003c290e7c23 */ /* 0x000fe2000801080e */
[----:B------:R-:W-:Y:S01]  /*56a0*/  FSEL R33, R38, -INF , P5 ;  /* 0xff80000026217808 */ /* 0x000fe20002800000 */
[--C-:B------:R-:W-:Y:S01]  /*56b0*/  FFMA.FTZ R36, R25, UR60, -R20.reuse ;  /* 0x0000003c19247c23 */ /* 0x100fe20008010814 */
[----:B------:R-:W-:Y:S01]  /*56c0*/  FSEL R39, R39, -INF , P6 ;  /* 0xff80000027277808 */ /* 0x000fe20003000000 */
[----:B------:R-:W-:Y:S01]  /*56d0*/  FFMA.FTZ R37, R37, UR60, -R20 ;  /* 0x0000003c25257c23 */ /* 0x000fe20008010814 */
[----:B------:R-:W-:Y:S01]  /*56e0*/  SHF.R.U32.HI R24, RZ, 0x4, R24 ;  /* 0x00000004ff187819 */ /* 0x000fe20000011618 */
[--C-:B------:R-:W-:Y:S01]  /*56f0*/  FFMA.FTZ R38, R33, UR60, -R20.reuse ;  /* 0x0000003c21267c23 */ /* 0x100fe20008010814 */
[----:B------:R-:W-:Y:S01]  /*5700*/  FSEL R35, R42, -INF , P1 ;  /* 0xff8000002a237808 */ /* 0x000fe20000800000 */
[----:B------:R-:W-:Y:S01]  /*5710*/  FFMA.FTZ R27, R39, UR60, -R20 ;  /* 0x0000003c271b7c23 */ /* 0x000fe20008010814 */
[----:B------:R-:W-:Y:S01]  /*5720*/  FSEL R43, R43, -INF , P2 ;  /* 0xff8000002b2b7808 */ /* 0x000fe20001000000 */
[----:B------:R-:W-:-:S02]  /*5730*/  WARPGROUP.DEPBAR.LE gsb0, 0x0 ;  /* 0x00008000000079c5 */ /* 0x000fc40000010000 */
[----:B------:R-:W-:Y:S01]  /*5740*/  LOP3.LUT R30, R24, 0x3fff, RZ, 0xc0, !PT ;  /* 0x00003fff181e7812 */ /* 0x000fe200078ec0ff */
[----:B------:R-:W4:Y:S01]  /*5750*/  MUFU.EX2 R9, R9 ;  /* 0x0000000900097308 */ /* 0x000f220000000800 */
[--C-:B------:R-:W-:Y:S01]  /*5760*/  FFMA.FTZ R25, R35, UR60, -R20.reuse ;  /* 0x0000003c23197c23 */ /* 0x100fe20008010814 */
[----:B------:R-:W-:Y:S01]  /*5770*/  FFMA.FTZ R24, R43, UR60, -R20 ;  /* 0x0000003c2b187c23 */ /* 0x000fe20008010814 */
[----:B------:R-:W-:Y:S01]  /*5780*/  LOP3.LUT R20, R30, 0x80000, RZ, 0xfc, !PT ;  /* 0x000800001e147812 */ /* 0x000fe200078efcff */
[--C-:B0-----:R-:W-:Y:S01]  /*5790*/  FADD.FTZ R35, R44, -R29.reuse ;  /* 0x8000001d2c237221 */ /* 0x101fe20000010000 */
[--C-:B------:R-:W-:Y:S01]  /*57a0*/  FADD.FTZ R30, R45, -R29.reuse ;  /* 0x8000001d2d1e7221 */ /* 0x100fe20000010000 */
[--C-:B-1----:R-:W-:Y:S01]  /*57b0*/  FADD.FTZ R47, R47, -R26.reuse ;  /* 0x8000001a2f2f7221 */ /* 0x102fe20000010000 */
[--C-:B------:R-:W-:Y:S01]  /*57c0*/  FADD.FTZ R49, R49, -R29.reuse ;  /* 0x8000001d31317221 */ /* 0x100fe20000010000 */
[----:B------:R-:W-:Y:S01]  /*57d0*/  MUFU.EX2 R21, R21 ;  /* 0x0000001500157308 */ /* 0x000fe20000000800 */
[----:B------:R-:W-:Y:S01]  /*57e0*/  FADD.FTZ R50, R50, -R26 ;  /* 0x8000001a32327221 */ /* 0x000fe20000010000 */
[--C-:B------:R-:W-:Y:S01]  /*57f0*/  FADD.FTZ R48, R48, -R29.reuse ;  /* 0x8000001d30307221 */ /* 0x100fe20000010000 */
[--C-:B------:R-:W-:Y:S01]  /*5800*/  FADD.FTZ R31, R52, -R29.reuse ;  /* 0x8000001d341f7221 */ /* 0x100fe20000010000 */
[--C-:B------:R-:W-:Y:S01]  /*5810*/  FADD.FTZ R32, R53, -R29.reuse ;  /* 0x8000001d35207221 */ /* 0x100fe20000010000 */
[--C-:B------:R-:W-:Y:S01]  /*5820*/  FADD.FTZ R33, R216, -R29.reuse ;  /* 0x8000001dd8217221 */ /* 0x100fe20000010000 */
[--C-:B------:R-:W-:Y:S01]  /*5830*/  FADD.FTZ R34, R217, -R29.reuse ;  /* 0x8000001dd9227221 */ /* 0x100fe20000010000 */
[--C-:B------:R-:W-:Y:S01]  /*5840*/  FADD.FTZ R220, R220, -R29.reuse ;  /* 0x8000001ddcdc7221 */ /* 0x100fe20000010000 */
[----:B------:R-:W0:Y:S01]  /*5850*/  MUFU.EX2 R22, R22 ;  /* 0x0000001600167308 */ /* 0x000e220000000800 */
[----:B--2---:R-:W-:Y:S01]  /*5860*/  FMUL.FTZ R35, R8, R35 ;  /* 0x0000002308237220 */ /* 0x004fe20000410000 */
[----:B------:R-:W-:Y:S01]  /*5870*/  FADD.FTZ R29, R221, -R29 ;  /* 0x8000001ddd1d7221 */ /* 0x000fe20000010000 */
[C---:B----4-:R-:W-:Y:S01]  /*5880*/  FMUL.FTZ R30, R9.reuse, R30 ;  /* 0x0000001e091e7220 */ /* 0x050fe20000410000 */
[----:B------:R-:W-:Y:S01]  /*5890*/  F2FP.BF16.F32.PACK_AB R8, R9, R8 ;  /* 0x000000080908723e */ /* 0x000fe200000010ff */
[----:B------:R-:W-:-:S02]  /*58a0*/  VIADD R39, R20, 0x80 ;  /* 0x0000008014277836 */ /* 0x000fc40000000000 */
[--C-:B------:R-:W-:Y:S01]  /*58b0*/  FADD.FTZ R46, R46, -R26.reuse ;  /* 0x8000001a2e2e7221 */ /* 0x100fe20000010000 */
[----:B------:R-:W-:Y:S01]  /*58c0*/  VIADD R40, R20, 0x180 ;  /* 0x0000018014287836 */ /* 0x000fe20000000000 */
[----:B------:R-:W1:Y:S01]  /*58d0*/  MUFU.EX2 R7, R7 ;  /* 0x0000000700077308 */ /* 0x000e620000000800 */
[----:B------:R-:W-:Y:S01]  /*58e0*/  IMAD R216, R4, 0x2000, R5 ;  /* 0x0000200004d87824 */ /* 0x000fe200078e0205 */
[----:B------:R-:W-:Y:S01]  /*58f0*/  R2UR UR4, R39 ;  /* 0x00000000270472ca */ /* 0x000fe200000e0000 */
[----:B------:R-:W-:Y:S01]  /*5900*/  VIADD R39, R20, 0x100 ;  /* 0x0000010014277836 */ /* 0x000fe20000000000 */
[----:B------:R-:W-:Y:S01]  /*5910*/  R2UR UR6, R40 ;  /* 0x00000000280672ca */ /* 0x000fe200000e0000 */
[--C-:B------:R-:W-:Y:S01]  /*5920*/  FADD.FTZ R51, R51, -R26.reuse ;  /* 0x8000001a33337221 */ /* 0x100fe20000010000 */
[--C-:B------:R-:W-:Y:S01]  /*5930*/  FADD.FTZ R41, R54, -R26.reuse ;  /* 0x8000001a36297221 */ /* 0x100fe20000010000 */
[--C-:B------:R-:W-:Y:S01]  /*5940*/  FADD.FTZ R40, R55, -R26.reuse ;  /* 0x8000001a37287221 */ /* 0x100fe20000010000 */
[----:B------:R-:W2:Y:S01]  /*5950*/  MUFU.EX2 R10, R10 ;  /* 0x0000000a000a7308 */ /* 0x000ea20000000800 */
[C---:B0-----:R-:W-:Y:S01]  /*5960*/  F2FP.BF16.F32.PACK_AB R9, R22.reuse, R21 ;  /* 0x000000151609723e */ /* 0x041fe200000010ff */
[----:B------:R-:W-:Y:S01]  /*5970*/  BAR.SYNC.DEFER_BLOCKING 0x9, 0x100 ;  /* 0x0244000000007b1d */ /* 0x000fe20000010000 */
[----:B------:R-:W-:Y:S01]  /*5980*/  FMUL.FTZ R42, R22, R47 ;  /* 0x0000002f162a7220 */ /* 0x000fe20000410000 */
[----:B------:R-:W-:Y:S01]  /*5990*/  R2UR UR5, R39 ;  /* 0x00000000270572ca */ /* 0x000fe200000e0000 */
[--C-:B------:R-:W-:Y:S01]  /*59a0*/  FADD.FTZ R39, R218, -R26.reuse ;  /* 0x8000001ada277221 */ /* 0x100fe20000010000 */
[--C-:B------:R-:W-:Y:S01]  /*59b0*/  FADD.FTZ R219, R219, -R26.reuse ;  /* 0x8000001adbdb7221 */ /* 0x100fe20000010000 */
[--C-:B------:R-:W-:Y:S01]  /*59c0*/  FADD.FTZ R222, R222, -R26.reuse ;  /* 0x8000001adede7221 */ /* 0x100fe20000010000 */
[----:B------:R-:W0:Y:S01]  /*59d0*/  MUFU.EX2 R23, R23 ;  /* 0x0000001700177308 */ /* 0x000e220000000800 */
[----:B-1----:R-:W-:Y:S01]  /*59e0*/  FMUL.FTZ R48, R7, R48 ;  /* 0x0000003007307220 */ /* 0x002fe20000410000 */
[----:B------:R-:W-:Y:S01]  /*59f0*/  FADD.FTZ R26, R223, -R26 ;  /* 0x8000001adf1a7221 */ /* 0x000fe20000010000 */
[----:B------:R-:W-:Y:S01]  /*5a00*/  FMUL.FTZ R21, R21, R46 ;  /* 0x0000002e15157220 */ /* 0x000fe20000410000 */
[----:B------:R-:W-:Y:S01]  /*5a10*/  F2FP.BF16.F32.PACK_AB R30, R30, R35 ;  /* 0x000000231e1e723e */ /* 0x000fe200000010ff */
[C---:B------:R-:W-:Y:S01]  /*5a20*/  VIADD R5, R20.reuse, 0x200 ;  /* 0x0000020014057836 */ /* 0x040fe20000000000 */
[----:B------:R-:W-:Y:S01]  /*5a30*/  R2UR UR58, R20 ;  /* 0x00000000143a72ca */ /* 0x000fe200000e0000 */
[----:B------:R-:W-:Y:S01]  /*5a40*/  UMOV UR14, UR4 ;  /* 0x00000004000e7c82 */ /* 0x000fe20008000000 */
[----:B------:R-:W1:Y:S01]  /*5a50*/  MUFU.EX2 R6, R6 ;  /* 0x0000000600067308 */ /* 0x000e620000000800 */
[C---:B--2---:R-:W-:Y:S01]  /*5a60*/  FMUL.FTZ R49, R10.reuse, R49 ;  /* 0x000000310a317220 */ /* 0x044fe20000410000 */
[----:B------:R-:W-:Y:S01]  /*5a70*/  F2FP.BF16.F32.PACK_AB R22, R10, R7 ;  /* 0x000000070a16723e */ /* 0x000fe200000010ff */
[----:B------:R-:W-:Y:S01]  /*5a80*/  UMOV UR10, UR5 ;  /* 0x00000005000a7c82 */ /* 0x000fe20008000000 */
[----:B------:R-:W-:Y:S01]  /*5a90*/  R2UR UR7, R5 ;  /* 0x00000000050772ca */ /* 0x000fe200000e0000 */
[----:B------:R-:W-:Y:S01]  /*5aa0*/  UMOV UR18, UR6 ;  /* 0x0000000600127c82 */ /* 0x000fe20008000000 */
[----:B------:R-:W-:-:S02]  /*5ab0*/  F2FP.BF16.F32.PACK_AB R48, R49, R48 ;  /* 0x000000303130723e */ /* 0x000fc400000010ff */
[----:B------:R-:W2:Y:S01]  /*5ac0*/  MUFU.EX2 R12, R12 ;  /* 0x0000000c000c7308 */ /* 0x000ea20000000800 */
[----:B0-----:R-:W-:Y:S01]  /*5ad0*/  FMUL.FTZ R50, R23, R50 ;  /* 0x0000003217327220 */ /* 0x001fe20000410000 */
[----:B------:R0:W-:Y:S06]  /*5ae0*/  STSM.16.M88.2 [R2+0x2c500], R8 ;  /* 0x02c5000802007844 */ /* 0x0001ec0000000100 */
[----:B------:R-:W4:Y:S01]  /*5af0*/  MUFU.EX2 R28, R28 ;  /* 0x0000001c001c7308 */ /* 0x000f220000000800 */
[----:B-1----:R-:W-:Y:S01]  /*5b00*/  FMUL.FTZ R10, R6, R31 ;  /* 0x0000001f060a7220 */ /* 0x002fe20000410000 */
[----:B------:R-:W-:-:S02]  /*5b10*/  F2FP.BF16.F32.PACK_AB R31, R42, R21 ;  /* 0x000000152a1f723e */ /* 0x000fc400000010ff */
[----:B0-----:R-:W-:-:S04]  /*5b20*/  SHF.R.U32.HI R8, RZ, 0x4, R216 ;  /* 0x00000004ff087819 */ /* 0x001fc800000116d8 */
[----:B------:R-:W0:Y:S01]  /*5b30*/  MUFU.EX2 R11, R11 ;  /* 0x0000000b000b7308 */ /* 0x000e220000000800 */
[----:B--2---:R-:W-:Y:S01]  /*5b40*/  FMUL.FTZ R33, R12, R33 ;  /* 0x000000210c217220 */ /* 0x004fe20000410000 */
[----:B------:R-:W-:-:S04]  /*5b50*/  LOP3.LUT R8, R8, 0x3fff, RZ, 0xc0, !PT ;  /* 0x00003fff08087812 */ /* 0x000fc800078ec0ff */
[C---:B------:R-:W-:Y:S01]  /*5b60*/  R2UR UR56, R8.reuse ;  /* 0x00000000083872ca */ /* 0x040fe200000e0000 */
[----:B------:R-:W-:Y:S01]  /*5b70*/  VIADD R5, R8, 0x80 ;  /* 0x0000008008057836 */ /* 0x000fe20000000000 */
[----:B------:R-:W1:Y:S01]  /*5b80*/  MUFU.EX2 R13, R13 ;  /* 0x0000000d000d7308 */ /* 0x000e620000000800 */
[C---:B----4-:R-:W-:Y:S01]  /*5b90*/  F2FP.BF16.F32.PACK_AB R23, R28.reuse, R23 ;  /* 0x000000171c17723e */ /* 0x050fe200000010ff */
[----:B------:R-:W-:Y:S02]  /*5ba0*/  FMUL.FTZ R51, R28, R51 ;  /* 0x000000331c337220 */ /* 0x000fe40000410000 */
[----:B------:R-:W-:Y:S01]  /*5bb0*/  R2UR UR48, R5 ;  /* 0x00000000053072ca */ /* 0x000fe200000e0000 */
[C---:B------:R-:W-:Y:S01]  /*5bc0*/  VIADD R5, R20.reuse, 0x90 ;  /* 0x0000009014057836 */ /* 0x040fe20000000000 */
[----:B------:R-:W-:Y:S01]  /*5bd0*/  STSM.16.M88.2 [R2+0x2cd00], R22 ;  /* 0x02cd001602007844 */ /* 0x000fe20000000100 */
[----:B------:R-:W-:Y:S01]  /*5be0*/  F2FP.BF16.F32.PACK_AB R49, R51, R50 ;  /* 0x000000323331723e */ /* 0x000fe200000010ff */
[----:B------:R-:W2:Y:S01]  /*5bf0*/  MUFU.EX2 R14, R14 ;  /* 0x0000000e000e7308 */ /* 0x000ea20000000800 */
[C---:B0-----:R-:W-:Y:S01]  /*5c00*/  F2FP.BF16.F32.PACK_AB R6, R11.reuse, R6 ;  /* 0x000000060b06723e */ /* 0x041fe200000010ff */
[----:B------:R-:W-:Y:S01]  /*5c10*/  FMUL.FTZ R43, R11, R32 ;  /* 0x000000200b2b7220 */ /* 0x000fe20000410000 */
[----:B------:R-:W-:Y:S01]  /*5c20*/  UMOV UR12, UR56 ;  /* 0x00000038000c7c82 */ /* 0x000fe20008000000 */
[----:B------:R-:W-:Y:S01]  /*5c30*/  UMOV UR8, UR56 ;  /* 0x0000003800087c82 */ /* 0x000fe20008000000 */
[----:B------:R-:W-:Y:S01]  /*5c40*/  UMOV UR16, UR56 ;  /* 0x0000003800107c82 */ /* 0x000fe20008000000 */
[----:B------:R-:W-:Y:S01]  /*5c50*/  R2UR UR4, R5 ;  /* 0x00000000050472ca */ /* 0x000fe200000e0000 */
[----:B------:R-:W-:Y:S01]  /*5c60*/  VIADD R5, R20, 0x190 ;  /* 0x0000019014057836 */ /* 0x000fe20000000000 */
[----:B------:R-:W0:Y:S01]  /*5c70*/  MUFU.EX2 R36, R36 ;  /* 0x0000002400247308 */ /* 0x000e220000000800 */
[C---:B-1----:R-:W-:Y:S01]  /*5c80*/  FMUL.FTZ R34, R13.reuse, R34 ;  /* 0x000000220d227220 */ /* 0x042fe20000410000 */
[----:B------:R-:W-:Y:S01]  /*5c90*/  F2FP.BF16.F32.PACK_AB R12, R13, R12 ;  /* 0x0000000c0d0c723e */ /* 0x000fe200000010ff */
[----:B------:R-:W-:Y:S01]  /*5ca0*/  UMOV UR52, UR48 ;  /* 0x0000003000347c82 */ /* 0x000fe20008000000 */
[----:B------:R-:W-:Y:S01]  /*5cb0*/  F2FP.BF16.F32.PACK_AB R10, R43, R10 ;  /* 0x0000000a2b0a723e */ /* 0x000fe200000010ff */
[----:B------:R-:W-:Y:S01]  /*5cc0*/  UMOV UR44, UR48 ;  /* 0x00000030002c7c82 */ /* 0x000fe20008000000 */
[----:B------:R-:W-:-:S02]  /*5cd0*/  F2FP.BF16.F32.PACK_AB R34, R34, R33 ;  /* 0x000000212222723e */ /* 0x000fc400000010ff */
[----:B------:R-:W1:Y:S01]  /*5ce0*/  MUFU.EX2 R37, R37 ;  /* 0x0000002500257308 */ /* 0x000e620000000800 */
[----:B--2---:R-:W-:Y:S01]  /*5cf0*/  FMUL.FTZ R29, R14, R29 ;  /* 0x0000001d0e1d7220 */ /* 0x004fe20000410000 */
[----:B------:R-:W-:Y:S01]  /*5d00*/  R2UR UR54, R5 ;  /* 0x00000000053672ca */ /* 0x000fe200000e0000 */
[----:B------:R-:W-:-:S05]  /*5d10*/  VIADD R5, R20, 0x210 ;  /* 0x0000021014057836 */ /* 0x000fca0000000000 */
[----:B------:R-:W2:Y:S01]  /*5d20*/  MUFU.EX2 R15, R15 ;  /* 0x0000000f000f7308 */ /* 0x000ea20000000800 */
[----:B0-----:R-:W-:Y:S01]  /*5d30*/  FMUL.FTZ R41, R36, R41 ;  /* 0x0000002924297220 */ /* 0x001fe20000410000 */
[----:B------:R-:W-:Y:S01]  /*5d40*/  R2UR UR46, R5 ;  /* 0x00000000052e72ca */ /* 0x000fe200000e0000 */
[----:B------:R-:W-:-:S05]  /*5d50*/  VIADD R5, R8, 0x100 ;  /* 0x0000010008057836 */ /* 0x000fca0000000000 */
[----:B------:R-:W0:Y:S01]  /*5d60*/  MUFU.EX2 R38, R38 ;  /* 0x0000002600267308 */ /* 0x000e220000000800 */
[C---:B-1----:R-:W-:Y:S01]  /*5d70*/  F2FP.BF16.F32.PACK_AB R7, R37.reuse, R36 ;  /* 0x000000242507723e */ /* 0x042fe200000010ff */
[----:B------:R-:W-:Y:S01]  /*5d80*/  FMUL.FTZ R40, R37, R40 ;  /* 0x0000002825287220 */ /* 0x000fe20000410000 */
[----:B------:R-:W-:Y:S01]  /*5d90*/  R2UR UR28, R5 ;  /* 0x00000000051c72ca */ /* 0x000fe200000e0000 */
[----:B------:R-:W-:Y:S02]  /*5da0*/  VIADD R5, R20, 0xa0 ;  /* 0x000000a014057836 */ /* 0x000fe40000000000 */
[----:B------:R1:W-:Y:S01]  /*5db0*/  STSM.16.M88.2 [R2+0x2d500], R6 ;  /* 0x02d5000602007844 */ /* 0x0003e20000000100 */
[----:B------:R-:W-:Y:S01]  /*5dc0*/  F2FP.BF16.F32.PACK_AB R11, R40, R41 ;  /* 0x00000029280b723e */ /* 0x000fe200000010ff */
[----:B------:R-:W4:Y:S01]  /*5dd0*/  MUFU.EX2 R27, R27 ;  /* 0x0000001b001b7308 */ /* 0x000f220000000800 */
[----:B--2---:R-:W-:Y:S01]  /*5de0*/  FMUL.FTZ R220, R15, R220 ;  /* 0x000000dc0fdc7220 */ /* 0x004fe20000410000 */
[----:B------:R-:W-:-:S02]  /*5df0*/  F2FP.BF16.F32.PACK_AB R14, R14, R15 ;  /* 0x0000000f0e0e723e */ /* 0x000fc400000010ff */
[----:B------:R-:W-:Y:S01]  /*5e00*/  R2UR UR42, R5 ;  /* 0x00000000052a72ca */ /* 0x000fe200000e0000 */
[----:B------:R-:W-:Y:S01]  /*5e10*/  VIADD R5, R20, 0x1a0 ;  /* 0x000001a014057836 */ /* 0x000fe20000000000 */
[----:B------:R-:W-:Y:S02]  /*5e20*/  F2FP.BF16.F32.PACK_AB R220, R29, R220 ;  /* 0x000000dc1ddc723e */ /* 0x000fe400000010ff */
[----:B------:R-:W2:Y:S01]  /*5e30*/  MUFU.EX2 R25, R25 ;  /* 0x0000001900197308 */ /* 0x000ea20000000800 */
[----:B0-----:R-:W-:Y:S01]  /*5e40*/  FMUL.FTZ R39, R38, R39 ;  /* 0x0000002726277220 */ /* 0x001fe20000410000 */
[C---:B-1----:R-:W-:Y:S01]  /*5e50*/  VIADD R6, R20.reuse, 0x10 ;  /* 0x0000001014067836 */ /* 0x042fe20000000000 */
[----:B------:R-:W-:Y:S01]  /*5e60*/  R2UR UR34, R5 ;  /* 0x00000000052272ca */ /* 0x000fe200000e0000 */
[----:B------:R-:W-:Y:S01]  /*5e70*/  VIADD R5, R20, 0x220 ;  /* 0x0000022014057836 */ /* 0x000fe20000000000 */
[----:B------:R-:W-:Y:S01]  /*5e80*/  UMOV UR40, UR28 ;  /* 0x0000001c00287c82 */ /* 0x000fe20008000000 */
[----:B------:R-:W-:Y:S01]  /*5e90*/  UMOV UR36, UR28 ;  /* 0x0000001c00247c82 */ /* 0x000fe20008000000 */
[----:B------:R-:W-:Y:S01]  /*5ea0*/  R2UR UR50, R6 ;  /* 0x00000000063272ca */ /* 0x000fe200000e0000 */
[----:B------:R-:W0:Y:S01]  /*5eb0*/  MUFU.EX2 R24, R24 ;  /* 0x0000001800187308 */ /* 0x000e220000000800 */
[C---:B----4-:R-:W-:Y:S01]  /*5ec0*/  F2FP.BF16.F32.PACK_AB R13, R27.reuse, R38 ;  /* 0x000000261b0d723e */ /* 0x050fe200000010ff */
[----:B------:R-:W-:Y:S01]  /*5ed0*/  FMUL.FTZ R28, R27, R219 ;  /* 0x000000db1b1c7220 */ /* 0x000fe20000410000 */
[----:B------:R-:W-:Y:S01]  /*5ee0*/  VIADD R6, R20, 0x110 ;  /* 0x0000011014067836 */ /* 0x000fe20000000000 */
[----:B------:R-:W-:Y:S01]  /*5ef0*/  R2UR UR26, R5 ;  /* 0x00000000051a72ca */ /* 0x000fe200000e0000 */
[----:B------:R-:W-:Y:S01]  /*5f00*/  UMOV UR32, UR28 ;  /* 0x0000001c00207c82 */ /* 0x000fe20008000000 */
[----:B------:R-:W-:Y:S01]  /*5f10*/  STSM.16.M88.2 [R2+0x2dd00], R12 ;  /* 0x02dd000c02007844 */ /* 0x000fe20000000100 */
[----:B------:R-:W-:Y:S01]  /*5f20*/  F2FP.BF16.F32.PACK_AB R35, R28, R39 ;  /* 0x000000271c23723e */ /* 0x000fe200000010ff */
[----:B------:R-:W-:Y:S01]  /*5f30*/  UMOV UR24, UR28 ;  /* 0x0000001c00187c82 */ /* 0x000fe20008000000 */
[----:B--2---:R-:W-:Y:S01]  /*5f40*/  FMUL.FTZ R222, R25, R222 ;  /* 0x000000de19de7220 */ /* 0x004fe20000410000 */
[----:B------:R-:W-:Y:S01]  /*5f50*/  R2UR UR5, R6 ;  /* 0x00000000060572ca */ /* 0x000fe200000e0000 */
[----:B------:R-:W-:-:S02]  /*5f60*/  VIADD R6, R20, 0x20 ;  /* 0x0000002014067836 */ /* 0x000fc40000000000 */
[----:B------:R-:W-:Y:S02]  /*5f70*/  IMAD R5, R4, 0x2800, R18 ;  /* 0x0000280004057824 */ /* 0x000fe400078e0212 */
[----:B------:R-:W-:Y:S01]  /*5f80*/  VIADD R7, R8, 0x180 ;  /* 0x0000018008077836 */ /* 0x000fe20000000000 */
[----:B------:R-:W-:Y:S01]  /*5f90*/  R2UR UR30, R6 ;  /* 0x00000000061e72ca */ /* 0x000fe200000e0000 */
[C---:B0-----:R-:W-:Y:S01]  /*5fa0*/  FMUL.FTZ R9, R24.reuse, R26 ;  /* 0x0000001a18097220 */ /* 0x041fe20000410000 */
[----:B------:R-:W-:Y:S01]  /*5fb0*/  F2FP.BF16.F32.PACK_AB R15, R24, R25 ;  /* 0x00000019180f723e */ /* 0x000fe200000010ff */
[----:B------:R-:W-:Y:S01]  /*5fc0*/  VIADD R6, R20, 0x120 ;  /* 0x0000012014067836 */ /* 0x000fe20000000000 */
[----:B------:R-:W-:Y:S02]  /*5fd0*/  SHF.R.U32.HI R5, RZ, 0x4, R5 ;  /* 0x00000004ff057819 */ /* 0x000fe40000011605 */
[----:B------:R-:W-:Y:S01]  /*5fe0*/  F2FP.BF16.F32.PACK_AB R221, R9, R222 ;  /* 0x000000de09dd723e */ /* 0x000fe200000010ff */
[----:B------:R-:W-:Y:S01]  /*5ff0*/  STSM.16.M88.2 [R2+0x2e500], R14 ;  /* 0x02e5000e02007844 */ /* 0x000fe20000000100 */
[----:B------:R-:W-:Y:S01]  /*6000*/  R2UR UR38, R6 ;  /* 0x00000000062672ca */ /* 0x000fe200000e0000 */
[----:B------:R-:W-:Y:S01]  /*6010*/  VIADD R6, R18, 0x2ed00 ;  /* 0x0002ed0012067836 */ /* 0x000fe20000000000 */
[----:B------:R-:W-:Y:S01]  /*6020*/  LOP3.LUT R5, R5, 0x3fff, RZ, 0xc0, !PT ;  /* 0x00003fff05057812 */ /* 0x000fe200078ec0ff */
[----:B------:R0:W-:Y:S06]  /*6030*/  MEMBAR.ALL.CTA ;  /* 0x0000000000007992 */ /* 0x0001ec0000008000 */
[----:B0-----:R-:W0:Y:S01]  /*6040*/  FENCE.VIEW.ASYNC.S ;  /* 0x00000000000073c6 */ /* 0x001e220000000000 */
[----:B------:R-:W-:-:S02]  /*6050*/  MOV R9, UR31 ;  /* 0x0000001f00097c02 */ /* 0x000fc40008000f00 */
[----:B------:R-:W-:Y:S02]  /*6060*/  SHF.R.U32.HI R6, RZ, 0x4, R6 ;  /* 0x00000004ff067819 */ /* 0x000fe40000011606 */
[----:B------:R-:W-:Y:S02]  /*6070*/  MOV R23, UR30 ;  /* 0x0000001e00177c02 */ /* 0x000fe40008000f00 */
[----:B------:R-:W-:-:S04]  /*6080*/  LOP3.LUT R22, R6, 0x3fff, RZ, 0xc0, !PT ;  /* 0x00003fff06167812 */ /* 0x000fc800078ec0ff */
[----:B------:R-:W-:Y:S01]  /*6090*/  LOP3.LUT R6, R22, 0x400000, RZ, 0xfc, !PT ;  /* 0x0040000016067812 */ /* 0x000fe200078efcff */
[----:B0-----:R-:W-:Y:S06]  /*60a0*/  BAR.SYNC.DEFER_BLOCKING 0x9, 0x100 ;  /* 0x0244000000007b1d */ /* 0x001fec0000010000 */
[----:B------:R-:W-:Y:S04]  /*60b0*/  STSM.16.M88.2 [R2+0x2ed00], R30 ;  /* 0x02ed001e02007844 */ /* 0x000fe80000000100 */
[----:B------:R-:W-:Y:S04]  /*60c0*/  STSM.16.M88.2 [R2+0x2f500], R48 ;  /* 0x02f5003002007844 */ /* 0x000fe80000000100 */
[----:B------:R0:W-:Y:S04]  /*60d0*/  STSM.16.M88.2 [R2+0x2fd00], R10 ;  /* 0x02fd000a02007844 */ /* 0x0001e80000000100 */
[----:B------:R1:W-:Y:S04]  /*60e0*/  STSM.16.M88.2 [R2+0x30500], R34 ;  /* 0x0305002202007844 */ /* 0x0003e80000000100 */
[----:B------:R-:W-:Y:S01]  /*60f0*/  STSM.16.M88.2 [R2+0x30d00], R220 ;  /* 0x030d00dc02007844 */ /* 0x000fe20000000100 */
[----:B------:R-:W-:Y:S01]  /*6100*/  WARPGROUP.ARRIVE ;  /* 0x00000000000079c5 */ /* 0x000fe20000000000 */
[----:B0-----:R-:W-:-:S02]  /*6110*/  VIADD R10, R20, 0x30 ;  /* 0x00000030140a7836 */ /* 0x001fc40000000000 */
[----:B------:R-:W-:-:S03]  /*6120*/  VIADD R11, R20, 0xb0 ;  /* 0x000000b0140b7836 */ /* 0x000fc60000000000 */
[----:B------:R-:W-:Y:S04]  /*6130*/  HGMMA.64x16x16.F32.BF16 R136, gdesc[UR56].tnspA.tnspB, R136 ;  /* 0x60200000388879f0 */ /* 0x000fe80008701888 */
[----:B------:R-:W-:Y:S01]  /*6140*/  HGMMA.64x16x16.F32.BF16 R152, gdesc[UR12].tnspA.tnspB, R152 ;  /* 0x602000000c9879f0 */ /* 0x000fe20008701898 */
[----:B------:R-:W-:Y:S01]  /*6150*/  R2UR UR22, R11 ;  /* 0x000000000b1672ca */ /* 0x000fe200000e0000 */
        /* <DEDUP_REMOVED lines=34> */
[----:B------:R-:W-:Y:S01]  /*6380*/  R2UR UR5, R5 ;  /* 0x00000000050572ca */ /* 0x000fe200000e0000 */
[----:B------:R-:W-:Y:S01]  /*6390*/  HGMMA.64x16x16.F32.BF16 R200, gdesc[UR44].tnspA.tnspB, R200 ;  /* 0x602000002cc879f0 */ /* 0x000fe200087018c8 */
[----:B------:R-:W-:Y:S01]  /*63a0*/  R2UR UR4, R6 ;  /* 0x00000000060472ca */ /* 0x000fe200000e0000 */
[----:B------:R-:W-:Y:S01]  /*63b0*/  UMOV UR44, UR12 ;  /* 0x0000000c002c7c82 */ /* 0x000fe20008000000 */
[----:B------:R-:W-:Y:S01]  /*63c0*/  UMOV UR45, UR13 ;  /* 0x0000000d002d7c82 */ /* 0x000fe20008000000 */
[----:B------:R-:W-:Y:S01]  /*63d0*/  UMOV UR49, UR7 ;  /* 0x0000000700317c82 */ /* 0x000fe20008000000 */
[----:B------:R-:W-:Y:S01]  /*63e0*/  UMOV UR7, 0x40 ;  /* 0x0000004000077882 */ /* 0x000fe20000000000 */
[----:B------:R-:W-:Y:S06]  /*63f0*/  HGMMA.64x16x16.F32.BF16 R136, gdesc[UR28].tnspA.tnspB, R136 ;  /* 0x602000001c8879f0 */ /* 0x000fec0008701888 */
        /* <DEDUP_REMOVED lines=42> */
[----:B------:R-:W-:-:S03]  /*66a0*/  UMOV UR21, UR9 ;  /* 0x0000000900157c82 */ /* 0x000fc60008000000 */
[----:B------:R-:W-:Y:S01]  /*66b0*/  HGMMA.64x16x16.F32.BF16 R168, gdesc[UR16].tnspA.tnspB, R168 ;  /* 0x6020000010a879f0 */ /* 0x000fe200087018a8 */
[----:B------:R-:W-:Y:S01]  /*66c0*/  VIADD R216, R216, 0xffff0000 ;  /* 0xffff0000d8d87836 */ /* 0x000fe20000000000 */
[----:B------:R-:W-:Y:S02]  /*66d0*/  UMOV UR17, UR9 ;  /* 0x0000000900117c82 */ /* 0x000fe40008000000 */
        /* <DEDUP_REMOVED lines=10> */
[----:B-1----:R-:W-:-:S06]  /*6780*/  WARPGROUP.ARRIVE ;  /* 0x00000000000079c5 */ /* 0x002fcc0000000000 */
        /* <DEDUP_REMOVED lines=39> */
[----:B---3--:R-:W-:Y:S01]  /*6a00*/  R2UR UR5, R224 ;  /* 0x00000000e00572ca */ /* 0x008fe200000e0000 */
[----:B------:R-:W-:Y:S01]  /*6a10*/  IMAD.U32 R7, RZ, RZ, UR31 ;  /* 0x0000001fff077e24 */ /* 0x000fe2000f8e00ff */
[----:B------:R-:W-:Y:S01]  /*6a20*/  R2UR UR4, R236 ;  /* 0x00000000ec0472ca */ /* 0x000fe200000e0000 */
[----:B------:R-:W-:Y:S01]  /*6a30*/  HGMMA.64x64x16.F32.BF16 R24, gdesc[UR28].tnspA, R24, gsb0 ;  /* 0x20e000001c1879f0 */ /* 0x000fe20008001818 */
[----:B------:R-:W-:Y:S01]  /*6a40*/  WARPGROUP.ARRIVE ;  /* 0x00000000000079c5 */ /* 0x000fe20000000000 */
[----:B------:R-:W-:Y:S01]  /*6a50*/  R2UR UR31, R9 ;  /* 0x00000000091f72ca */ /* 0x000fe200000e0000 */
[----:B------:R-:W-:Y:S01]  /*6a60*/  VIADD R9, R8, 0x480 ;  /* 0x0000048008097836 */ /* 0x000fe20000000000 */
[----:B------:R-:W-:Y:S01]  /*6a70*/  R2UR UR30, R23 ;  /* 0x00000000171e72ca */ /* 0x000fe200000e0000 */
[----:B------:R-:W-:-:S02]  /*6a80*/  UMOV UR29, 0x40000040 ;  /* 0x40000040001d7882 */ /* 0x000fc40000000000 */
        /* <DEDUP_REMOVED lines=221> */
.L_x_1184:
        /* <DEDUP_REMOVED lines=112> */
.L_x_1185:
        /* <DEDUP_REMOVED lines=94> */
.L_x_1173:
        /* <DEDUP_REMOVED lines=167> */
.L_x_1188:
        /* <DEDUP_REMOVED lines=59> */
.L_x_1190:
[----:B------:R-:W-:Y:S05]  /*9360*/  BSYNC B1 ;  /* 0x0000000000017941 */ /* 0x000fea0003800000 */
.L_x_1189:
        /* <DEDUP_REMOVED lines=16> */
.L_x_1192:
[----:B------:R-:W-:Y:S05]  /*9470*/  BSYNC B1 ;  /* 0x0000000000017941 */ /* 0x000fea0003800000 */
.L_x_1191:
        /* <DEDUP_REMOVED lines=19> */
.L_x_1194:
[----:B------:R-:W-:Y:S05]  /*95b0*/  BSYNC B1 ;  /* 0x0000000000017941 */ /* 0x000fea0003800000 */
.L_x_1193:
        /* <DEDUP_REMOVED lines=18> */
.L_x_1196:
[----:B------:R-:W-:Y:S05]  /*96e0*/  BSYNC B1 ;  /* 0x0000000000017941 */ /* 0x000fea0003800000 */
.L_x_1195:
        /* <DEDUP_REMOVED lines=19> */
.L_x_1198:
[----:B------:R-:W-:Y:S05]  /*9820*/  BSYNC B1 ;  /* 0x0000000000017941 */ /* 0x000fea0003800000 */
.L_x_1197:
        /* <DEDUP_REMOVED lines=19> */
.L_x_1200:
[----:B------:R-:W-:Y:S05]  /*9960*/  BSYNC B1 ;  /* 0x0000000000017941 */ /* 0x000fea0003800000 */
.L_x_1199:
        /* <DEDUP_REMOVED lines=20> */
.L_x_1202:
[----:B------:R-:W-:Y:S05]  /*9ab0*/  BSYNC B1 ;  /* 0x0000000000017941 */ /* 0x000fea0003800000 */
.L_x_1201:
        /* <DEDUP_REMOVED lines=20> */
.L_x_1204:
[----:B------:R-:W-:Y:S05]  /*9c00*/  BSYNC B1 ;  /* 0x0000000000017941 */ /* 0x000fea0003800000 */
.L_x_1203:
        /* <DEDUP_REMOVED lines=20> */
.L_x_1206:
[----:B------:R-:W-:Y:S05]  /*9d50*/  BSYNC B1 ;  /* 0x0000000000017941 */ /* 0x000fea0003800000 */
.L_x_1205:
        /* <DEDUP_REMOVED lines=23> */
.L_x_1208:
[----:B------:R-:W-:Y:S05]  /*9ed0*/  BSYNC B1 ;  /* 0x0000000000017941 */ /* 0x000fea0003800000 */
.L_x_1207:
        /* <DEDUP_REMOVED lines=44> */
.L_x_1210:
[----:B------:R-:W-:Y:S05]  /*a1a0*/  BSYNC B1 ;  /* 0x0000000000017941 */ /* 0x000fea0003800000 */
.L_x_1209:
        /* <DEDUP_REMOVED lines=18> */
.L_x_1212:
[----:B------:R-:W-:Y:S05]  /*a2d0*/  BSYNC B1 ;  /* 0x0000000000017941 */ /* 0x000fea0003800000 */
.L_x_1211:
        /* <DEDUP_REMOVED lines=18> */
.L_x_1214:
[----:B------:R-:W-:Y:S05]  /*a400*/  BSYNC B1 ;  /* 0x0000000000017941 */ /* 0x000fea0003800000 */
.L_x_1213:
        /* <DEDUP_REMOVED lines=18> */
.L_x_1216:
[----:B------:R-:W-:Y:S05]  /*a530*/  BSYNC B1 ;  /* 0x0000000000017941 */ /* 0x000fea0003800000 */
.L_x_1215:
        /* <DEDUP_REMOVED lines=16> */
.L_x_1218:
[----:B------:R-:W-:Y:S05]  /*a640*/  BSYNC B1 ;  /* 0x0000000000017941 */ /* 0x000fea0003800000 */
.L_x_1217:
        /* <DEDUP_REMOVED lines=16> */
.L_x_1220:
[----:B------:R-:W-:Y:S05]  /*a750*/  BSYNC B1 ;  /* 0x0000000000017941 */ /* 0x000fea0003800000 */
.L_x_1219:
        /* <DEDUP_REMOVED lines=16> */
.L_x_1222:
[----:B------:R-:W-:Y:S05]  /*a860*/  BSYNC B1 ;  /* 0x0000000000017941 */ /* 0x000fea0003800000 */
.L_x_1221:
        /* <DEDUP_REMOVED lines=16> */
.L_x_1224:
[----:B------:R-:W-:Y:S05]  /*a970*/  BSYNC B1 ;  /* 0x0000000000017941 */ /* 0x000fea0003800000 */
.L_x_1223:
        /* <DEDUP_REMOVED lines=16> */
.L_x_1226:
[----:B------:R-:W-:Y:S05]  /*aa80*/  BSYNC B1 ;  /* 0x0000000000017941 */ /* 0x000fea0003800000 */
.L_x_1225:
        /* <DEDUP_REMOVED lines=16> */
.L_x_1187:
        /* <DEDUP_REMOVED lines=32> */
.L_x_1227:
        /* <DEDUP_REMOVED lines=51> */
.L_x_1229:
[----:B------:R-:W-:Y:S05]  /*b0c0*/  BSYNC B1 ;  /* 0x0000000000017941 */ /* 0x000fea0003800000 */
.L_x_1228:
        /* <DEDUP_REMOVED lines=17> */
.L_x_1231:
[----:B------:R-:W-:Y:S05]  /*b1e0*/  BSYNC B1 ;  /* 0x0000000000017941 */ /* 0x000fea0003800000 */
.L_x_1230:
        /* <DEDUP_REMOVED lines=17> */
.L_x_1233:
[----:B------:R-:W-:Y:S05]  /*b300*/  BSYNC B1 ;  /* 0x0000000000017941 */ /* 0x000fea0003800000 */
.L_x_1232:
        /* <DEDUP_REMOVED lines=18> */
.L_x_1235:
[----:B------:R-:W-:Y:S05]  /*b430*/  BSYNC B1 ;  /* 0x0000000000017941 */ /* 0x000fea0003800000 */
.L_x_1234:
        /* <DEDUP_REMOVED lines=17> */
.L_x_1237:
[----:B------:R-:W-:Y:S05]  /*b550*/  BSYNC B1 ;  /* 0x0000000000017941 */ /* 0x000fea0003800000 */
.L_x_1236:
        /* <DEDUP_REMOVED lines=20> */
.L_x_1239:
[----:B------:R-:W-:Y:S05]  /*b6a0*/  BSYNC B1 ;  /* 0x0000000000017941 */ /* 0x000fea0003800000 */
.L_x_1238:
        /* <DEDUP_REMOVED lines=22> */
.L_x_1241:
[----:B------:R-:W-:Y:S05]  /*b810*/  BSYNC B1 ;  /* 0x0000000000017941 */ /* 0x000fea0003800000 */
.L_x_1240:
        /* <DEDUP_REMOVED lines=18> */
.L_x_1243:
[----:B------:R-:W-:Y:S05]  /*b940*/  BSYNC B1 ;  /* 0x0000000000017941 */ /* 0x000fea0003800000 */
.L_x_1242:
        /* <DEDUP_REMOVED lines=18> */
.L_x_1245:
[----:B------:R-:W-:Y:S05]  /*ba70*/  BSYNC B1 ;  /* 0x0000000000017941 */ /* 0x000fea0003800000 */
.L_x_1244:
        /* <DEDUP_REMOVED lines=18> */
.L_x_1247:
[----:B------:R-:W-:Y:S05]  /*bba0*/  BSYNC B1 ;  /* 0x0000000000017941 */ /* 0x000fea0003800000 */
.L_x_1246:
        /* <DEDUP_REMOVED lines=43> */
.L_x_1249:
[----:B------:R-:W-:Y:S05]  /*be60*/  BSYNC B1 ;  /* 0x0000000000017941 */ /* 0x000fea0003800000 */
.L_x_1248:
        /* <DEDUP_REMOVED lines=17> */
.L_x_1251:
[----:B------:R-:W-:Y:S05]  /*bf80*/  BSYNC B1 ;  /* 0x0000000000017941 */ /* 0x000fea0003800000 */
.L_x_1250:
        /* <DEDUP_REMOVED lines=17> */
.L_x_1253:
[----:B------:R-:W-:Y:S05]  /*c0a0*/  BSYNC B1 ;  /* 0x0000000000017941 */ /* 0x000fea0003800000 */
.L_x_1252:
        /* <DEDUP_REMOVED lines=17> */
.L_x_1255:
[----:B------:R-:W-:Y:S05]  /*c1c0*/  BSYNC B1 ;  /* 0x0000000000017941 */ /* 0x000fea0003800000 */
.L_x_1254:
        /* <DEDUP_REMOVED lines=16> */
.L_x_1257:
[----:B------:R-:W-:Y:S05]  /*c2d0*/  BSYNC B1 ;  /* 0x0000000000017941 */ /* 0x000fea0003800000 */
.L_x_1256:
        /* <DEDUP_REMOVED lines=16> */
.L_x_1259:
[----:B------:R-:W-:Y:S05]  /*c3e0*/  BSYNC B1 ;  /* 0x0000000000017941 */ /* 0x000fea0003800000 */
.L_x_1258:
        /* <DEDUP_REMOVED lines=16> */
.L_x_1261:
[----:B------:R-:W-:Y:S05]  /*c4f0*/  BSYNC B1 ;  /* 0x0000000000017941 */ /* 0x000fea0003800000 */
.L_x_1260:
        /* <DEDUP_REMOVED lines=16> */
.L_x_1263:
[----:B------:R-:W-:Y:S05]  /*c600*/  BSYNC B1 ;  /* 0x0000000000017941 */ /* 0x000fea0003800000 */
.L_x_1262:
        /* <DEDUP_REMOVED lines=16> */
.L_x_1265:
[----:B------:R-:W-:Y:S05]  /*c710*/  BSYNC B1 ;  /* 0x0000000000017941 */ /* 0x000fea0003800000 */
.L_x_1264:
        /* <DEDUP_REMOVED lines=16> */
.L_x_1164:
        /* <DEDUP_REMOVED lines=17> */
.L_x_1266:
        /* <DEDUP_REMOVED lines=11> */
.L_x_1268:
[----:B------:R-:W2:Y:S02]  /*c9e0*/  LDC R5, c[0x0][0x8bc] ;  /* 0x00022f00ff057b82 */ /* 0x000ea40000000800 */
.L_x_1267:
        /* <DEDUP_REMOVED lines=48> */
.L_x_1270:
        /* <DEDUP_REMOVED lines=40> */
.L_x_1286:
        /* <DEDUP_REMOVED lines=14> */
.L_x_1272:
        /* <DEDUP_REMOVED lines=147> */
.L_x_1278:
[----:B------:R-:W-:-:S04]  /*d980*/  SHF.L.U32 R9, R14, 0x1f, RZ ;  /* 0x0000001f0e097819 */ /* 0x000fc800000006ff */
[----:B0-----:R-:W0:Y:S02]  /*d990*/  SYNCS.PHASECHK.TRANS64.TRYWAIT P1, [R0+URZ+0x31638], R9 ;  /* 0x03163809000075a7 */ /* 0x001e24000802017f */
[----:B01---5:R-:W-:Y:S05]  /*d9a0*/  @!P1 BRA `(.L_x_1274) ;  /* 0x0000000c00dc9947 */ /* 0x023fea0003800000 */
.L_x_1287:
[----:B------:R-:W-:Y:S05]  /*d9b0*/  @P0 BRA `(.L_x_1275) ;  /* 0x0000000000140947 */ /* 0x000fea0003800000 */
[----:B------:R-:W-:Y:S01]  /*d9c0*/  ISETP.NE.AND P1, PT, R12, RZ, PT ;  /* 0x000000ff0c00720c */ /* 0x000fe20003f25270 */
[----:B0-----:R-:W-:-:S04]  /*d9d0*/  IMAD.MOV.U32 R9, RZ, RZ, 0x8100 ;  /* 0x00008100ff097424 */ /* 0x001fc800078e00ff */
[----:B------:R1:W-:Y:S08]  /*d9e0*/  SYNCS.ARRIVE.TRANS64 RZ, [R0+URZ+0x31630], R9 ;  /* 0x0316300900ff79a7 */ /* 0x0003f0000800003f */
[----:B------:R-:W-:Y:S05]  /*d9f0*/  @!P1 BRA `(.L_x_1275) ;  /* 0x0000000000049947 */ /* 0x000fea0003800000 */
[----:B------:R-:W-:Y:S01]  /*da00*/  BPT.TRAP 0x1 ;  /* 0x000000040000795c */ /* 0x000fe20000300000 */
.L_x_1275:
[----:B------:R2:W-:Y:S02]  /*da10*/  STL.64 [R1+0x8], R2 ;  /* 0x0000080201007387 */ /* 0x0005e40000100a00 */
[----:B--2---:R-:W0:Y:S02]  /*da20*/  LDC.64 R2, c[0x0][0x198] ;  /* 0x00006600ff027b82 */ /* 0x004e240000000a00 */
[----:B01----:R-:W-:-:S05]  /*da30*/  IMAD.MOV.U32 R9, RZ, RZ, R2 ;  /* 0x000000ffff097224 */ /* 0x003fca00078e0002 */
[----:B------:R-:W-:-:S04]  /*da40*/  IADD3 R11, P1, R9, 0x1f0, RZ ;  /* 0x000001f0090b7810 */ /* 0x000fc80007f3e0ff */
[----:B------:R-:W-:Y:S01]  /*da50*/  R2UR UR6, R11 ;  /* 0x000000000b0672ca */ /* 0x000fe200000e0000 */
[----:B------:R-:W-:Y:S02]  /*da60*/  IMAD.MOV.U32 R11, RZ, RZ, R3 ;  /* 0x000000ffff0b7224 */ /* 0x000fe400078e0003 */
[----:B------:R0:W5:Y:S01]  /*da70*/  LDL.LU.64 R2, [R1+0x8] ;  /* 0x0000080001027983 */ /* 0x0001620000300a00 */
        /* <DEDUP_REMOVED lines=47> */
.L_x_1289:
[----:B------:R-:W-:Y:S01]  /*dd70*/  LOP3.LUT R14, R14, 0x1, RZ, 0x3c, !PT ;  /* 0x000000010e0e7812 */ /* 0x000fe200078e3cff */
[----:B------:R-:W-:Y:S06]  /*dd80*/  @P2 BRA `(.L_x_1277) ;  /* 0x0000000000142947 */ /* 0x000fec0003800000 */
[----:B------:R-:W-:Y:S01]  /*dd90*/  ISETP.NE.AND P1, PT, R12, RZ, PT ;  /* 0x000000ff0c00720c */ /* 0x000fe20003f25270 */
[----:B0-----:R-:W-:-:S04]  /*dda0*/  IMAD.MOV.U32 R20, RZ, RZ, 0x8100 ;  /* 0x00008100ff147424 */ /* 0x001fc800078e00ff */
[----:B------:R1:W-:Y:S08]  /*ddb0*/  SYNCS.ARRIVE.TRANS64 RZ, [R19+URZ+0x31610], R20 ;  /* 0x0316101413ff79a7 */ /* 0x0003f0000800003f */
[----:B------:R-:W-:Y:S05]  /*ddc0*/  @!P1 BRA `(.L_x_1277) ;  /* 0x0000000000049947 */ /* 0x000fea0003800000 */
[----:B------:R-:W-:Y:S01]  /*ddd0*/  BPT.TRAP 0x1 ;  /* 0x000000040000795c */ /* 0x000fe20000300000 */
.L_x_1277:
        /* <DEDUP_REMOVED lines=54> */
.L_x_1273:
        /* <DEDUP_REMOVED lines=14> */
.L_x_1290:
        /* <DEDUP_REMOVED lines=8> */
.L_x_1280:
        /* <DEDUP_REMOVED lines=51> */
.L_x_1269:
[----:B------:R-:W-:Y:S05]  /*e5d0*/  WARPSYNC.ALL ;  /* 0x0000000000007948 */ /* 0x000fea0003800000 */
[----:B------:R-:W-:-:S13]  /*e5e0*/  ELECT P0, URZ, PT ;  /* 0x00000000003f782f */ /* 0x000fda0003800000 */
[----:B------:R-:W-:Y:S05]  /*e5f0*/  @!P0 BRA `(.L_x_1169) ;  /* 0x0000000000708947 */ /* 0x000fea0003800000 */
[----:B------:R-:W-:-:S04]  /*e600*/  LOP3.LUT R21, R21, 0x2, RZ, 0xfc, !PT ;  /* 0x0000000215157812 */ /* 0x000fc800078efcff */
[----:B------:R-:W-:-:S13]  /*e610*/  ISETP.NE.AND P1, PT, R21, 0x3, PT ;  /* 0x000000031500780c */ /* 0x000fda0003f25270 */
[----:B------:R-:W-:Y:S05]  /*e620*/  @!P1 BRA `(.L_x_1281) ;  /* 0x0000000000049947 */ /* 0x000fea0003800000 */
[----:B-1----:R-:W-:Y:S01]  /*e630*/  BPT.TRAP 0x1 ;  /* 0x000000040000795c */ /* 0x002fe20000300000 */
.L_x_1281:
        /* <DEDUP_REMOVED lines=8> */
.L_x_1291:
        /* <DEDUP_REMOVED lines=9> */
.L_x_1292:
[----:B------:R-:W-:Y:S05]  /*e750*/  @!P1 BRA `(.L_x_1284) ;  /* 0x0000000000049947 */ /* 0x000fea0003800000 */
[----:B-1----:R-:W-:Y:S01]  /*e760*/  BPT.TRAP 0x1 ;  /* 0x000000040000795c */ /* 0x002fe20000300000 */
.L_x_1284:
[----:B------:R-:W-:-:S07]  /*e770*/  SHF.L.U32 R4, R4, 0x1f, RZ ;  /* 0x0000001f04047819 */ /* 0x000fce00000006ff */
.L_x_1285:
[----:B--2---:R2:W3:Y:S02]  /*e780*/  SYNCS.PHASECHK.TRANS64.TRYWAIT P0, [R7+URZ+0x31638], R4 ;  /* 0x03163804070075a7 */ /* 0x0044e4000800017f */
[----:B---3--:R-:W-:Y:S05]  /*e790*/  @!P0 NANOSLEEP.SYNCS 0x989680 ;  /* 0x009896800000895d */ /* 0x008fea0003900000 */
[----:B------:R-:W3:Y:S02]  /*e7a0*/  @!P0 SYNCS.PHASECHK.TRANS64 P0, [R7+URZ+0x31638], R4 ;  /* 0x03163804070085a7 */ /* 0x000ee4000800007f */
[----:B---3--:R-:W-:Y:S05]  /*e7b0*/  @!P0 BRA `(.L_x_1285) ;  /* 0xfffffffc00f08947 */ /* 0x008fea000383ffff */
.L_x_1169:
[----:B-1----:R-:W-:Y:S05]  /*e7c0*/  BSYNC B0 ;  /* 0x0000000000007941 */ /* 0x002fea0003800000 */
.L_x_1163:
[----:B------:R-:W-:Y:S05]  /*e7d0*/  EXIT ;  /* 0x000000000000794d */ /* 0x000fea0003800000 */
.L_x_1175:
[----:B0-----:R0:W1:Y:S02]  /*e7e0*/  SYNCS.PHASECHK.TRANS64.TRYWAIT P0, [R18+URZ+0x31600], R13 ;  /* 0x0316000d120075a7 */ /* 0x001064000800017f */
[----:B-1----:R-:W-:Y:S05]  /*e7f0*/  @!P0 NANOSLEEP.SYNCS 0x989680 ;  /* 0x009896800000895d */ /* 0x002fea0003900000 */
[----:B------:R-:W1:Y:S02]  /*e800*/  @!P0 SYNCS.PHASECHK.TRANS64 P0, [R18+URZ+0x31600], R13 ;  /* 0x0316000d120085a7 */ /* 0x000e64000800007f */
[----:B-1----:R-:W-:Y:S05]  /*e810*/  @!P0 BRA `(.L_x_1175) ;  /* 0xfffffffc00f08947 */ /* 0x002fea000383ffff */
[----:B------:R-:W-:Y:S05]  /*e820*/  BRA `(.L_x_1174) ;  /* 0xffffff2800207947 */ /* 0x000fea000383ffff */
.L_x_1179:
[----:B-1----:R1:W2:Y:S02]  /*e830*/  SYNCS.PHASECHK.TRANS64.TRYWAIT P1, [R17+URZ+0x31610], R8 ;  /* 0x03161008110075a7 */ /* 0x0022a4000802017f */
[----:B--2---:R-:W-:Y:S05]  /*e840*/  @!P1 NANOSLEEP.SYNCS 0x989680 ;  /* 0x009896800000995d */ /* 0x004fea0003900000 */
[----:B------:R-:W2:Y:S02]  /*e850*/  @!P1 SYNCS.PHASECHK.TRANS64 P1, [R17+URZ+0x31610], R8 ;  /* 0x03161008110095a7 */ /* 0x000ea4000802007f */
[----:B--2---:R-:W-:Y:S05]  /*e860*/  @!P1 BRA `(.L_x_1179) ;  /* 0xfffffffc00f09947 */ /* 0x004fea000383ffff */
[----:B------:R-:W-:Y:S05]  /*e870*/  BRA `(.L_x_1178) ;  /* 0xffffff3000987947 */ /* 0x000fea000383ffff */
.L_x_1183:
[----:B---3--:R3:W4:Y:S02]  /*e880*/  SYNCS.PHASECHK.TRANS64.TRYWAIT P1, [R18+URZ+0x31630], R9 ;  /* 0x03163009120075a7 */ /* 0x008724000802017f */
[----:B----4-:R-:W-:Y:S05]  /*e890*/  @!P1 NANOSLEEP.SYNCS 0x989680 ;  /* 0x009896800000995d */ /* 0x010fea0003900000 */
[----:B------:R-:W4:Y:S02]  /*e8a0*/  @!P1 SYNCS.PHASECHK.TRANS64 P1, [R18+URZ+0x31630], R9 ;  /* 0x03163009120095a7 */ /* 0x000f24000802007f */
[----:B----4-:R-:W-:Y:S05]  /*e8b0*/  @!P1 BRA `(.L_x_1183) ;  /* 0xfffffffc00f09947 */ /* 0x010fea000383ffff */
[----:B------:R-:W-:Y:S05]  /*e8c0*/  BRA `(.L_x_1182) ;  /* 0xffffff4c00987947 */ /* 0x000fea000383ffff */
.L_x_1271:
[----:B0-----:R0:W1:Y:S02]  /*e8d0*/  SYNCS.PHASECHK.TRANS64.TRYWAIT P0, [R0+URZ+0x31620], R5 ;  /* 0x03162005000075a7 */ /* 0x001064000800017f */
[----:B-1----:R-:W-:Y:S05]  /*e8e0*/  @!P0 NANOSLEEP.SYNCS 0x989680 ;  /* 0x009896800000895d */ /* 0x002fea0003900000 */
[----:B------:R-:W1:Y:S02]  /*e8f0*/  @!P0 SYNCS.PHASECHK.TRANS64 P0, [R0+URZ+0x31620], R5 ;  /* 0x03162005000085a7 */ /* 0x000e64000800007f */
[----:B-1----:R-:W-:Y:S05]  /*e900*/  @!P0 BRA `(.L_x_1271) ;  /* 0xfffffffc00f08947 */ /* 0x002fea000383ffff */
[----:B------:R-:W-:Y:S05]  /*e910*/  BRA `(.L_x_1286) ;  /* 0xffffffe400947947 */ /* 0x000fea000383ffff */
.L_x_1274:
[----:B0-----:R0:W1:Y:S02]  /*e920*/  SYNCS.PHASECHK.TRANS64.TRYWAIT P1, [R0+URZ+0x31638], R9 ;  /* 0x03163809000075a7 */ /* 0x001064000802017f */
[----:B-1----:R-:W-:Y:S05]  /*e930*/  @!P1 NANOSLEEP.SYNCS 0x989680 ;  /* 0x009896800000995d */ /* 0x002fea0003900000 */
[----:B------:R-:W1:Y:S02]  /*e940*/  @!P1 SYNCS.PHASECHK.TRANS64 P1, [R0+URZ+0x31638], R9 ;  /* 0x03163809000095a7 */ /* 0x000e64000802007f */
[----:B-1----:R-:W-:Y:S05]  /*e950*/  @!P1 BRA `(.L_x_1274) ;  /* 0xfffffffc00f09947 */ /* 0x002fea000383ffff */
[----:B------:R-:W-:Y:S05]  /*e960*/  BRA `(.L_x_1287) ;  /* 0xfffffff000107947 */ /* 0x000fea000383ffff */
.L_x_1276:
[----:B------:R-:W-:-:S07]  /*e970*/  SHF.L.U32 R20, R6, 0x1f, RZ ;  /* 0x0000001f06147819 */ /* 0x000fce00000006ff */
.L_x_1288:
[----:B0-----:R0:W1:Y:S02]  /*e980*/  SYNCS.PHASECHK.TRANS64.TRYWAIT P1, [R19+URZ+0x31620], R20 ;  /* 0x03162014130075a7 */ /* 0x001064000802017f */
[----:B-1----:R-:W-:Y:S05]  /*e990*/  @!P1 NANOSLEEP.SYNCS 0x989680 ;  /* 0x009896800000995d */ /* 0x002fea0003900000 */
[----:B------:R-:W1:Y:S02]  /*e9a0*/  @!P1 SYNCS.PHASECHK.TRANS64 P1, [R19+URZ+0x31620], R20 ;  /* 0x03162014130095a7 */ /* 0x000e64000802007f */
[----:B-1----:R-:W-:Y:S05]  /*e9b0*/  @!P1 BRA `(.L_x_1288) ;  /* 0xfffffffc00f09947 */ /* 0x002fea000383ffff */
[----:B------:R-:W-:Y:S05]  /*e9c0*/  BRA `(.L_x_1289) ;  /* 0xfffffff000e87947 */ /* 0x000fea000383ffff */
.L_x_1279:
[----:B0-----:R0:W2:Y:S02]  /*e9d0*/  SYNCS.PHASECHK.TRANS64.TRYWAIT P1, [R0+URZ+0x31638], R7 ;  /* 0x03163807000075a7 */ /* 0x0010a4000802017f */
[----:B--2---:R-:W-:Y:S05]  /*e9e0*/  @!P1 NANOSLEEP.SYNCS 0x989680 ;  /* 0x009896800000995d */ /* 0x004fea0003900000 */
[----:B------:R-:W2:Y:S02]  /*e9f0*/  @!P1 SYNCS.PHASECHK.TRANS64 P1, [R0+URZ+0x31638], R7 ;  /* 0x03163807000095a7 */ /* 0x000ea4000802007f */
[----:B--2---:R-:W-:Y:S05]  /*ea00*/  @!P1 BRA `(.L_x_1279) ;  /* 0xfffffffc00f09947 */ /* 0x004fea000383ffff */
[----:B------:R-:W-:Y:S05]  /*ea10*/  BRA `(.L_x_1290) ;  /* 0xfffffff800007947 */ /* 0x000fea000383ffff */
.L_x_1282:
[----:B0-----:R0:W2:Y:S02]  /*ea20*/  SYNCS.PHASECHK.TRANS64.TRYWAIT P0, [R6+URZ], R3 ;  /* 0x00000003060075a7 */ /* 0x0010a4000800017f */
[----:B--2---:R-:W-:Y:S05]  /*ea30*/  @!P0 NANOSLEEP.SYNCS 0x989680 ;  /* 0x009896800000895d */ /* 0x004fea0003900000 */
[----:B------:R-:W2:Y:S02]  /*ea40*/  @!P0 SYNCS.PHASECHK.TRANS64 P0, [R6+URZ], R3 ;  /* 0x00000003060085a7 */ /* 0x000ea4000800007f */
[----:B--2---:R-:W-:Y:S05]  /*ea50*/  @!P0 BRA `(.L_x_1282) ;  /* 0xfffffffc00f08947 */ /* 0x004fea000383ffff */
[----:B------:R-:W-:Y:S05]  /*ea60*/  BRA `(.L_x_1291) ;  /* 0xfffffffc00147947 */ /* 0x000fea000383ffff */
.L_x_1283:
[----:B0-----:R0:W2:Y:S02]  /*ea70*/  SYNCS.PHASECHK.TRANS64.TRYWAIT P0, [R5+URZ], R0 ;  /* 0x00000000050075a7 */ /* 0x0010a4000800017f */
[----:B--2---:R-:W-:Y:S05]  /*ea80*/  @!P0 NANOSLEEP.SYNCS 0x989680 ;  /* 0x009896800000895d */ /* 0x004fea0003900000 */
[----:B------:R-:W2:Y:S02]  /*ea90*/  @!P0 SYNCS.PHASECHK.TRANS64 P0, [R5+URZ], R0 ;  /* 0x00000000050085a7 */ /* 0x000ea4000800007f */
[----:B--2---:R-:W-:Y:S05]  /*eaa0*/  @!P0 BRA `(.L_x_1283) ;  /* 0xfffffffc00f08947 */ /* 0x004fea000383ffff */
[----:B------:R-:W-:Y:S05]  /*eab0*/  BRA `(.L_x_1292) ;  /* 0xfffffffc00247947 */ /* 0x000fea000383ffff */
.L_x_1293:
        /* <DEDUP_REMOVED lines=12> */
.L_x_2211:


//--------------------- .text._ZN7cutlass13device_kernelIN5flash11enable_sm90INS1_16FlashAttnBwdSm90INS1_25CollectiveMainloopBwdSm90ILi2ELi1ELi1EN4cute5tupleIJNS5_1CILi1EEES8_S8_EEENS6_IJNS7_ILi64EEENS7_ILi80EEENS7_ILi256EEEEEENS_10bfloat16_tEfNS_4arch4Sm90ELb0ELb0ELb0ELb1ELb0ELb0ELb1ELb1ELi2ELi1ELi1ELi1ELb0EEENS1_24CollectiveEpilogueBwdGQAISD_fSG_Li256ELb1ELb0EEENS1_19SingleTileSchedulerILb1ELb0ELb0ELi80EEEEEEEEEvNT_6ParamsE --------------------------
	.section	.text._ZN7cutlass13device_kernelIN5flash11enable_sm90INS1_16FlashAttnBwdSm90INS1_25CollectiveMainloopBwdSm90ILi2ELi1ELi1EN4cute5tupleIJNS5_1CILi1EEES8_S8_EEENS6_IJNS7_ILi64EEENS7_ILi80EEENS7_ILi256EEEEEENS_10bfloat16_tEfNS_4arch4Sm90ELb0ELb0ELb0ELb1ELb0ELb0ELb1ELb1ELi2ELi1ELi1ELi1ELb0EEENS1_24CollectiveEpilogueBwdGQAISD_fSG_Li256ELb1ELb0EEENS1_19SingleTileSchedulerILb1ELb0ELb0ELi80EEEEEEEEEvNT_6ParamsE,"ax",@progbits
	.align	128
.text._ZN7cutlass13device_kernelIN5flash11enable_sm90INS1_16FlashAttnBwdSm90INS1_25CollectiveMainloopBwdSm90ILi2ELi1ELi1EN4cute5tupleIJNS5_1CILi1EEES8_S8_EEENS6_IJNS7_ILi64EEENS7_ILi80EEENS7_ILi256EEEEEENS_10bfloat16_tEfNS_4arch4Sm90ELb0ELb0ELb0ELb1ELb0ELb0ELb1ELb1ELi2ELi1ELi1ELi1ELb0EEENS1_24CollectiveEpilogueBwdGQAISD_fSG_Li256ELb1ELb0EEENS1_19SingleTileSchedulerILb1ELb0ELb0ELi80EEEEEEEEEvNT_6ParamsE:
        .type           _ZN7cutlass13device_kernelIN5flash11enable_sm90INS1_16FlashAttnBwdSm90INS1_25CollectiveMainloopBwdSm90ILi2ELi1ELi1EN4cute5tupleIJNS5_1CILi1EEES8_S8_EEENS6_IJNS7_ILi64EEENS7_ILi80EEENS7_ILi256EEEEEENS_10bfloat16_tEfNS_4arch4Sm90ELb0ELb0ELb0ELb1ELb0ELb0ELb1ELb1ELi2ELi1ELi1ELi1ELb0EEENS1_24CollectiveEpilogueBwdGQAISD_fSG_Li256ELb1ELb0EEENS1_19SingleTileSchedulerILb1ELb0ELb0ELi80EEEEEEEEEvNT_6ParamsE,@function
        .size           _ZN7cutlass13device_kernelIN5flash11enable_sm90INS1_16FlashAttnBwdSm90INS1_25CollectiveMainloopBwdSm90ILi2ELi1ELi1EN4cute5tupleIJNS5_1CILi1EEES8_S8_EEENS6_IJNS7_ILi64EEENS7_ILi80EEENS7_ILi256EEEEEENS_10bfloat16_tEfNS_4arch4Sm90ELb0ELb0ELb0ELb1ELb0ELb0ELb1ELb1ELi2ELi1ELi1ELi1ELb0EEENS1_24CollectiveEpilogueBwdGQAISD_fSG_Li256ELb1ELb0EEENS1_19SingleTileSchedulerILb1ELb0ELb0ELi80EEEEEEEEEvNT_6ParamsE,(.L_x_2212 - _ZN7cutlass13device_kernelIN5flash11enable_sm90INS1_16FlashAttnBwdSm90INS1_25CollectiveMainloopBwdSm90ILi2ELi1ELi1EN4cute5tupleIJNS5_1CILi1EEES8_S8_EEENS6_IJNS7_ILi64EEENS7_ILi80EEENS7_ILi256EEEEEENS_10bfloat16_tEfNS_4arch4Sm90ELb0ELb0ELb0ELb1ELb0ELb0ELb1ELb1ELi2ELi1ELi1ELi1ELb0EEENS1_24CollectiveEpilogueBwdGQAISD_fSG_Li256ELb1ELb0EEENS1_19SingleTileSchedulerILb1ELb0ELb0ELi80EEEEEEEEEvNT_6ParamsE)
        .other          _ZN7cutlass13device_kernelIN5flash11enable_sm90INS1_16FlashAttnBwdSm90INS1_25CollectiveMainloopBwdSm90ILi2ELi1ELi1EN4cute5tupleIJNS5_1CILi1EEES8_S8_EEENS6_IJNS7_ILi64EEENS7_ILi80EEENS7_ILi256EEEEEENS_10bfloat16_tEfNS_4arch4Sm90ELb0ELb0ELb0ELb1ELb0ELb0ELb1ELb1ELi2ELi1ELi1ELi1ELb0EEENS1_24CollectiveEpilogueBwdGQAISD_fSG_Li256ELb1ELb0EEENS1_19SingleTileSchedulerILb1ELb0ELb0ELi80EEEEEEEEEvNT_6ParamsE,@"STO_CUDA_ENTRY STV_DEFAULT"
_ZN7cutlass13device_kernelIN5flash11enable_sm90INS1_16FlashAttnBwdSm90INS1_25CollectiveMainloopBwdSm90ILi2ELi1ELi1EN4cute5tupleIJNS5_1CILi1EEES8_S8_EEENS6_IJNS7_ILi64EEENS7_ILi80EEENS7_ILi256EEEEEENS_10bfloat16_tEfNS_4arch4Sm90ELb0ELb0ELb0ELb1ELb0ELb0ELb1ELb1ELi2ELi1ELi1ELi1ELb0EEENS1_24CollectiveEpilogueBwdGQAISD_fSG_Li256ELb1ELb0EEENS1_19SingleTileSchedulerILb1ELb0ELb0ELi80EEEEEEEEEvNT_6ParamsE:
        /* <DEDUP_REMOVED lines=23> */
.L_x_1295:
[----:B------:R-:W-:Y:S05]  /*0170*/  BSYNC B0 ;  /* 0x0000000000007941 */ /* 0x000fea0003800000 */
.L_x_1294:
        /* <DEDUP_REMOVED lines=34> */
.L_x_1296:
        /* <DEDUP_REMOVED lines=20> */
.L_x_1297:
[----:B-1----:R-:W-:Y:S01]  /*04e0*/  ISETP.NE.AND P0, PT, R2, RZ, PT ;  /* 0x000000ff0200720c */ /* 0x002fe20003f05270 */
[----:B------:R-:W-:Y:S01]  /*04f0*/  IMAD.MOV.U32 R21, RZ, RZ, 0x1 ;  /* 0x00000001ff157424 */ /* 0x000fe200078e00ff */
[----:B------:R-:W-:Y:S01]  /*0500*/  NOP ;  /* 0x0000000000007918 */ /* 0x000fe20000000000 */
[----:B------:R-:W-:Y:S03]  /*0510*/  BSSY B0, `(.L_x_1298) ;  /* 0x0000a96000007945 */ /* 0x000fe60003800000 */
[----:B------:R-:W-:Y:S01]  /*0520*/  SEL R21, R21, 0x2, !P0 ;  /* 0x0000000215157807 */ /* 0x000fe20004000000 */
[----:B--23--:R-:W-:Y:S06]  /*0530*/  BAR.SYNC.DEFER_BLOCKING 0x0 ;  /* 0x0000000000007b1d */ /* 0x00cfec0000010000 */
[----:B------:R-:W-:Y:S05]  /*0540*/  @!P0 BRA `(.L_x_1299) ;  /* 0x0000008800608947 */ /* 0x000fea0003800000 */
.L_x_1300:
        /* <DEDUP_REMOVED lines=15> */
.L_x_1301:
        /* <DEDUP_REMOVED lines=11> */
.L_x_1303:
[----:B------:R-:W3:Y:S02]  /*06f0*/  LDC R0, c[0x0][0x8c4] ;  /* 0x00023100ff007b82 */ /* 0x000ee40000000800 */
.L_x_1302:
[----:B-12---:R-:W-:-:S05]  /*0700*/  IMAD R3, R11, 0x50, RZ ;  /* 0x000000500b037824 */ /* 0x006fca00078e02ff */
[----:B---3-5:R-:W-:-:S04]  /*0710*/  ISETP.GE.AND P0, PT, R3, R0, PT ;  /* 0x000000000300720c */ /* 0x028fc80003f06270 */
[----:B------:R-:W-:-:S04]  /*0720*/  SEL R10, R7, 0xffffffff, !P0 ;  /* 0xffffffff070a7807 */ /* 0x000fc80004000000 */
[----:B------:R-:W-:Y:S01]  /*0730*/  ISETP.GE.AND P0, PT, R10, RZ, PT ;  /* 0x000000ff0a00720c */ /* 0x000fe20003f06270 */
[----:B------:R1:W-:-:S12]  /*0740*/  STL [R1], R10 ;  /* 0x0000000a01007387 */ /* 0x0003d80000100800 */
        /* <DEDUP_REMOVED lines=33> */
.L_x_1305:
        /* <DEDUP_REMOVED lines=8> */
.L_x_1306:
        /* <DEDUP_REMOVED lines=10> */
.L_x_1307:
        /* <DEDUP_REMOVED lines=103> */
.L_x_1309:
[----:B------:R-:W2:Y:S01]  /*10f0*/  LDL R15, [R1] ;  /* 0x00000000010f7983 */ /* 0x000ea20000100800 */
[----:B------:R-:W4:Y:S01]  /*1100*/  S2UR UR4, SR_CTAID.Y ;  /* 0x00000000000479c3 */ /* 0x000f220000002600 */
[----:B------:R-:W-:Y:S01]  /*1110*/  LOP3.LUT R11, R9, 0xffffff0, RZ, 0xc0, !PT ;  /* 0x0ffffff0090b7812 */ /* 0x000fe200078ec0ff */
[----:B------:R-:W-:Y:S01]  /*1120*/  IMAD.MOV.U32 R228, RZ, RZ, RZ ;  /* 0x000000ffffe47224 */ /* 0x000fe200078e00ff */
[--C-:B------:R-:W-:Y:S01]  /*1130*/  SHF.R.S32.HI R9, RZ, 0x5, R8.reuse ;  /* 0x00000005ff097819 */ /* 0x100fe20000011408 */
[----:B------:R-:W-:Y:S01]  /*1140*/  IMAD.MOV.U32 R19, RZ, RZ, RZ ;  /* 0x000000ffff137224 */ /* 0x000fe200078e00ff */
[----:B------:R-:W-:Y:S01]  /*1150*/  LOP3.LUT R5, R6, 0xffffff80, RZ, 0xc0, !PT ;  /* 0xffffff8006057812 */ /* 0x000fe200078ec0ff */
[----:B------:R-:W-:Y:S01]  /*1160*/  IMAD.IADD R11, R4, 0x1, -R11 ;  /* 0x00000001040b7824 */ /* 0x000fe200078e0a0b */
[----:B------:R-:W-:Y:S01]  /*1170*/  SHF.R.S32.HI R8, RZ, 0x1f, R8 ;  /* 0x0000001fff087819 */ /* 0x000fe20000011408 */
[----:B------:R-:W5:Y:S01]  /*1180*/  LDC.64 R16, c[0x0][0x2d8] ;  /* 0x0000b600ff107b82 */ /* 0x000f620000000a00 */
        /* <DEDUP_REMOVED lines=16> */
[----:B----4-:R-:W-:Y:S01]  /*1290*/  USHF.R.S32.HI UR5, URZ, 0x1f, UR4 ;  /* 0x0000001f3f057899 */ /* 0x010fe20008011404 */
[----:B------:R-:W-:Y:S01]  /*12a0*/  IMAD.IADD R4, R7, 0x1, -R4 ;  /* 0x0000000107047824 */ /* 0x000fe200078e0a04 */
[--C-:B------:R-:W-:Y:S01]  /*12b0*/  SHF.R.S32.HI R7, RZ, 0x2, R0.reuse ;  /* 0x00000002ff077819 */ /* 0x100fe20000011400 */
[----:B------:R-:W-:Y:S01]  /*12c0*/  IMAD R11, R8, 0x10, R11 ;  /* 0x00000010080b7824 */ /* 0x000fe200078e020b */
[----:B------:R-:W-:Y:S01]  /*12d0*/  SHF.R.S32.HI R8, RZ, 0x1f, R0 ;  /* 0x0000001fff087819 */ /* 0x000fe20000011400 */
[----:B------:R-:W-:Y:S01]  /*12e0*/  IMAD R13, R13, -0x8, R10 ;  /* 0xfffffff80d0d7824 */ /* 0x000fe200078e020a */
[----:B------:R-:W-:Y:S01]  /*12f0*/  LOP3.LUT R0, R0, 0xfffffffc, RZ, 0xc0, !PT ;  /* 0xfffffffc00007812 */ /* 0x000fe200078ec0ff */
[----:B-----5:R-:W-:Y:S01]  /*1300*/  IMAD R10, R16, UR5, RZ ;  /* 0x00000005100a7c24 */ /* 0x020fe2000f8e02ff */
[----:B------:R-:W-:-:S02]  /*1310*/  IADD3 R2, P0, R9, R2, RZ ;  /* 0x0000000209027210 */ /* 0x000fc40007f1e0ff */
[----:B------:R-:W-:Y:S02]  /*1320*/  CS2R R210, SRZ ;  /* 0x0000000000d27805 */ /* 0x000fe4000001ff00 */
[----:B------:R-:W-:Y:S01]  /*1330*/  LEA.HI R6, R6, R5, RZ, 0x5 ;  /* 0x0000000506067211 */ /* 0x000fe200078f28ff */
[----:B------:R-:W-:Y:S01]  /*1340*/  IMAD.IADD R0, R5, 0x1, -R0 ;  /* 0x0000000105007824 */ /* 0x000fe200078e0a00 */
[----:B------:R-:W-:Y:S02]  /*1350*/  LEA.HI R8, R8, R7, RZ, 0x3 ;  /* 0x0000000708087211 */ /* 0x000fe400078f18ff */
[----:B------:R-:W-:Y:S02]  /*1360*/  CS2R R208, SRZ ;  /* 0x0000000000d07805 */ /* 0x000fe4000001ff00 */
[----:B------:R-:W-:Y:S01]  /*1370*/  LEA.HI.X.SX32 R3, R9, R3, 0x1, P0 ;  /* 0x0000000309037211 */ /* 0x000fe200000f0eff */
[----:B------:R-:W-:Y:S01]  /*1380*/  IMAD R9, R17, UR4, R10 ;  /* 0x0000000411097c24 */ /* 0x000fe2000f8e020a */
[----:B------:R-:W-:Y:S01]  /*1390*/  LOP3.LUT R8, R8, 0xfffffff8, RZ, 0xc0, !PT ;  /* 0xfffffff808087812 */ /* 0x000fe200078ec0ff */
[----:B------:R-:W-:Y:S01]  /*13a0*/  IMAD R0, R0, -0x2, R13 ;  /* 0xfffffffe00007824 */ /* 0x000fe200078e020d */
[----:B------:R-:W-:Y:S01]  /*13b0*/  SHF.R.S32.HI R6, RZ, 0x5, R6 ;  /* 0x00000005ff067819 */ /* 0x000fe20000011406 */
[----:B------:R-:W-:Y:S01]  /*13c0*/  IMAD.WIDE.U32 R2, R16, UR4, R2 ;  /* 0x0000000410027c25 */ /* 0x000fe2000f8e0002 */
[----:B------:R-:W-:Y:S01]  /*13d0*/  ULDC.64 UR4, c[0x0][0x2e0] ;  /* 0x0000b80000047ab9 */ /* 0x000fe20000000a00 */
[----:B------:R-:W-:-:S02]  /*13e0*/  LOP3.LUT R229, R21, 0x1, RZ, 0xfc, !PT ;  /* 0x0000000115e57812 */ /* 0x000fc400078efcff */
[----:B------:R-:W-:Y:S01]  /*13f0*/  CS2R R206, SRZ ;  /* 0x0000000000ce7805 */ /* 0x000fe2000001ff00 */
[----:B------:R-:W-:Y:S01]  /*1400*/  IMAD.IADD R7, R7, 0x1, -R8 ;  /* 0x0000000107077824 */ /* 0x000fe200078e0a08 */
[----:B------:R-:W-:Y:S01]  /*1410*/  CS2R R204, SRZ ;  /* 0x0000000000cc7805 */ /* 0x000fe2000001ff00 */
[----:B------:R-:W-:Y:S01]  /*1420*/  IMAD.IADD R3, R3, 0x1, R9 ;  /* 0x0000000103037824 */ /* 0x000fe200078e0209 */
[----:B------:R-:W-:Y:S01]  /*1430*/  CS2R R202, SRZ ;  /* 0x0000000000ca7805 */ /* 0x000fe2000001ff00 */
[----:B------:R-:W-:Y:S01]  /*1440*/  IMAD R232, R6, 0x10, R7 ;  /* 0x0000001006e87824 */ /* 0x000fe200078e0207 */
        /* <DEDUP_REMOVED lines=74> */
[----:B------:R-:W-:Y:S01]  /*18f0*/  SHF.R.S32.HI R234, RZ, 0x6, R12 ;  /* 0x00000006ffea7819 */ /* 0x000fe2000001140c */
[----:B------:R-:W-:Y:S01]  /*1900*/  ULDC UR60, c[0x0][0x744] ;  /* 0x0001d100003c7ab9 */ /* 0x000fe20000000800 */
[----:B--2---:R-:W-:-:S02]  /*1910*/  SHF.R.S32.HI R5, RZ, 0x1f, R15 ;  /* 0x0000001fff057819 */ /* 0x004fc4000001140f */
[----:B------:R-:W-:Y:S02]  /*1920*/  SEL R231, R15, RZ, !P1 ;  /* 0x000000ff0fe77207 */ /* 0x000fe40004800000 */
[----:B------:R-:W-:-:S05]  /*1930*/  SEL R5, R5, RZ, !P1 ;  /* 0x000000ff05057207 */ /* 0x000fca0004800000 */
[----:B------:R-:W-:Y:S02]  /*1940*/  IMAD R8, R5, UR4, RZ ;  /* 0x0000000405087c24 */ /* 0x000fe4000f8e02ff */
[----:B------:R-:W-:Y:S02]  /*1950*/  IMAD.SHL.U32 R5, R11, 0x8, RZ ;  /* 0x000000080b057824 */ /* 0x000fe400078e00ff */
[C---:B------:R-:W-:Y:S02]  /*1960*/  IMAD R233, R231.reuse, UR5, R8 ;  /* 0x00000005e7e97c24 */ /* 0x040fe4000f8e0208 */
[----:B------:R-:W-:Y:S01]  /*1970*/  IMAD.WIDE.U32 R230, R231, UR4, R2 ;  /* 0x00000004e7e67c25 */ /* 0x000fe2000f8e0002 */
[----:B------:R-:W-:-:S03]  /*1980*/  ULDC.64 UR4, c[0x0][0x2c0] ;  /* 0x0000b00000047ab9 */ /* 0x000fc60000000a00 */
[----:B------:R-:W-:Y:S02]  /*1990*/  IMAD.MOV.U32 R3, RZ, RZ, RZ ;  /* 0x000000ffff037224 */ /* 0x000fe400078e00ff */
[----:B------:R-:W-:Y:S02]  /*19a0*/  IMAD R2, R5, 0x2, R18 ;  /* 0x0000000205027824 */ /* 0x000fe400078e0212 */
[----:B------:R-:W-:Y:S02]  /*19b0*/  IMAD.IADD R233, R231, 0x1, R233 ;  /* 0x00000001e7e97824 */ /* 0x000fe400078e02e9 */
[----:B------:R-:W-:Y:S02]  /*19c0*/  IMAD.U32 R236, RZ, RZ, UR4 ;  /* 0x00000004ffec7e24 */ /* 0x000fe4000f8e00ff */
[----:B------:R-:W-:-:S07]  /*19d0*/  IMAD.U32 R235, RZ, RZ, UR5 ;  /* 0x00000005ffeb7e24 */ /* 0x000fce000f8e00ff */
.L_x_1321:
[----:B------:R-:W-:-:S13]  /*19e0*/  ISETP.NE.AND P0, PT, R229, 0x3, PT ;  /* 0x00000003e500780c */ /* 0x000fda0003f05270 */
[----:B-1----:R-:W-:Y:S05]  /*19f0*/  @!P0 BRA `(.L_x_1311) ;  /* 0x0000000000048947 */ /* 0x002fea0003800000 */
[----:B------:R-:W-:Y:S01]  /*1a00*/  BPT.TRAP 0x1 ;  /* 0x000000040000795c */ /* 0x000fe20000300000 */
.L_x_1311:
[----:B------:R-:W-:Y:S01]  /*1a10*/  IMAD R17, R3, 0x8, R18 ;  /* 0x0000000803117824 */ /* 0x000fe200078e0212 */
[----:B------:R-:W-:-:S04]  /*1a20*/  SHF.L.U32 R8, R228, 0x1f, RZ ;  /* 0x0000001fe4087819 */ /* 0x000fc800000006ff */
[----:B------:R1:W2:Y:S01]  /*1a30*/  SYNCS.PHASECHK.TRANS64.TRYWAIT P1, [R17+URZ+0x31810], R8 ;  /* 0x03181008110075a7 */ /* 0x0002a2000802017f */
[----:B------:R-:W-:Y:S05]  /*1a40*/  @!P0 BRA `(.L_x_1312) ;  /* 0x0000000000048947 */ /* 0x000fea0003800000 */
[----:B------:R-:W-:Y:S01]  /*1a50*/  BPT.TRAP 0x1 ;  /* 0x000000040000795c */ /* 0x000fe20000300000 */
.L_x_1312:
        /* <DEDUP_REMOVED lines=11> */
.L_x_1313:
        /* <DEDUP_REMOVED lines=438> */
.L_x_1315:
[----:B------:R-:W-:-:S04]  /*3670*/  SHF.L.U32 R9, R19, 0x1f, RZ ;  /* 0x0000001f13097819 */ /* 0x000fc800000006ff */
[----:B------:R1:W4:Y:S01]  /*3680*/  SYNCS.PHASECHK.TRANS64.TRYWAIT P1, [R18+URZ+0x31830], R9 ;  /* 0x03183009120075a7 */ /* 0x000322000802017f */
[----:B------:R-:W-:Y:S05]  /*3690*/  @!P0 BRA `(.L_x_1316) ;  /* 0x0000000000048947 */ /* 0x000fea0003800000 */
[----:B------:R-:W-:Y:S01]  /*36a0*/  BPT.TRAP 0x1 ;  /* 0x000000040000795c */ /* 0x000fe20000300000 */
.L_x_1316:
        /* <DEDUP_REMOVED lines=11> */
.L_x_1317:
        /* <DEDUP_REMOVED lines=467> */
[--C-:B--2---:R-:W-:Y:S01]  /*5490*/  FFMA.FTZ R10, R29, UR60, -R14.reuse ;  /* 0x0000003c1d0a7c23 */ /* 0x104fe2000801080e */
[----:B------:R-:W-:Y:S01]  /*54a0*/  FSEL R25, R25, -INF , P6 ;  /* 0xff80000019197808 */ /* 0x000fe20003000000 */
[----:B------:R-:W-:Y:S01]  /*54b0*/  VIADD R24, R18, 0x2c500 ;  /* 0x0002c50012187836 */ /* 0x000fe20000000000 */
[----:B------:R-:W1:Y:S01]  /*54c0*/  LDS R29, [R26+0x2c300] ;  /* 0x02c300001a1d7984 */ /* 0x000e620000000800 */
[C---:B------:R-:W-:Y:S01]  /*54d0*/  ISETP.GT.AND P5, PT, R0.reuse, 0x30, PT ;  /* 0x000000300000780c */ /* 0x040fe20003fa4270 */
[--C-:B------:R-:W-:Y:S01]  /*54e0*/  FFMA.FTZ R8, R7, UR60, -R14.reuse ;  /* 0x0000003c07087c23 */ /* 0x100fe2000801080e */
[----:B------:R-:W-:Y:S01]  /*54f0*/  FSEL R27, R27, -INF , P6 ;  /* 0xff8000001b1b7808 */ /* 0x000fe20003000000 */
[----:B------:R-:W2:Y:S01]  /*5500*/  LDS R26, [R26+0x2c320] ;  /* 0x02c320001a1a7984 */ /* 0x000ea20000000800 */
[----:B------:R-:W-:Y:S01]  /*5510*/  ISETP.GT.AND P6, PT, R0, 0x31, PT ;  /* 0x000000310000780c */ /* 0x000fe20003fc4270 */
[----:B------:R-:W-:Y:S01]  /*5520*/  FFMA.FTZ R9, R25, UR60, -R14 ;  /* 0x0000003c19097c23 */ /* 0x000fe2000801080e */
[----:B------:R-:W-:Y:S01]  /*5530*/  FSEL R13, R36, -INF , P5 ;  /* 0xff800000240d7808 */ /* 0x000fe20002800000 */
[--C-:B---3--:R-:W-:Y:S01]  /*5540*/  FFMA.FTZ R21, R21, UR60, -R20.reuse ;  /* 0x0000003c15157c23 */ /* 0x108fe20008010814 */
        /* <DEDUP_REMOVED lines=15> */
[----:B------:R-:W3:Y:S01]  /*5640*/  MUFU.EX2 R8, R8 ;  /* 0x0000000800087308 */ /* 0x000ee20000000800 */
        /* <DEDUP_REMOVED lines=22> */
[--C-:B-1----:R-:W-:Y:S01]  /*57b0*/  FADD.FTZ R35, R44, -R29.reuse ;  /* 0x8000001d2c237221 */ /* 0x102fe20000010000 */
[--C-:B------:R-:W-:Y:S01]  /*57c0*/  FADD.FTZ R30, R45, -R29.reuse ;  /* 0x8000001d2d1e7221 */ /* 0x100fe20000010000 */
[--C-:B--2---:R-:W-:Y:S01]  /*57d0*/  FADD.FTZ R47, R47, -R26.reuse ;  /* 0x8000001a2f2f7221 */ /* 0x104fe20000010000 */
        /* <DEDUP_REMOVED lines=9> */
[----:B------:R-:W1:Y:S01]  /*5870*/  MUFU.EX2 R22, R22 ;  /* 0x0000001600167308 */ /* 0x000e620000000800 */
[----:B---3--:R-:W-:Y:S01]  /*5880*/  FMUL.FTZ R35, R8, R35 ;  /* 0x0000002308237220 */ /* 0x008fe20000410000 */
[----:B------:R-:W-:Y:S01]  /*5890*/  FADD.FTZ R29, R221, -R29 ;  /* 0x8000001ddd1d7221 */ /* 0x000fe20000010000 */
[C---:B----4-:R-:W-:Y:S01]  /*58a0*/  FMUL.FTZ R30, R9.reuse, R30 ;  /* 0x0000001e091e7220 */ /* 0x050fe20000410000 */
[----:B------:R-:W-:Y:S01]  /*58b0*/  F2FP.BF16.F32.PACK_AB R8, R9, R8 ;  /* 0x000000080908723e */ /* 0x000fe200000010ff */
[----:B------:R-:W-:-:S02]  /*58c0*/  VIADD R39, R20, 0x80 ;  /* 0x0000008014277836 */ /* 0x000fc40000000000 */
[--C-:B------:R-:W-:Y:S01]  /*58d0*/  FADD.FTZ R46, R46, -R26.reuse ;  /* 0x8000001a2e2e7221 */ /* 0x100fe20000010000 */
[----:B------:R-:W-:Y:S01]  /*58e0*/  VIADD R40, R20, 0x180 ;  /* 0x0000018014287836 */ /* 0x000fe20000000000 */
[----:B------:R-:W2:Y:S01]  /*58f0*/  MUFU.EX2 R7, R7 ;  /* 0x0000000700077308 */ /* 0x000ea20000000800 */
[----:B------:R-:W-:Y:S01]  /*5900*/  IMAD R216, R4, 0x2000, R5 ;  /* 0x0000200004d87824 */ /* 0x000fe200078e0205 */
[----:B------:R-:W-:Y:S01]  /*5910*/  R2UR UR4, R39 ;  /* 0x00000000270472ca */ /* 0x000fe200000e0000 */
[----:B------:R-:W-:Y:S01]  /*5920*/  VIADD R39, R20, 0x100 ;  /* 0x0000010014277836 */ /* 0x000fe20000000000 */
[----:B------:R-:W-:Y:S01]  /*5930*/  R2UR UR6, R40 ;  /* 0x00000000280672ca */ /* 0x000fe200000e0000 */
[--C-:B------:R-:W-:Y:S01]  /*5940*/  FADD.FTZ R51, R51, -R26.reuse ;  /* 0x8000001a33337221 */ /* 0x100fe20000010000 */
[--C-:B------:R-:W-:Y:S01]  /*5950*/  FADD.FTZ R41, R54, -R26.reuse ;  /* 0x8000001a36297221 */ /* 0x100fe20000010000 */
[--C-:B------:R-:W-:Y:S01]  /*5960*/  FADD.FTZ R40, R55, -R26.reuse ;  /* 0x8000001a37287221 */ /* 0x100fe20000010000 */
[----:B------:R-:W3:Y:S01]  /*5970*/  MUFU.EX2 R10, R10 ;  /* 0x0000000a000a7308 */ /* 0x000ee20000000800 */
[C---:B-1----:R-:W-:Y:S01]  /*5980*/  F2FP.BF16.F32.PACK_AB R9, R22.reuse, R21 ;  /* 0x000000151609723e */ /* 0x042fe200000010ff */
[----:B------:R-:W-:Y:S01]  /*5990*/  BAR.SYNC.DEFER_BLOCKING 0x9, 0x100 ;  /* 0x0244000000007b1d */ /* 0x000fe20000010000 */
[----:B------:R-:W-:Y:S01]  /*59a0*/  FMUL.FTZ R42, R22, R47 ;  /* 0x0000002f162a7220 */ /* 0x000fe20000410000 */
[----:B------:R-:W-:Y:S01]  /*59b0*/  R2UR UR5, R39 ;  /* 0x00000000270572ca */ /* 0x000fe200000e0000 */
[--C-:B------:R-:W-:Y:S01]  /*59c0*/  FADD.FTZ R39, R218, -R26.reuse ;  /* 0x8000001ada277221 */ /* 0x100fe20000010000 */
[--C-:B------:R-:W-:Y:S01]  /*59d0*/  FADD.FTZ R219, R219, -R26.reuse ;  /* 0x8000001adbdb7221 */ /* 0x100fe20000010000 */
[----:B------:R-:W-:Y:S01]  /*59e0*/  FADD.FTZ R222, R222, -R26 ;  /* 0x8000001adede7221 */ /* 0x000fe20000010000 */
[----:B------:R-:W1:Y:S01]  /*59f0*/  MUFU.EX2 R23, R23 ;  /* 0x0000001700177308 */ /* 0x000e620000000800 */
[----:B--2---:R-:W-:Y:S01]  /*5a00*/  FMUL.FTZ R48, R7, R48 ;  /* 0x0000003007307220 */ /* 0x004fe20000410000 */
[----:B------:R-:W-:Y:S01]  /*5a10*/  SHF.R.U32.HI R217, RZ, 0x4, R216 ;  /* 0x00000004ffd97819 */ /* 0x000fe200000116d8 */
[----:B------:R-:W-:Y:S01]  /*5a20*/  FADD.FTZ R26, R223, -R26 ;  /* 0x8000001adf1a7221 */ /* 0x000fe20000010000 */
[----:B------:R-:W-:Y:S01]  /*5a30*/  FMUL.FTZ R21, R21, R46 ;  /* 0x0000002e15157220 */ /* 0x000fe20000410000 */
[----:B------:R-:W-:Y:S01]  /*5a40*/  F2FP.BF16.F32.PACK_AB R30, R30, R35 ;  /* 0x000000231e1e723e */ /* 0x000fe200000010ff */
[----:B------:R-:W-:Y:S01]  /*5a50*/  VIADD R5, R20, 0x200 ;  /* 0x0000020014057836 */ /* 0x000fe20000000000 */
[----:B------:R-:W-:Y:S01]  /*5a60*/  LOP3.LUT R217, R217, 0x3fff, RZ, 0xc0, !PT ;  /* 0x00003fffd9d97812 */ /* 0x000fe200078ec0ff */
[----:B------:R-:W2:Y:S01]  /*5a70*/  MUFU.EX2 R6, R6 ;  /* 0x0000000600067308 */ /* 0x000ea20000000800 */
[C---:B---3--:R-:W-:Y:S01]  /*5a80*/  FMUL.FTZ R49, R10.reuse, R49 ;  /* 0x000000310a317220 */ /* 0x048fe20000410000 */
[----:B------:R-:W-:Y:S01]  /*5a90*/  F2FP.BF16.F32.PACK_AB R22, R10, R7 ;  /* 0x000000070a16723e */ /* 0x000fe200000010ff */
[----:B------:R-:W-:Y:S01]  /*5aa0*/  UMOV UR14, UR4 ;  /* 0x00000004000e7c82 */ /* 0x000fe20008000000 */
[----:B------:R-:W-:Y:S01]  /*5ab0*/  R2UR UR56, R217 ;  /* 0x00000000d93872ca */ /* 0x000fe200000e0000 */
[----:B------:R-:W-:Y:S01]  /*5ac0*/  UMOV UR10, UR5 ;  /* 0x00000005000a7c82 */ /* 0x000fe20008000000 */
[----:B------:R-:W-:Y:S01]  /*5ad0*/  F2FP.BF16.F32.PACK_AB R48, R49, R48 ;  /* 0x000000303130723e */ /* 0x000fe200000010ff */
[----:B------:R-:W-:Y:S01]  /*5ae0*/  UMOV UR18, UR6 ;  /* 0x0000000600127c82 */ /* 0x000fe20008000000 */
[----:B------:R-:W3:Y:S01]  /*5af0*/  MUFU.EX2 R12, R12 ;  /* 0x0000000c000c7308 */ /* 0x000ee20000000800 */
[----:B-1----:R-:W-:Y:S01]  /*5b00*/  FMUL.FTZ R50, R23, R50 ;  /* 0x0000003217327220 */ /* 0x002fe20000410000 */
[----:B------:R-:W-:Y:S01]  /*5b10*/  STSM.16.M88.2 [R2+0x2c500], R8 ;  /* 0x02c5000802007844 */ /* 0x000fe20000000100 */
[----:B------:R-:W-:-:S02]  /*5b20*/  R2UR UR58, R20 ;  /* 0x00000000143a72ca */ /* 0x000fc400000e0000 */
[----:B------:R-:W-:Y:S01]  /*5b30*/  R2UR UR7, R5 ;  /* 0x00000000050772ca */ /* 0x000fe200000e0000 */
[----:B------:R-:W-:Y:S02]  /*5b40*/  VIADD R5, R217, 0x80 ;  /* 0x00000080d9057836 */ /* 0x000fe40000000000 */
[----:B------:R-:W1:Y:S01]  /*5b50*/  MUFU.EX2 R28, R28 ;  /* 0x0000001c001c7308 */ /* 0x000e620000000800 */
[----:B--2---:R-:W-:Y:S01]  /*5b60*/  FMUL.FTZ R10, R6, R31 ;  /* 0x0000001f060a7220 */ /* 0x004fe20000410000 */
[----:B------:R-:W-:Y:S01]  /*5b70*/  F2FP.BF16.F32.PACK_AB R31, R42, R21 ;  /* 0x000000152a1f723e */ /* 0x000fe200000010ff */
[----:B------:R-:W-:Y:S01]  /*5b80*/  UMOV UR12, UR56 ;  /* 0x00000038000c7c82 */ /* 0x000fe20008000000 */
[----:B------:R-:W-:Y:S01]  /*5b90*/  UMOV UR8, UR56 ;  /* 0x0000003800087c82 */ /* 0x000fe20008000000 */
[----:B------:R-:W-:Y:S01]  /*5ba0*/  UMOV UR16, UR56 ;  /* 0x0000003800107c82 */ /* 0x000fe20008000000 */
[----:B------:R-:W-:Y:S01]  /*5bb0*/  R2UR UR48, R5 ;  /* 0x00000000053072ca */ /* 0x000fe200000e0000 */
[----:B------:R-:W-:Y:S01]  /*5bc0*/  VIADD R5, R20, 0x90 ;  /* 0x0000009014057836 */ /* 0x000fe20000000000 */
[----:B------:R-:W2:Y:S01]  /*5bd0*/  MUFU.EX2 R11, R11 ;  /* 0x0000000b000b7308 */ /* 0x000ea20000000800 */
[----:B---3--:R-:W-:-:S03]  /*5be0*/  FMUL.FTZ R33, R12, R33 ;  /* 0x000000210c217220 */ /* 0x008fc60000410000 */
[----:B------:R-:W-:Y:S01]  /*5bf0*/  R2UR UR4, R5 ;  /* 0x00000000050472ca */ /* 0x000fe200000e0000 */
[----:B------:R-:W-:-:S03]  /*5c00*/  VIADD R5, R20, 0x190 ;  /* 0x0000019014057836 */ /* 0x000fc60000000000 */
[----:B------:R-:W3:Y:S01]  /*5c10*/  MUFU.EX2 R13, R13 ;  /* 0x0000000d000d7308 */ /* 0x000ee20000000800 */
[C---:B-1----:R-:W-:Y:S01]  /*5c20*/  F2FP.BF16.F32.PACK_AB R23, R28.reuse, R23 ;  /* 0x000000171c17723e */ /* 0x042fe200000010ff */
[----:B------:R-:W-:Y:S01]  /*5c30*/  FMUL.FTZ R51, R28, R51 ;  /* 0x000000331c337220 */ /* 0x000fe20000410000 */
[----:B------:R-:W-:Y:S01]  /*5c40*/  R2UR UR54, R5 ;  /* 0x00000000053672ca */ /* 0x000fe200000e0000 */
[----:B------:R-:W-:Y:S01]  /*5c50*/  VIADD R5, R20, 0x210 ;  /* 0x0000021014057836 */ /* 0x000fe20000000000 */
[----:B------:R-:W-:Y:S01]  /*5c60*/  UMOV UR52, UR48 ;  /* 0x0000003000347c82 */ /* 0x000fe20008000000 */
[----:B------:R1:W-:Y:S01]  /*5c70*/  STSM.16.M88.2 [R2+0x2cd00], R22 ;  /* 0x02cd001602007844 */ /* 0x0003e20000000100 */
[----:B------:R-:W-:Y:S01]  /*5c80*/  F2FP.BF16.F32.PACK_AB R49, R51, R50 ;  /* 0x000000323331723e */ /* 0x000fe200000010ff */
[----:B------:R-:W4:Y:S01]  /*5c90*/  MUFU.EX2 R14, R14 ;  /* 0x0000000e000e7308 */ /* 0x000f220000000800 */
[C---:B--2---:R-:W-:Y:S01]  /*5ca0*/  F2FP.BF16.F32.PACK_AB R6, R11.reuse, R6 ;  /* 0x000000060b06723e */ /* 0x044fe200000010ff */
[----:B------:R-:W-:Y:S01]  /*5cb0*/  FMUL.FTZ R43, R11, R32 ;  /* 0x000000200b2b7220 */ /* 0x000fe20000410000 */
[----:B------:R-:W-:Y:S01]  /*5cc0*/  R2UR UR46, R5 ;  /* 0x00000000052e72ca */ /* 0x000fe200000e0000 */
[----:B------:R-:W-:Y:S01]  /*5cd0*/  UMOV UR44, UR48 ;  /* 0x00000030002c7c82 */ /* 0x000fe20008000000 */
[----:B------:R-:W-:-:S02]  /*5ce0*/  VIADD R5, R217, 0x100 ;  /* 0x00000100d9057836 */ /* 0x000fc40000000000 */
[----:B------:R-:W-:Y:S01]  /*5cf0*/  F2FP.BF16.F32.PACK_AB R10, R43, R10 ;  /* 0x0000000a2b0a723e */ /* 0x000fe200000010ff */
[----:B------:R-:W2:Y:S01]  /*5d00*/  MUFU.EX2 R36, R36 ;  /* 0x0000002400247308 */ /* 0x000ea20000000800 */
[C---:B---3--:R-:W-:Y:S01]  /*5d10*/  FMUL.FTZ R34, R13.reuse, R34 ;  /* 0x000000220d227220 */ /* 0x048fe20000410000 */
[----:B------:R-:W-:Y:S02]  /*5d20*/  F2FP.BF16.F32.PACK_AB R12, R13, R12 ;  /* 0x0000000c0d0c723e */ /* 0x000fe400000010ff */
[----:B------:R-:W-:Y:S01]  /*5d30*/  R2UR UR28, R5 ;  /* 0x00000000051c72ca */ /* 0x000fe200000e0000 */
[----:B------:R-:W-:Y:S01]  /*5d40*/  VIADD R5, R20, 0xa0 ;  /* 0x000000a014057836 */ /* 0x000fe20000000000 */
[----:B------:R-:W-:Y:S02]  /*5d50*/  F2FP.BF16.F32.PACK_AB R34, R34, R33 ;  /* 0x000000212222723e */ /* 0x000fe400000010ff */
[----:B------:R-:W3:Y:S01]  /*5d60*/  MUFU.EX2 R37, R37 ;  /* 0x0000002500257308 */ /* 0x000ee20000000800 */
[----:B----4-:R-:W-:Y:S01]  /*5d70*/  FMUL.FTZ R29, R14, R29 ;  /* 0x0000001d0e1d7220 */ /* 0x010fe20000410000 */
[----:B------:R-:W-:Y:S01]  /*5d80*/  R2UR UR42, R5 ;  /* 0x00000000052a72ca */ /* 0x000fe200000e0000 */
[----:B------:R-:W-:Y:S01]  /*5d90*/  VIADD R5, R20, 0x1a0 ;  /* 0x000001a014057836 */ /* 0x000fe20000000000 */
[----:B-1----:R-:W-:-:S04]  /*5da0*/  MOV R23, UR31 ;  /* 0x0000001f00177c02 */ /* 0x002fc80008000f00 */
[----:B------:R-:W1:Y:S01]  /*5db0*/  MUFU.EX2 R15, R15 ;  /* 0x0000000f000f7308 */ /* 0x000e620000000800 */
[----:B--2---:R-:W-:Y:S01]  /*5dc0*/  FMUL.FTZ R41, R36, R41 ;  /* 0x0000002924297220 */ /* 0x004fe20000410000 */
[----:B------:R-:W-:Y:S01]  /*5dd0*/  R2UR UR34, R5 ;  /* 0x00000000052272ca */ /* 0x000fe200000e0000 */
[----:B------:R-:W-:Y:S01]  /*5de0*/  VIADD R5, R20, 0x220 ;  /* 0x0000022014057836 */ /* 0x000fe20000000000 */
[----:B------:R-:W-:Y:S01]  /*5df0*/  UMOV UR40, UR28 ;  /* 0x0000001c00287c82 */ /* 0x000fe20008000000 */
[----:B------:R-:W-:Y:S01]  /*5e00*/  UMOV UR36, UR28 ;  /* 0x0000001c00247c82 */ /* 0x000fe20008000000 */
[----:B------:R-:W-:Y:S01]  /*5e10*/  UMOV UR32, UR28 ;  /* 0x0000001c00207c82 */ /* 0x000fe20008000000 */
[----:B------:R-:W-:Y:S01]  /*5e20*/  UMOV UR24, UR28 ;  /* 0x0000001c00187c82 */ /* 0x000fe20008000000 */
[----:B------:R-:W2:Y:S01]  /*5e30*/  MUFU.EX2 R38, R38 ;  /* 0x0000002600267308 */ /* 0x000ea20000000800 */
[C---:B---3--:R-:W-:Y:S01]  /*5e40*/  F2FP.BF16.F32.PACK_AB R7, R37.reuse, R36 ;  /* 0x000000242507723e */ /* 0x048fe200000010ff */
[----:B------:R-:W-:Y:S01]  /*5e50*/  FMUL.FTZ R40, R37, R40 ;  /* 0x0000002825287220 */ /* 0x000fe20000410000 */
[----:B------:R-:W-:Y:S01]  /*5e60*/  R2UR UR26, R5 ;  /* 0x00000000051a72ca */ /* 0x000fe200000e0000 */
[----:B------:R-:W-:-:S02]  /*5e70*/  IMAD R5, R4, 0x2800, R18 ;  /* 0x0000280004057824 */ /* 0x000fc400078e0212 */
[----:B------:R3:W-:Y:S01]  /*5e80*/  STSM.16.M88.2 [R2+0x2d500], R6 ;  /* 0x02d5000602007844 */ /* 0x0007e20000000100 */
[----:B------:R-:W-:Y:S01]  /*5e90*/  F2FP.BF16.F32.PACK_AB R11, R40, R41 ;  /* 0x00000029280b723e */ /* 0x000fe200000010ff */
[----:B------:R-:W4:Y:S01]  /*5ea0*/  MUFU.EX2 R27, R27 ;  /* 0x0000001b001b7308 */ /* 0x000f220000000800 */
[----:B-1----:R-:W-:Y:S01]  /*5eb0*/  FMUL.FTZ R220, R15, R220 ;  /* 0x000000dc0fdc7220 */ /* 0x002fe20000410000 */
[----:B------:R-:W-:Y:S02]  /*5ec0*/  F2FP.BF16.F32.PACK_AB R14, R14, R15 ;  /* 0x0000000f0e0e723e */ /* 0x000fe400000010ff */
[----:B------:R-:W-:-:S04]  /*5ed0*/  SHF.R.U32.HI R5, RZ, 0x4, R5 ;  /* 0x00000004ff057819 */ /* 0x000fc80000011605 */
[----:B------:R-:W1:Y:S01]  /*5ee0*/  MUFU.EX2 R25, R25 ;  /* 0x0000001900197308 */ /* 0x000e620000000800 */
[----:B--2---:R-:W-:Y:S01]  /*5ef0*/  FMUL.FTZ R39, R38, R39 ;  /* 0x0000002726277220 */ /* 0x004fe20000410000 */
[----:B---3--:R-:W-:Y:S01]  /*5f00*/  VIADD R6, R20, 0x10 ;  /* 0x0000001014067836 */ /* 0x008fe20000000000 */
[----:B------:R-:W-:-:S04]  /*5f10*/  LOP3.LUT R5, R5, 0x3fff, RZ, 0xc0, !PT ;  /* 0x00003fff05057812 */ /* 0x000fc800078ec0ff */
[----:B------:R-:W-:Y:S01]  /*5f20*/  R2UR UR50, R6 ;  /* 0x00000000063272ca */ /* 0x000fe200000e0000 */
[----:B------:R-:W2:Y:S01]  /*5f30*/  MUFU.EX2 R24, R24 ;  /* 0x0000001800187308 */ /* 0x000ea20000000800 */
[C---:B----4-:R-:W-:Y:S01]  /*5f40*/  F2FP.BF16.F32.PACK_AB R13, R27.reuse, R38 ;  /* 0x000000261b0d723e */ /* 0x050fe200000010ff */
[----:B------:R-:W-:Y:S01]  /*5f50*/  FMUL.FTZ R8, R27, R219 ;  /* 0x000000db1b087220 */ /* 0x000fe20000410000 */
[----:B------:R-:W-:-:S03]  /*5f60*/  VIADD R6, R20, 0x110 ;  /* 0x0000011014067836 */ /* 0x000fc60000000000 */
[----:B------:R-:W-:Y:S01]  /*5f70*/  STSM.16.M88.2 [R2+0x2dd00], R12 ;  /* 0x02dd000c02007844 */ /* 0x000fe20000000100 */
[----:B------:R-:W-:Y:S01]  /*5f80*/  F2FP.BF16.F32.PACK_AB R35, R8, R39 ;  /* 0x000000270823723e */ /* 0x000fe200000010ff */
[----:B-1----:R-:W-:Y:S01]  /*5f90*/  FMUL.FTZ R222, R25, R222 ;  /* 0x000000de19de7220 */ /* 0x002fe20000410000 */
[----:B------:R-:W-:Y:S02]  /*5fa0*/  F2FP.BF16.F32.PACK_AB R8, R29, R220 ;  /* 0x000000dc1d08723e */ /* 0x000fe400000010ff */
[----:B------:R-:W-:Y:S01]  /*5fb0*/  R2UR UR5, R6 ;  /* 0x00000000060572ca */ /* 0x000fe200000e0000 */
[----:B------:R-:W-:Y:S01]  /*5fc0*/  VIADD R6, R20, 0x20 ;  /* 0x0000002014067836 */ /* 0x000fe20000000000 */
[C---:B--2---:R-:W-:Y:S01]  /*5fd0*/  F2FP.BF16.F32.PACK_AB R15, R24.reuse, R25 ;  /* 0x00000019180f723e */ /* 0x044fe200000010ff */
[----:B------:R-:W-:-:S03]  /*5fe0*/  FMUL.FTZ R9, R24, R26 ;  /* 0x0000001a18097220 */ /* 0x000fc60000410000 */
[----:B------:R-:W-:Y:S01]  /*5ff0*/  R2UR UR30, R6 ;  /* 0x00000000061e72ca */ /* 0x000fe200000e0000 */
[----:B------:R-:W-:Y:S01]  /*6000*/  VIADD R6, R20, 0x120 ;  /* 0x0000012014067836 */ /* 0x000fe20000000000 */
[----:B------:R-:W-:Y:S01]  /*6010*/  STSM.16.M88.2 [R2+0x2e500], R14 ;  /* 0x02e5000e02007844 */ /* 0x000fe20000000100 */
[----:B------:R-:W-:-:S03]  /*6020*/  F2FP.BF16.F32.PACK_AB R9, R9, R222 ;  /* 0x000000de0909723e */ /* 0x000fc600000010ff */
[----:B------:R-:W-:Y:S01]  /*6030*/  R2UR UR38, R6 ;  /* 0x00000000062672ca */ /* 0x000fe200000e0000 */
[----:B------:R1:W-:Y:S06]  /*6040*/  MEMBAR.ALL.CTA ;  /* 0x0000000000007992 */ /* 0x0003ec0000008000 */
[----:B-1----:R-:W1:Y:S01]  /*6050*/  FENCE.VIEW.ASYNC.S ;  /* 0x00000000000073c6 */ /* 0x002e620000000000 */
[----:B------:R-:W-:-:S05]  /*6060*/  VIADD R6, R18, 0x2ed00 ;  /* 0x0002ed0012067836 */ /* 0x000fca0000000000 */
[----:B------:R-:W-:Y:S02]  /*6070*/  SHF.R.U32.HI R6, RZ, 0x4, R6 ;  /* 0x00000004ff067819 */ /* 0x000fe40000011606 */
[----:B------:R-:W-:Y:S02]  /*6080*/  MOV R7, UR30 ;  /* 0x0000001e00077c02 */ /* 0x000fe40008000f00 */
[----:B------:R-:W-:-:S04]  /*6090*/  LOP3.LUT R22, R6, 0x3fff, RZ, 0xc0, !PT ;  /* 0x00003fff06167812 */ /* 0x000fc800078ec0ff */
[----:B------:R-:W-:Y:S01]  /*60a0*/  LOP3.LUT R6, R22, 0x400000, RZ, 0xfc, !PT ;  /* 0x0040000016067812 */ /* 0x000fe200078efcff */
        /* <DEDUP_REMOVED lines=11> */
[----:B--2---:R-:W-:Y:S01]  /*6160*/  VIADD R8, R217, 0x180 ;  /* 0x00000180d9087836 */ /* 0x004fe20000000000 */
[----:B------:R-:W-:Y:S01]  /*6170*/  UMOV UR12, UR14 ;  /* 0x0000000e000c7c82 */ /* 0x000fe20008000000 */
[----:B------:R-:W-:Y:S01]  /*6180*/  VIADD R9, R20, 0x30 ;  /* 0x0000003014097836 */ /* 0x000fe20000000000 */
        /* <DEDUP_REMOVED lines=97> */
[----:B------:R-:W-:-:S06]  /*67a0*/  WARPGROUP.ARRIVE ;  /* 0x00000000000079c5 */ /* 0x000fcc0000000000 */
        /* <DEDUP_REMOVED lines=269> */
.L_x_1319:
        /* <DEDUP_REMOVED lines=112> */
.L_x_1320:
        /* <DEDUP_REMOVED lines=94> */
.L_x_1308:
[----:B------:R-:W-:Y:S05]  /*8560*/  @P0 BRA `(.L_x_1304) ;  /* 0x0000002800400947 */ /* 0x000fea0003800000 */
[----:B------:R-:W2:Y:S01]  /*8570*/  LDL.LU R224, [R1] ;  /* 0x0000000001e07983 */ /* 0x000ea20000300800 */
[----:B------:R-:W3:Y:S01]  /*8580*/  LDC.64 R2, c[0x0][0x878] ;  /* 0x00021e00ff027b82 */ /* 0x000ee20000000a00 */
[----:B------:R-:W-:Y:S01]  /*8590*/  ULDC.64 UR4, c[0x0][0x208] ;  /* 0x0000820000047ab9 */ /* 0x000fe20000000a00 */
[----:B------:R-:W4:Y:S06]  /*85a0*/  S2R R22, SR_TID.X ;  /* 0x0000000000167919 */ /* 0x000f2c0000002100 */
[----:B------:R-:W5:Y:S01]  /*85b0*/  LDC R0, c[0x0][0x850] ;  /* 0x00021400ff007b82 */ /* 0x000f620000000800 */
[----:B------:R-:W5:Y:S01]  /*85c0*/  S2R R7, SR_CTAID.Y ;  /* 0x0000000000077919 */ /* 0x000f620000002600 */
[----:B------:R-:W5:Y:S06]  /*85d0*/  S2R R8, SR_CTAID.X ;  /* 0x0000000000087919 */ /* 0x000f6c0000002500 */
[----:B------:R-:W5:Y:S01]  /*85e0*/  LDC.64 R10, c[0x0][0x818] ;  /* 0x00020600ff0a7b82 */ /* 0x000f620000000a00 */
[----:B---3--:R-:W-:-:S07]  /*85f0*/  ISETP.NE.U32.AND P0, PT, R2, RZ, PT ;  /* 0x000000ff0200720c */ /* 0x008fce0003f05070 */
[----:B------:R-:W3:Y:S01]  /*8600*/  LDC.64 R14, c[0x0][0x840] ;  /* 0x00021000ff0e7b82 */ /* 0x000ee20000000a00 */
[----:B------:R-:W-:-:S07]  /*8610*/  ISETP.NE.AND.EX P0, PT, R3, RZ, PT, P0 ;  /* 0x000000ff0300720c */ /* 0x000fce0003f05300 */
[----:B------:R-:W3:Y:S08]  /*8620*/  LDC.64 R12, c[0x0][0x820] ;  /* 0x00020800ff0c7b82 */ /* 0x000ef00000000a00 */
[----:B------:R-:W2:Y:S08]  /*8630*/  @P0 LDC.64 R2, c[0x0][0x878] ;  /* 0x00021e00ff020b82 */ /* 0x000eb00000000a00 */
[----:B-1----:R-:W1:Y:S08]  /*8640*/  LDC.64 R16, c[0x0][0x848] ;  /* 0x00021200ff107b82 */ /* 0x002e700000000a00 */
[----:B------:R-:W1:Y:S08]  /*8650*/  LDC.64 R18, c[0x0][0x800] ;  /* 0x00020000ff127b82 */ /* 0x000e700000000a00 */
[----:B------:R-:W1:Y:S01]  /*8660*/  LDC.64 R20, c[0x0][0x828] ;  /* 0x00020a00ff147b82 */ /* 0x000e620000000a00 */
[----:B--2---:R-:W-:-:S06]  /*8670*/  @P0 IMAD.WIDE R2, R224, 0x4, R2 ;  /* 0x00000004e0020825 */ /* 0x004fcc00078e0202 */
[----:B------:R2:W3:Y:S01]  /*8680*/  @P0 LDG.E R2, desc[UR4][R2.64] ;  /* 0x0000000402020981 */ /* 0x0004e2000c1e1900 */
[----:B----4-:R-:W-:Y:S01]  /*8690*/  VIADD R23, R22, 0xffffff80 ;  /* 0xffffff8016177836 */ /* 0x010fe20000000000 */
[----:B------:R-:W4:Y:S08]  /*86a0*/  S2UR UR5, SR_CgaCtaId ;  /* 0x00000000000579c3 */ /* 0x000f300000008800 */
[----:B------:R-:W-:Y:S01]  /*86b0*/  BAR.SYNC.DEFER_BLOCKING 0x1, 0x100 ;  /* 0x0044000000007b1d */ /* 0x000fe20000010000 */
[----:B-----5:R-:W-:-:S02]  /*86c0*/  ISETP.NE.AND P1, PT, R0, 0x1, PT ;  /* 0x000000010000780c */ /* 0x020fc40003f25270 */
[----:B------:R-:W-:-:S03]  /*86d0*/  SHF.R.S32.HI R0, RZ, 0x1f, R23 ;  /* 0x0000001fff007819 */ /* 0x000fc60000011417 */
[----:B------:R-:W-:Y:S01]  /*86e0*/  UMOV UR4, 0x400 ;  /* 0x0000040000047882 */ /* 0x000fe20000000000 */
[----:B------:R-:W-:Y:S01]  /*86f0*/  LEA.HI R6, R0, R23, RZ, 0x7 ;  /* 0x0000001700067211 */ /* 0x000fe200078f38ff */
[----:B------:R-:W-:Y:S03]  /*8700*/  BSSY B1, `(.L_x_1322) ;  /* 0x0000054000017945 */ /* 0x000fe60003800000 */
[----:B------:R-:W-:Y:S02]  /*8710*/  LOP3.LUT R0, R6, 0x3fffff80, RZ, 0xc0, !PT ;  /* 0x3fffff8006007812 */ /* 0x000fe400078ec0ff */
[----:B--2---:R-:W-:Y:S01]  /*8720*/  SHF.R.S32.HI R3, RZ, 0x7, R6 ;  /* 0x00000007ff037819 */ /* 0x004fe20000011406 */
[----:B------:R-:W2:Y:S02]  /*8730*/  @P1 LDC R4, c[0x0][0x854] ;  /* 0x00021500ff041b82 */ /* 0x000ea40000000800 */
[----:B------:R-:W-:-:S04]  /*8740*/  IMAD.IADD R0, R23, 0x1, -R0 ;  /* 0x0000000117007824 */ /* 0x000fc800078e0a00 */
[----:B------:R-:W-:Y:S02]  /*8750*/  IMAD R0, R3, 0xa00, R0 ;  /* 0x00000a0003007824 */ /* 0x000fe400078e0200 */
[----:B------:R-:W5:Y:S01]  /*8760*/  @P1 LDC R5, c[0x0][0x858] ;  /* 0x00021600ff051b82 */ /* 0x000f620000000800 */
[----:B----4-:R-:W-:Y:S01]  /*8770*/  ULEA UR4, UR5, UR4, 0x18 ;  /* 0x0000000405047291 */ /* 0x010fe2000f8ec03f */
[----:B------:R-:W-:-:S05]  /*8780*/  IMAD.SHL.U32 R3, R0, 0x4, RZ ;  /* 0x0000000400037824 */ /* 0x000fca00078e00ff */
[----:B------:R-:W-:-:S05]  /*8790*/  LEA R6, R3, UR4, 0x2 ;  /* 0x0000000403067c11 */ /* 0x000fca000f8e10ff */
[----:B------:R4:W-:Y:S01]  /*87a0*/  STS.128 [R6], R56 ;  /* 0x0000003806007388 */ /* 0x0009e20000000c00 */
[----:B--2---:R-:W-:-:S03]  /*87b0*/  @P1 IMAD.HI.U32 R0, R7, R4, RZ ;  /* 0x0000000407001227 */ /* 0x004fc600078e00ff */
[----:B------:R4:W-:Y:S04]  /*87c0*/  STS.128 [R6+0x800], R60 ;  /* 0x0008003c06007388 */ /* 0x0009e80000000c00 */
[----:B------:R4:W-:Y:S01]  /*87d0*/  STS.128 [R6+0x1000], R96 ;  /* 0x0010006006007388 */ /* 0x0009e20000000c00 */
[----:B-----5:R-:W-:Y:S01]  /*87e0*/  @P1 SHF.R.U32.HI R7, RZ, R5, R0 ;  /* 0x00000005ff071219 */ /* 0x020fe20000011600 */
        /* <DEDUP_REMOVED lines=21> */
[----:B--2---:R-:W2:Y:S01]  /*8940*/  FENCE.VIEW.ASYNC.S ;  /* 0x00000000000073c6 */ /* 0x004ea20000000000 */
[----:B---3--:R-:W-:-:S04]  /*8950*/  @P0 IMAD R2, R224, 0x50, R2 ;  /* 0x00000050e0020824 */ /* 0x008fc800078e0202 */
[----:B------:R-:W-:-:S05]  /*8960*/  @P0 IMAD.HI R2, R2, 0x66666667, RZ ;  /* 0x6666666702020827 */ /* 0x000fca00078e02ff */
[----:B------:R-:W-:-:S04]  /*8970*/  @P0 SHF.R.U32.HI R3, RZ, 0x1f, R2 ;  /* 0x0000001fff030819 */ /* 0x000fc80000011602 */
[----:B------:R-:W-:-:S05]  /*8980*/  @P0 LEA.HI.SX32 R3, R2, R3, 0x1b ;  /* 0x0000000302030211 */ /* 0x000fca00078fdaff */
[----:B------:R-:W-:-:S05]  /*8990*/  @P0 IMAD R2, R3, 0x5000, RZ ;  /* 0x0000500003020824 */ /* 0x000fca00078e02ff */
[----:B------:R-:W-:Y:S02]  /*89a0*/  @P0 SHF.R.S32.HI R3, RZ, 0x1f, R2 ;  /* 0x0000001fff030819 */ /* 0x000fe40000011402 */
[----:B------:R-:W-:Y:S01]  /*89b0*/  @!P0 CS2R R2, SRZ ;  /* 0x0000000000028805 */ /* 0x000fe2000001ff00 */
[----:B--2---:R-:W-:Y:S05]  /*89c0*/  BAR.SYNC.DEFER_BLOCKING 0x1, 0x100 ;  /* 0x0044000000007b1d */ /* 0x004fea0000010000 */
        /* <DEDUP_REMOVED lines=14> */
[----:B-1----:R-:W-:-:S02]  /*8ab0*/  IMAD R8, R9, R16, RZ ;  /* 0x0000001009087224 */ /* 0x002fc400078e02ff */
        /* <DEDUP_REMOVED lines=17> */
.L_x_1324:
[----:B------:R-:W-:Y:S01]  /*8bd0*/  @P0 ELECT P1, URZ, PT ;  /* 0x00000000003f082f */ /* 0x000fe20003820000 */
[----:B------:R1:W-:-:S12]  /*8be0*/  UBLKRED.G.S.ADD.F32.RN [UR6], [UR4], UR5, desc[UR8] ;  /* 0x00000806040073bb */ /* 0x0003d800080a1405 */
[----:B------:R-:W-:Y:S02]  /*8bf0*/  @P1 PLOP3.LUT P0, PT, P1, PT, PT, 0x8, 0x0 ;  /* 0x000000000000181c */ /* 0x000fe40000f0e170 */
[----:B------:R-:W-:-:S11]  /*8c00*/  PLOP3.LUT P1, PT, PT, PT, PT, 0x8, 0x0 ;  /* 0x000000000000781c */ /* 0x000fd60003f2e170 */
[----:B-1----:R-:W-:Y:S05]  /*8c10*/  @P0 BRA.U.ANY `(.L_x_1324) ;  /* 0xfffffffd00ec0947 */ /* 0x002fea000393ffff */
[----:B------:R0:W-:Y:S01]  /*8c20*/  UTMACMDFLUSH ;  /* 0x00000000000079b7 */ /* 0x0001e20000000000 */
[----:B------:R-:W-:-:S04]  /*8c30*/  DEPBAR.LE SB0, 0x0 ;  /* 0x000080000000791a */ /* 0x000fc80000000000 */
.L_x_1323:
[----:B------:R-:W-:Y:S05]  /*8c40*/  BSYNC B1 ;  /* 0x0000000000017941 */ /* 0x000fea0003800000 */
.L_x_1322:
        /* <DEDUP_REMOVED lines=32> */
.L_x_1325:
        /* <DEDUP_REMOVED lines=8> */
.L_x_1299:
        /* <DEDUP_REMOVED lines=17> */
.L_x_1326:
        /* <DEDUP_REMOVED lines=11> */
.L_x_1328:
[----:B------:R-:W3:Y:S02]  /*9090*/  LDC R0, c[0x0][0x8c4] ;  /* 0x00023100ff007b82 */ /* 0x000ee40000000800 */
.L_x_1327:
        /* <DEDUP_REMOVED lines=48> */
.L_x_1330:
        /* <DEDUP_REMOVED lines=40> */
.L_x_1346:
        /* <DEDUP_REMOVED lines=14> */
.L_x_1332:
        /* <DEDUP_REMOVED lines=147> */
.L_x_1338:
[----:B------:R-:W-:-:S04]  /*a030*/  SHF.L.U32 R9, R14, 0x1f, RZ ;  /* 0x0000001f0e097819 */ /* 0x000fc800000006ff */
[----:B-1----:R-:W1:Y:S02]  /*a040*/  SYNCS.PHASECHK.TRANS64.TRYWAIT P1, [R0+URZ+0x31838], R9 ;  /* 0x03183809000075a7 */ /* 0x002e64000802017f */
[----:B-12--5:R-:W-:Y:S05]  /*a050*/  @!P1 BRA `(.L_x_1334) ;  /* 0x0000000c00dc9947 */ /* 0x026fea0003800000 */
.L_x_1347:
[----:B------:R-:W-:Y:S05]  /*a060*/  @P0 BRA `(.L_x_1335) ;  /* 0x0000000000140947 */ /* 0x000fea0003800000 */
[----:B------:R-:W-:Y:S01]  /*a070*/  ISETP.NE.AND P1, PT, R12, RZ, PT ;  /* 0x000000ff0c00720c */ /* 0x000fe20003f25270 */
[----:B-1----:R-:W-:-:S04]  /*a080*/  IMAD.MOV.U32 R9, RZ, RZ, 0x8100 ;  /* 0x00008100ff097424 */ /* 0x002fc800078e00ff */
[----:B------:R2:W-:Y:S08]  /*a090*/  SYNCS.ARRIVE.TRANS64 RZ, [R0+URZ+0x31830], R9 ;  /* 0x0318300900ff79a7 */ /* 0x0005f0000800003f */
[----:B------:R-:W-:Y:S05]  /*a0a0*/  @!P1 BRA `(.L_x_1335) ;  /* 0x0000000000049947 */ /* 0x000fea0003800000 */
[----:B------:R-:W-:Y:S01]  /*a0b0*/  BPT.TRAP 0x1 ;  /* 0x000000040000795c */ /* 0x000fe20000300000 */
.L_x_1335:
[----:B------:R3:W-:Y:S02]  /*a0c0*/  STL.64 [R1+0x8], R2 ;  /* 0x0000080201007387 */ /* 0x0007e40000100a00 */
[----:B---3--:R-:W1:Y:S02]  /*a0d0*/  LDC.64 R2, c[0x0][0x198] ;  /* 0x00006600ff027b82 */ /* 0x008e640000000a00 */
[----:B-12---:R-:W-:-:S05]  /*a0e0*/  IMAD.MOV.U32 R9, RZ, RZ, R2 ;  /* 0x000000ffff097224 */ /* 0x006fca00078e0002 */
[----:B------:R-:W-:-:S04]  /*a0f0*/  IADD3 R11, P1, R9, 0x1f0, RZ ;  /* 0x000001f0090b7810 */ /* 0x000fc80007f3e0ff */
[----:B------:R-:W-:Y:S01]  /*a100*/  R2UR UR6, R11 ;  /* 0x000000000b0672ca */ /* 0x000fe200000e0000 */
[----:B------:R-:W-:Y:S02]  /*a110*/  IMAD.MOV.U32 R11, RZ, RZ, R3 ;  /* 0x000000ffff0b7224 */ /* 0x000fe400078e0003 */
[----:B------:R1:W5:Y:S01]  /*a120*/  LDL.LU.64 R2, [R1+0x8] ;  /* 0x0000080001027983 */ /* 0x0003620000300a00 */
        /* <DEDUP_REMOVED lines=47> */
.L_x_1349:
[----:B------:R-:W-:Y:S01]  /*a420*/  LOP3.LUT R14, R14, 0x1, RZ, 0x3c, !PT ;  /* 0x000000010e0e7812 */ /* 0x000fe200078e3cff */
[----:B------:R-:W-:Y:S06]  /*a430*/  @P2 BRA `(.L_x_1337) ;  /* 0x0000000000142947 */ /* 0x000fec0003800000 */
[----:B------:R-:W-:Y:S01]  /*a440*/  ISETP.NE.AND P1, PT, R12, RZ, PT ;  /* 0x000000ff0c00720c */ /* 0x000fe20003f25270 */
[----:B-1----:R-:W-:-:S04]  /*a450*/  IMAD.MOV.U32 R20, RZ, RZ, 0x8100 ;  /* 0x00008100ff147424 */ /* 0x002fc800078e00ff */
[----:B------:R2:W-:Y:S08]  /*a460*/  SYNCS.ARRIVE.TRANS64 RZ, [R19+URZ+0x31810], R20 ;  /* 0x0318101413ff79a7 */ /* 0x0005f0000800003f */
[----:B------:R-:W-:Y:S05]  /*a470*/  @!P1 BRA `(.L_x_1337) ;  /* 0x0000000000049947 */ /* 0x000fea0003800000 */
[----:B------:R-:W-:Y:S01]  /*a480*/  BPT.TRAP 0x1 ;  /* 0x000000040000795c */ /* 0x000fe20000300000 */
.L_x_1337:
        /* <DEDUP_REMOVED lines=54> */
.L_x_1333:
        /* <DEDUP_REMOVED lines=14> */
.L_x_1350:
        /* <DEDUP_REMOVED lines=8> */
.L_x_1340:
        /* <DEDUP_REMOVED lines=51> */
.L_x_1329:
[----:B------:R-:W-:Y:S05]  /*ac80*/  WARPSYNC.ALL ;  /* 0x0000000000007948 */ /* 0x000fea0003800000 */
[----:B------:R-:W-:-:S13]  /*ac90*/  ELECT P0, URZ, PT ;  /* 0x00000000003f782f */ /* 0x000fda0003800000 */
[----:B------:R-:W-:Y:S05]  /*aca0*/  @!P0 BRA `(.L_x_1304) ;  /* 0x0000000000708947 */ /* 0x000fea0003800000 */
[----:B------:R-:W-:-:S04]  /*acb0*/  LOP3.LUT R21, R21, 0x2, RZ, 0xfc, !PT ;  /* 0x0000000215157812 */ /* 0x000fc800078efcff */
[----:B------:R-:W-:-:S13]  /*acc0*/  ISETP.NE.AND P1, PT, R21, 0x3, PT ;  /* 0x000000031500780c */ /* 0x000fda0003f25270 */
[----:B------:R-:W-:Y:S05]  /*acd0*/  @!P1 BRA `(.L_x_1341) ;  /* 0x0000000000049947 */ /* 0x000fea0003800000 */
[----:B--2---:R-:W-:Y:S01]  /*ace0*/  BPT.TRAP 0x1 ;  /* 0x000000040000795c */ /* 0x004fe20000300000 */
.L_x_1341:
        /* <DEDUP_REMOVED lines=8> */
.L_x_1351:
        /* <DEDUP_REMOVED lines=9> */
.L_x_1352:
[----:B------:R-:W-:Y:S05]  /*ae00*/  @!P1 BRA `(.L_x_1344) ;  /* 0x0000000000049947 */ /* 0x000fea0003800000 */
[----:B--2---:R-:W-:Y:S01]  /*ae10*/  BPT.TRAP 0x1 ;  /* 0x000000040000795c */ /* 0x004fe20000300000 */
.L_x_1344:
[----:B------:R-:W-:-:S07]  /*ae20*/  SHF.L.U32 R4, R4, 0x1f, RZ ;  /* 0x0000001f04047819 */ /* 0x000fce00000006ff */
.L_x_1345:
[----:B---3--:R3:W4:Y:S02]  /*ae30*/  SYNCS.PHASECHK.TRANS64.TRYWAIT P0, [R7+URZ+0x31838], R4 ;  /* 0x03183804070075a7 */ /* 0x008724000800017f */
[----:B----4-:R-:W-:Y:S05]  /*ae40*/  @!P0 NANOSLEEP.SYNCS 0x989680 ;  /* 0x009896800000895d */ /* 0x010fea0003900000 */
[----:B------:R-:W4:Y:S02]  /*ae50*/  @!P0 SYNCS.PHASECHK.TRANS64 P0, [R7+URZ+0x31838], R4 ;  /* 0x03183804070085a7 */ /* 0x000f24000800007f */
[----:B----4-:R-:W-:Y:S05]  /*ae60*/  @!P0 BRA `(.L_x_1345) ;  /* 0xfffffffc00f08947 */ /* 0x010fea000383ffff */
.L_x_1304:
[----:B--2---:R-:W-:Y:S05]  /*ae70*/  BSYNC B0 ;  /* 0x0000000000007941 */ /* 0x004fea0003800000 */
.L_x_1298:
[----:B------:R-:W-:Y:S05]  /*ae80*/  EXIT ;  /* 0x000000000000794d */ /* 0x000fea0003800000 */
.L_x_1310:
[----:B-1----:R1:W2:Y:S02]  /*ae90*/  SYNCS.PHASECHK.TRANS64.TRYWAIT P0, [R18+URZ+0x31800], R13 ;  /* 0x0318000d120075a7 */ /* 0x0022a4000800017f */
[----:B--2---:R-:W-:Y:S05]  /*aea0*/  @!P0 NANOSLEEP.SYNCS 0x989680 ;  /* 0x009896800000895d */ /* 0x004fea0003900000 */
[----:B------:R-:W2:Y:S02]  /*aeb0*/  @!P0 SYNCS.PHASECHK.TRANS64 P0, [R18+URZ+0x31800], R13 ;  /* 0x0318000d120085a7 */ /* 0x000ea4000800007f */
[----:B--2---:R-:W-:Y:S05]  /*aec0*/  @!P0 BRA `(.L_x_1310) ;  /* 0xfffffffc00f08947 */ /* 0x004fea000383ffff */
[----:B------:R-:W-:Y:S05]  /*aed0*/  BRA `(.L_x_1309) ;  /* 0xffffff6000847947 */ /* 0x000fea000383ffff */
.L_x_1314:
[----:B--2---:R2:W3:Y:S02]  /*aee0*/  SYNCS.PHASECHK.TRANS64.TRYWAIT P1, [R17+URZ+0x31810], R8 ;  /* 0x03181008110075a7 */ /* 0x0044e4000802017f */
[----:B---3--:R-:W-:Y:S05]  /*aef0*/  @!P1 NANOSLEEP.SYNCS 0x989680 ;  /* 0x009896800000995d */ /* 0x008fea0003900000 */
[----:B------:R-:W3:Y:S02]  /*af00*/  @!P1 SYNCS.PHASECHK.TRANS64 P1, [R17+URZ+0x31810], R8 ;  /* 0x03181008110095a7 */ /* 0x000ee4000802007f */
[----:B---3--:R-:W-:Y:S05]  /*af10*/  @!P1 BRA `(.L_x_1314) ;  /* 0xfffffffc00f09947 */ /* 0x008fea000383ffff */
[----:B------:R-:W-:Y:S05]  /*af20*/  BRA `(.L_x_1313) ;  /* 0xffffff6800f87947 */ /* 0x000fea000383ffff */
.L_x_1318:
[----:B----4-:R4:W1:Y:S02]  /*af30*/  SYNCS.PHASECHK.TRANS64.TRYWAIT P1, [R18+URZ+0x31830], R9 ;  /* 0x03183009120075a7 */ /* 0x010864000802017f */
[----:B-1----:R-:W-:Y:S05]  /*af40*/  @!P1 NANOSLEEP.SYNCS 0x989680 ;  /* 0x009896800000995d */ /* 0x002fea0003900000 */
[----:B------:R-:W1:Y:S02]  /*af50*/  @!P1 SYNCS.PHASECHK.TRANS64 P1, [R18+URZ+0x31830], R9 ;  /* 0x03183009120095a7 */ /* 0x000e64000802007f */
[----:B-1----:R-:W-:Y:S05]  /*af60*/  @!P1 BRA `(.L_x_1318) ;  /* 0xfffffffc00f09947 */ /* 0x002fea000383ffff */
[----:B------:R-:W-:Y:S05]  /*af70*/  BRA `(.L_x_1317) ;  /* 0xffffff8400f87947 */ /* 0x000fea000383ffff */
.L_x_1331:
[----:B-1----:R1:W2:Y:S02]  /*af80*/  SYNCS.PHASECHK.TRANS64.TRYWAIT P0, [R0+URZ+0x31820], R5 ;  /* 0x03182005000075a7 */ /* 0x0022a4000800017f */
[----:B--2---:R-:W-:Y:S05]  /*af90*/  @!P0 NANOSLEEP.SYNCS 0x989680 ;  /* 0x009896800000895d */ /* 0x004fea0003900000 */
[----:B------:R-:W2:Y:S02]  /*afa0*/  @!P0 SYNCS.PHASECHK.TRANS64 P0, [R0+URZ+0x31820], R5 ;  /* 0x03182005000085a7 */ /* 0x000ea4000800007f */
[----:B--2---:R-:W-:Y:S05]  /*afb0*/  @!P0 BRA `(.L_x_1331) ;  /* 0xfffffffc00f08947 */ /* 0x004fea000383ffff */
[----:B------:R-:W-:Y:S05]  /*afc0*/  BRA `(.L_x_1346) ;  /* 0xffffffe400947947 */ /* 0x000fea000383ffff */
.L_x_1334:
[----:B-1----:R1:W2:Y:S02]  /*afd0*/  SYNCS.PHASECHK.TRANS64.TRYWAIT P1, [R0+URZ+0x31838], R9 ;  /* 0x03183809000075a7 */ /* 0x0022a4000802017f */
[----:B--2---:R-:W-:Y:S05]  /*afe0*/  @!P1 NANOSLEEP.SYNCS 0x989680 ;  /* 0x009896800000995d */ /* 0x004fea0003900000 */
[----:B------:R-:W2:Y:S02]  /*aff0*/  @!P1 SYNCS.PHASECHK.TRANS64 P1, [R0+URZ+0x31838], R9 ;  /* 0x03183809000095a7 */ /* 0x000ea4000802007f */
[----:B--2---:R-:W-:Y:S05]  /*b000*/  @!P1 BRA `(.L_x_1334) ;  /* 0xfffffffc00f09947 */ /* 0x004fea000383ffff */
[----:B------:R-:W-:Y:S05]  /*b010*/  BRA `(.L_x_1347) ;  /* 0xfffffff000107947 */ /* 0x000fea000383ffff */
.L_x_1336:
[----:B------:R-:W-:-:S07]  /*b020*/  SHF.L.U32 R20, R6, 0x1f, RZ ;  /* 0x0000001f06147819 */ /* 0x000fce00000006ff */
.L_x_1348:
[----:B-1----:R1:W2:Y:S02]  /*b030*/  SYNCS.PHASECHK.TRANS64.TRYWAIT P1, [R19+URZ+0x31820], R20 ;  /* 0x03182014130075a7 */ /* 0x0022a4000802017f */
[----:B--2---:R-:W-:Y:S05]  /*b040*/  @!P1 NANOSLEEP.SYNCS 0x989680 ;  /* 0x009896800000995d */ /* 0x004fea0003900000 */
[----:B------:R-:W2:Y:S02]  /*b050*/  @!P1 SYNCS.PHASECHK.TRANS64 P1, [R19+URZ+0x31820], R20 ;  /* 0x03182014130095a7 */ /* 0x000ea4000802007f */
[----:B--2---:R-:W-:Y:S05]  /*b060*/  @!P1 BRA `(.L_x_1348) ;  /* 0xfffffffc00f09947 */ /* 0x004fea000383ffff */
[----:B------:R-:W-:Y:S05]  /*b070*/  BRA `(.L_x_1349) ;  /* 0xfffffff000e87947 */ /* 0x000fea000383ffff */
.L_x_1339:
[----:B-1----:R1:W2:Y:S02]  /*b080*/  SYNCS.PHASECHK.TRANS64.TRYWAIT P1, [R0+URZ+0x31838], R7 ;  /* 0x03183807000075a7 */ /* 0x0022a4000802017f */
[----:B--2---:R-:W-:Y:S05]  /*b090*/  @!P1 NANOSLEEP.SYNCS 0x989680 ;  /* 0x009896800000995d */ /* 0x004fea0003900000 */
[----:B------:R-:W2:Y:S02]  /*b0a0*/  @!P1 SYNCS.PHASECHK.TRANS64 P1, [R0+URZ+0x31838], R7 ;  /* 0x03183807000095a7 */ /* 0x000ea4000802007f */
[----:B--2---:R-:W-:Y:S05]  /*b0b0*/  @!P1 BRA `(.L_x_1339) ;  /* 0xfffffffc00f09947 */ /* 0x004fea000383ffff */
[----:B------:R-:W-:Y:S05]  /*b0c0*/  BRA `(.L_x_1350) ;  /* 0xfffffff800007947 */ /* 0x000fea000383ffff */
.L_x_1342:
[----:B-1----:R1:W3:Y:S02]  /*b0d0*/  SYNCS.PHASECHK.TRANS64.TRYWAIT P0, [R6+URZ], R3 ;  /* 0x00000003060075a7 */ /* 0x0022e4000800017f */
[----:B---3--:R-:W-:Y:S05]  /*b0e0*/  @!P0 NANOSLEEP.SYNCS 0x989680 ;  /* 0x009896800000895d */ /* 0x008fea0003900000 */
[----:B------:R-:W3:Y:S02]  /*b0f0*/  @!P0 SYNCS.PHASECHK.TRANS64 P0, [R6+URZ], R3 ;  /* 0x00000003060085a7 */ /* 0x000ee4000800007f */
[----:B---3--:R-:W-:Y:S05]  /*b100*/  @!P0 BRA `(.L_x_1342) ;  /* 0xfffffffc00f08947 */ /* 0x008fea000383ffff */
[----:B------:R-:W-:Y:S05]  /*b110*/  BRA `(.L_x_1351) ;  /* 0xfffffffc00147947 */ /* 0x000fea000383ffff */
.L_x_1343:
[----:B-1----:R1:W3:Y:S02]  /*b120*/  SYNCS.PHASECHK.TRANS64.TRYWAIT P0, [R5+URZ], R0 ;  /* 0x00000000050075a7 */ /* 0x0022e4000800017f */
[----:B---3--:R-:W-:Y:S05]  /*b130*/  @!P0 NANOSLEEP.SYNCS 0x989680 ;  /* 0x009896800000895d */ /* 0x008fea0003900000 */
[----:B------:R-:W3:Y:S02]  /*b140*/  @!P0 SYNCS.PHASECHK.TRANS64 P0, [R5+URZ], R0 ;  /* 0x00000000050085a7 */ /* 0x000ee4000800007f */
[----:B---3--:R-:W-:Y:S05]  /*b150*/  @!P0 BRA `(.L_x_1343) ;  /* 0xfffffffc00f08947 */ /* 0x008fea000383ffff */
[----:B------:R-:W-:Y:S05]  /*b160*/  BRA `(.L_x_1352) ;  /* 0xfffffffc00247947 */ /* 0x000fea000383ffff */
.L_x_1353:
        /* <DEDUP_REMOVED lines=9> */
.L_x_2212:


//--------------------- .text._ZN7cutlass13device_kernelIN5flash11enable_sm90INS1_16FlashAttnBwdSm90INS1_25CollectiveMainloopBwdSm90ILi2ELi1ELi1EN4cute5tupleIJNS5_1CILi1EEES8_S8_EEENS6_IJNS7_ILi64EEENS7_ILi80EEENS7_ILi256EEEEEENS_10bfloat16_tEfNS_4arch4Sm90ELb0ELb1ELb0ELb0ELb0ELb0ELb1ELb1ELi2ELi1ELi1ELi1ELb0EEENS1_21CollectiveEpilogueBwdISD_SE_SG_Li256ELb0ELb1ELi2EEENS1_19SingleTileSchedulerILb0ELb0ELb0ELi80EEEEEEEEEvNT_6ParamsE --------------------------
	.section	.text._ZN7cutlass13device_kernelIN5flash11enable_sm90INS1_16FlashAttnBwdSm90INS1_25CollectiveMainloopBwdSm90ILi2ELi1ELi1EN4cute5tupleIJNS5_1CILi1EEES8_S8_EEENS6_IJNS7_ILi64EEENS7_ILi80EEENS7_ILi256EEEEEENS_10bfloat16_tEfNS_4arch4Sm90ELb0ELb1ELb0ELb0ELb0ELb0ELb1ELb1ELi2ELi1ELi1ELi1ELb0EEENS1_21CollectiveEpilogueBwdISD_SE_SG_Li256ELb0ELb1ELi2EEENS1_19SingleTileSchedulerILb0ELb0ELb0ELi80EEEEEEEEEvNT_6ParamsE,"ax",@progbits
	.align	128
.text._ZN7cutlass13device_kernelIN5flash11enable_sm90INS1_16FlashAttnBwdSm90INS1_25CollectiveMainloopBwdSm90ILi2ELi1ELi1EN4cute5tupleIJNS5_1CILi1EEES8_S8_EEENS6_IJNS7_ILi64EEENS7_ILi80EEENS7_ILi256EEEEEENS_10bfloat16_tEfNS_4arch4Sm90ELb0ELb1ELb0ELb0ELb0ELb0ELb1ELb1ELi2ELi1ELi1ELi1ELb0EEENS1_21CollectiveEpilogueBwdISD_SE_SG_Li256ELb0ELb1ELi2EEENS1_19SingleTileSchedulerILb0ELb0ELb0ELi80EEEEEEEEEvNT_6ParamsE:
        .type           _ZN7cutlass13device_kernelIN5flash11enable_sm90INS1_16FlashAttnBwdSm90INS1_25CollectiveMainloopBwdSm90ILi2ELi1ELi1EN4cute5tupleIJNS5_1CILi1EEES8_S8_EEENS6_IJNS7_ILi64EEENS7_ILi80EEENS7_ILi256EEEEEENS_10bfloat16_tEfNS_4arch4Sm90ELb0ELb1ELb0ELb0ELb0ELb0ELb1ELb1ELi2ELi1ELi1ELi1ELb0EEENS1_21CollectiveEpilogueBwdISD_SE_SG_Li256ELb0ELb1ELi2EEENS1_19SingleTileSchedulerILb0ELb0ELb0ELi80EEEEEEEEEvNT_6ParamsE,@function
        .size           _ZN7cutlass13device_kernelIN5flash11enable_sm90INS1_16FlashAttnBwdSm90INS1_25CollectiveMainloopBwdSm90ILi2ELi1ELi1EN4cute5tupleIJNS5_1CILi1EEES8_S8_EEENS6_IJNS7_ILi64EEENS7_ILi80EEENS7_ILi256EEEEEENS_10bfloat16_tEfNS_4arch4Sm90ELb0ELb1ELb0ELb0ELb0ELb0ELb1ELb1ELi2ELi1ELi1ELi1ELb0EEENS1_21CollectiveEpilogueBwdISD_SE_SG_Li256ELb0ELb1ELi2EEENS1_19SingleTileSchedulerILb0ELb0ELb0ELi80EEEEEEEEEvNT_6ParamsE,(.L_x_2213 - _ZN7cutlass13device_kernelIN5flash11enable_sm90INS1_16FlashAttnBwdSm90INS1_25CollectiveMainloopBwdSm90ILi2ELi1ELi1EN4cute5tupleIJNS5_1CILi1EEES8_S8_EEENS6_IJNS7_ILi64EEENS7_ILi80EEENS7_ILi256EEEEEENS_10bfloat16_tEfNS_4arch4Sm90ELb0ELb1ELb0ELb0ELb0ELb0ELb1ELb1ELi2ELi1ELi1ELi1ELb0EEENS1_21CollectiveEpilogueBwdISD_SE_SG_Li256ELb0ELb1ELi2EEENS1_19SingleTileSchedulerILb0ELb0ELb0ELi80EEEEEEEEEvNT_6ParamsE)
        .other          _ZN7cutlass13device_kernelIN5flash11enable_sm90INS1_16FlashAttnBwdSm90INS1_25CollectiveMainloopBwdSm90ILi2ELi1ELi1EN4cute5tupleIJNS5_1CILi1EEES8_S8_EEENS6_IJNS7_ILi64EEENS7_ILi80EEENS7_ILi256EEEEEENS_10bfloat16_tEfNS_4arch4Sm90ELb0ELb1ELb0ELb0ELb0ELb0ELb1ELb1ELi2ELi1ELi1ELi1ELb0EEENS1_21CollectiveEpilogueBwdISD_SE_SG_Li256ELb0ELb1ELi2EEENS1_19SingleTileSchedulerILb0ELb0ELb0ELi80EEEEEEEEEvNT_6ParamsE,@"STO_CUDA_ENTRY STV_DEFAULT"
_ZN7cutlass13device_kernelIN5flash11enable_sm90INS1_16FlashAttnBwdSm90INS1_25CollectiveMainloopBwdSm90ILi2ELi1ELi1EN4cute5tupleIJNS5_1CILi1EEES8_S8_EEENS6_IJNS7_ILi64EEENS7_ILi80EEENS7_ILi256EEEEEENS_10bfloat16_tEfNS_4arch4Sm90ELb0ELb1ELb0ELb0ELb0ELb0ELb1ELb1ELi2ELi1ELi1ELi1ELb0EEENS1_21CollectiveEpilogueBwdISD_SE_SG_Li256ELb0ELb1ELi2EEENS1_19SingleTileSchedulerILb0ELb0ELb0ELi80EEEEEEEEEvNT_6ParamsE:
        /* <DEDUP_REMOVED lines=30> */
.L_x_1355:
[----:B------:R-:W-:Y:S05]  /*01e0*/  BSYNC B0 ;  /* 0x0000000000007941 */ /* 0x000fea0003800000 */
.L_x_1354:
        /* <DEDUP_REMOVED lines=39> */
.L_x_1356:
        /* <DEDUP_REMOVED lines=20> */
.L_x_1357:
[----:B------:R-:W-:Y:S01]  /*05a0*/  PLOP3.LUT P0, PT, PT, PT, UP0, 0x80, 0x0 ;  /* 0x000000000000781c */ /* 0x000fe20003f0f008 */
[----:B------:R-:W-:Y:S01]  /*05b0*/  NOP ;  /* 0x0000000000007918 */ /* 0x000fe20000000000 */
[----:B------:R-:W-:Y:S01]  /*05c0*/  LOP3.LUT R0, R21, 0x7f, RZ, 0xc0, !PT ;  /* 0x0000007f15007812 */ /* 0x000fe200078ec0ff */
[----:B-1234-:R-:W-:Y:S10]  /*05d0*/  BAR.SYNC.DEFER_BLOCKING 0x0 ;  /* 0x0000000000007b1d */ /* 0x01eff40000010000 */
[----:B------:R-:W-:Y:S05]  /*05e0*/  @!P0 BRA `(.L_x_1358) ;  /* 0x000000cc00a48947 */ /* 0x000fea0003800000 */
.L_x_1359:
        /* <DEDUP_REMOVED lines=110> */
.L_x_1360:
        /* <DEDUP_REMOVED lines=23> */
.L_x_1362:
        /* <DEDUP_REMOVED lines=141> */
.L_x_1382:
[----:B------:R-:W-:-:S13]  /*1710*/  R2UR UR4, R236 ;  /* 0x00000000ec0472ca */ /* 0x000fda00000e0000 */
[----:B------:R-:W-:-:S06]  /*1720*/  UISETP.NE.AND UP2, UPT, UR4, 0x3, UPT ;  /* 0x000000030400788c */ /* 0x000fcc000bf45270 */
[----:B------:R-:W-:-:S13]  /*1730*/  PLOP3.LUT P0, PT, PT, PT, UP2, 0x40, 0x0 ;  /* 0x000000000000781c */ /* 0x000fda0003f0e828 */
[----:B-1----:R-:W-:Y:S05]  /*1740*/  @P0 BRA `(.L_x_1364) ;  /* 0x0000000000040947 */ /* 0x002fea0003800000 */
[----:B------:R-:W-:Y:S01]  /*1750*/  BPT.TRAP 0x1 ;  /* 0x000000040000795c */ /* 0x000fe20000300000 */
.L_x_1364:
[----:B------:R-:W-:Y:S01]  /*1760*/  PLOP3.LUT P1, PT, PT, PT, UP2, 0x40, 0x0 ;  /* 0x000000000000781c */ /* 0x000fe20003f2e828 */
[----:B------:R-:W-:Y:S01]  /*1770*/  IMAD R16, R2, 0x8, R17 ;  /* 0x0000000802107824 */ /* 0x000fe200078e0211 */
[----:B------:R-:W-:-:S04]  /*1780*/  SHF.L.U32 R9, R19, 0x1f, RZ ;  /* 0x0000001f13097819 */ /* 0x000fc800000006ff */
[----:B------:R1:W2:Y:S07]  /*1790*/  SYNCS.PHASECHK.TRANS64.TRYWAIT P0, [R16+URZ+0x31810], R9 ;  /* 0x03181009100075a7 */ /* 0x0002ae000800017f */
[----:B------:R-:W-:Y:S05]  /*17a0*/  @P1 BRA `(.L_x_1365) ;  /* 0x0000000000041947 */ /* 0x000fea0003800000 */
[----:B------:R-:W-:Y:S01]  /*17b0*/  BPT.TRAP 0x1 ;  /* 0x000000040000795c */ /* 0x000fe20000300000 */
.L_x_1365:
        /* <DEDUP_REMOVED lines=12> */
.L_x_1366:
        /* <DEDUP_REMOVED lines=597> */
.L_x_1368:
[----:B------:R-:W-:Y:S02]  /*3dd0*/  R2UR UR4, R228 ;  /* 0x00000000e40472ca */ /* 0x000fe400000e0000 */
[----:B------:R-:W-:-:S11]  /*3de0*/  PLOP3.LUT P1, PT, PT, PT, UP2, 0x40, 0x0 ;  /* 0x000000000000781c */ /* 0x000fd60003f2e828 */
[----:B------:R-:W-:-:S05]  /*3df0*/  IMAD.U32 R10, RZ, RZ, UR4 ;  /* 0x00000004ff0a7e24 */ /* 0x000fca000f8e00ff */
[----:B------:R-:W-:-:S04]  /*3e00*/  SHF.L.U32 R10, R10, 0x1f, RZ ;  /* 0x0000001f0a0a7819 */ /* 0x000fc800000006ff */
[----:B------:R4:W1:Y:S01]  /*3e10*/  SYNCS.PHASECHK.TRANS64.TRYWAIT P0, [R17+URZ+0x31830], R10 ;  /* 0x0318300a110075a7 */ /* 0x000862000800017f */
[----:B------:R-:W-:Y:S05]  /*3e20*/  @P1 BRA `(.L_x_1369) ;  /* 0x0000000000041947 */ /* 0x000fea0003800000 */
[----:B------:R-:W-:Y:S01]  /*3e30*/  BPT.TRAP 0x1 ;  /* 0x000000040000795c */ /* 0x000fe20000300000 */
.L_x_1369:
        /* <DEDUP_REMOVED lines=11> */
.L_x_1370:
[----:B------:R-:W-:Y:S01]  /*3ef0*/  R2UR UR4, R7 ;  /* 0x00000000070472ca */ /* 0x000fe200000e0000 */
[----:B------:R-:W-:Y:S01]  /*3f00*/  WARPGROUP.ARRIVE ;  /* 0x00000000000079c5 */ /* 0x000fe20000000000 */
[C---:B------:R-:W-:Y:S01]  /*3f10*/  R2UR UR6, R5.reuse ;  /* 0x00000000050672ca */ /* 0x040fe200000e0000 */
[----:B------:R-:W-:Y:S01]  /*3f20*/  UMOV UR5, 0x40000040 ;  /* 0x4000004000057882 */ /* 0x000fe20000000000 */
[----:B------:R-:W-:Y:S01]  /*3f30*/  UMOV UR7, 0x40000000 ;  /* 0x4000000000077882 */ /* 0x000fe20000000000 */
[C---:B------:R-:W-:Y:S02]  /*3f40*/  VIADD R9, R5.reuse, 0x80 ;  /* 0x0000008005097836 */ /* 0x040fe40000000000 */
[----:B----4-:R-:W-:Y:S02]  /*3f50*/  VIADD R10, R5, 0x100 ;  /* 0x00000100050a7836 */ /* 0x010fe40000000000 */
[----:B------:R-:W-:Y:S01]  /*3f60*/  IMAD R15, R3, 0x40, R18 ;  /* 0x00000040030f7824 */ /* 0x000fe200078e0212 */
[----:B------:R-:W-:Y:S01]  /*3f70*/  R2UR UR8, R9 ;  /* 0x00000000090872ca */ /* 0x000fe200000e0000 */
[C---:B------:R-:W-:Y:S01]  /*3f80*/  VIADD R9, R5.reuse, 0x180 ;  /* 0x0000018005097836 */ /* 0x040fe20000000000 */
[----:B------:R-:W-:Y:S01]  /*3f90*/  R2UR UR9, R10 ;  /* 0x000000000a0972ca */ /* 0x000fe200000e0000 */
[----:B------:R-:W-:-:S02]  /*3fa0*/  VIADD R10, R5, 0x200 ;  /* 0x00000200050a7836 */ /* 0x000fc40000000000 */
[----:B------:R-:W-:Y:S01]  /*3fb0*/  HGMMA.64x8x16.F32.BF16 R44, gdesc[UR4], RZ, !UPT, gsb0 ;  /* 0x00000000042c79f0 */ /* 0x000fe2000c0018ff */
[----:B------:R-:W-:Y:S01]  /*3fc0*/  UMOV UR7, 0x40000000 ;  /* 0x4000000000077882 */ /* 0x000fe20000000000 */
[----:B------:R-:W-:Y:S01]  /*3fd0*/  R2UR UR10, R9 ;  /* 0x00000000090a72ca */ /* 0x000fe200000e0000 */
[----:B------:R-:W-:Y:S01]  /*3fe0*/  VIADD R9, R5, 0x2 ;  /* 0x0000000205097836 */ /* 0x000fe20000000000 */
[----:B------:R-:W-:-:S04]  /*3ff0*/  R2UR UR11, R10 ;  /* 0x000000000a0b72ca */ /* 0x000fc800000e0000 */
        /* <DEDUP_REMOVED lines=583> */
[----:B------:R-:W-:Y:S05]  /*6470*/  @P0 BRA `(.L_x_1372) ;  /* 0x0000000000640947 */ /* 0x000fea0003800000 */
        /* <DEDUP_REMOVED lines=15> */
.L_x_1374:
[----:B------:R-:W-:-:S06]  /*6570*/  UISETP.NE.AND UP0, UPT, UR6, 0x1, UPT ;  /* 0x000000010600788c */ /* 0x000fcc000bf05270 */
[----:B------:R-:W-:-:S05]  /*6580*/  PLOP3.LUT P0, PT, PT, PT, UP0, 0x80, 0x0 ;  /* 0x000000000000781c */ /* 0x000fca0003f0f008 */
[----:B------:R-:W-:-:S08]  /*6590*/  @UP0 ULDC UR4, c[0x0][0x754] ;  /* 0x0001d50000040ab9 */ /* 0x000fd00000000800 */
[----:B------:R-:W-:Y:S01]  /*65a0*/  @P0 IMAD.HI.U32 R5, R22, UR4, RZ ;  /* 0x0000000416050c27 */ /* 0x000fe2000f8e00ff */
[----:B------:R-:W-:-:S04]  /*65b0*/  @UP0 ULDC UR4, c[0x0][0x758] ;  /* 0x0001d60000040ab9 */ /* 0x000fc80000000800 */
[----:B------:R-:W-:-:S07]  /*65c0*/  @P0 SHF.R.U32.HI R22, RZ, UR4, R5 ;  /* 0x00000004ff160c19 */ /* 0x000fce0008011605 */
.L_x_1375:
[----:B------:R-:W-:Y:S05]  /*65d0*/  BSYNC B0 ;  /* 0x0000000000007941 */ /* 0x000fea0003800000 */
.L_x_1373:
[----:B------:R-:W-:-:S05]  /*65e0*/  IMAD R5, R22, UR6, R229 ;  /* 0x0000000616057c24 */ /* 0x000fca000f8e02e5 */
[----:B------:R-:W-:Y:S02]  /*65f0*/  VIMNMX R14, R14, R5, !PT ;  /* 0x000000050e0e7248 */ /* 0x000fe40007fe0100 */
[----:B------:R-:W-:-:S07]  /*6600*/  VIADDMNMX R20, R5, UR6, R20, PT ;  /* 0x0000000605147c46 */ /* 0x000fce000b800114 */
.L_x_1372:
[----:B------:R-:W1:Y:S01]  /*6610*/  S2R R224, SR_CTAID.X ;  /* 0x0000000000e07919 */ /* 0x000e620000002500 */
[----:B------:R-:W-:-:S04]  /*6620*/  VIADD R15, R15, 0x8 ;  /* 0x000000080f0f7836 */ /* 0x000fc80000000000 */
[----:B------:R-:W-:Y:S01]  /*6630*/  IMAD.IADD R23, R10, 0x1, R15 ;  /* 0x000000010a177824 */ /* 0x000fe200078e020f */
[----:B------:R-:W-:Y:S01]  /*6640*/  VIADDMNMX R22, R15, R12, R233, PT ;  /* 0x0000000c0f167246 */ /* 0x000fe200038001e9 */
[----:B-1----:R-:W-:-:S05]  /*6650*/  IMAD R224, R224, -0x50, RZ ;  /* 0xffffffb0e0e07824 */ /* 0x002fca00078e02ff */
[C---:B------:R-:W-:Y:S02]  /*6660*/  ISETP.GE.AND P0, PT, R224.reuse, 0x1, PT ;  /* 0x00000001e000780c */ /* 0x040fe40003f06270 */
[----:B------:R-:W-:Y:S02]  /*6670*/  ISETP.GE.AND P1, PT, R224, 0x2, PT ;  /* 0x00000002e000780c */ /* 0x000fe40003f26270 */
[----:B------:R-:W-:Y:S02]  /*6680*/  ISETP.GT.AND P4, PT, R14, RZ, !P0 ;  /* 0x000000ff0e00720c */ /* 0x000fe40004784270 */
[----:B------:R-:W-:Y:S02]  /*6690*/  ISETP.GE.AND P2, PT, R224, 0x11, PT ;  /* 0x00000011e000780c */ /* 0x000fe40003f46270 */
[----:B------:R-:W-:Y:S02]  /*66a0*/  ISETP.GT.AND P5, PT, R14, 0x1, !P1 ;  /* 0x000000010e00780c */ /* 0x000fe40004fa4270 */
[----:B------:R-:W-:-:S02]  /*66b0*/  ISETP.LT.OR P4, PT, R20, 0x1, P4 ;  /* 0x000000011400780c */ /* 0x000fc40002781670 */
[----:B------:R-:W-:Y:S02]  /*66c0*/  ISETP.GT.AND P6, PT, R14, 0x10, !P2 ;  /* 0x000000100e00780c */ /* 0x000fe400057c4270 */
[----:B------:R-:W-:Y:S02]  /*66d0*/  ISETP.LT.OR P5, PT, R20, 0x2, P5 ;  /* 0x000000021400780c */ /* 0x000fe40002fa1670 */
[----:B------:R-:W-:Y:S02]  /*66e0*/  ISETP.GE.AND P3, PT, R224, 0x12, PT ;  /* 0x00000012e000780c */ /* 0x000fe40003f66270 */
[----:B------:R-:W-:Y:S02]  /*66f0*/  FSEL R7, R24, -INF , !P4 ;  /* 0xff80000018077808 */ /* 0x000fe40006000000 */
[----:B------:R-:W-:Y:S02]  /*6700*/  ISETP.LT.OR P6, PT, R20, 0x11, P6 ;  /* 0x000000111400780c */ /* 0x000fe400037c1670 */
[----:B------:R-:W-:-:S02]  /*6710*/  FSEL R25, R25, -INF , !P5 ;  /* 0xff80000019197808 */ /* 0x000fc40006800000 */
[----:B------:R-:W-:Y:S02]  /*6720*/  ISETP.GE.AND P4, PT, R224, 0x21, PT ;  /* 0x00000021e000780c */ /* 0x000fe40003f86270 */
[----:B------:R-:W-:Y:S02]  /*6730*/  ISETP.GT.AND P5, PT, R14, 0x11, !P3 ;  /* 0x000000110e00780c */ /* 0x000fe40005fa4270 */
[----:B------:R-:W-:Y:S02]  /*6740*/  FSEL R11, R28, -INF , !P6 ;  /* 0xff8000001c0b7808 */ /* 0x000fe40007000000 */
[----:B------:R-:W-:Y:S02]  /*6750*/  ISETP.GT.AND P6, PT, R14, 0x20, !P4 ;  /* 0x000000200e00780c */ /* 0x000fe400067c4270 */
[C---:B------:R-:W-:Y:S02]  /*6760*/  ISETP.LT.OR P5, PT, R20.reuse, 0x12, P5 ;  /* 0x000000121400780c */ /* 0x040fe40002fa1670 */
[----:B------:R-:W-:-:S02]  /*6770*/  ISETP.LT.OR P6, PT, R20, 0x21, P6 ;  /* 0x000000211400780c */ /* 0x000fc400037c1670 */
[----:B------:R-:W-:Y:S02]  /*6780*/  FSEL R29, R29, -INF , !P5 ;  /* 0xff8000001d1d7808 */ /* 0x000fe40006800000 */
[----:B------:R-:W-:Y:S02]  /*6790*/  ISETP.GE.AND P5, PT, R224, 0x22, PT ;  /* 0x00000022e000780c */ /* 0x000fe40003fa6270 */
[----:B------:R-:W-:Y:S02]  /*67a0*/  FSEL R9, R32, -INF , !P6 ;  /* 0xff80000020097808 */ /* 0x000fe40007000000 */
[----:B------:R-:W-:-:S04]  /*67b0*/  ISETP.GT.AND P6, PT, R14, 0x21, !P5 ;  /* 0x000000210e00780c */ /* 0x000fc80006fc4270 */
[----:B------:R-:W-:-:S04]  /*67c0*/  ISETP.LT.OR P6, PT, R20, 0x22, P6 ;  /* 0x000000221400780c */ /* 0x000fc800037c1670 */
[----:B------:R-:W-:Y:S02]  /*67d0*/  FSEL R33, R33, -INF , !P6 ;  /* 0xff80000021217808 */ /* 0x000fe40007000000 */
[----:B------:R-:W-:-:S04]  /*67e0*/  ISETP.GE.AND P6, PT, R224, 0x31, PT ;  /* 0x00000031e000780c */ /* 0x000fc80003fc6270 */
        /* <DEDUP_REMOVED lines=15> */
[----:B------:R-:W-:-:S13]  /*68e0*/  PLOP3.LUT P6, PT, PT, PT, UP1, 0x40, 0x0 ;  /* 0x000000000000781c */ /* 0x000fda0003fce818 */
        /* <DEDUP_REMOVED lines=12> */
[----:B------:R-:W-:Y:S01]  /*69b0*/  PLOP3.LUT P6, PT, PT, PT, UP0, 0x80, 0x0 ;  /* 0x000000000000781c */ /* 0x000fe20003fcf008 */
[----:B------:R-:W-:-:S12]  /*69c0*/  @UP0 ULDC UR4, c[0x0][0x758] ;  /* 0x0001d60000040ab9 */ /* 0x000fd80000000800 */
[----:B------:R-:W-:-:S04]  /*69d0*/  @P6 SHF.R.U32.HI R10, RZ, UR4, R12 ;  /* 0x00000004ff0a6c19 */ /* 0x000fc8000801160c */
[----:B------:R-:W-:Y:S01]  /*69e0*/  LOP3.LUT R10, RZ, R10, RZ, 0x33, !PT ;  /* 0x0000000aff0a7212 */ /* 0x000fe200078e33ff */
[----:B------:R-:W-:Y:S06]  /*69f0*/  BRA `(.L_x_1379) ;  /* 0x00000000001c7947 */ /* 0x000fec0003800000 */
.L_x_1378:
[----:B------:R-:W-:-:S06]  /*6a00*/  UISETP.NE.AND UP0, UPT, UR6, 0x1, UPT ;  /* 0x000000010600788c */ /* 0x000fcc000bf05270 */
[----:B------:R-:W-:-:S05]  /*6a10*/  PLOP3.LUT P6, PT, PT, PT, UP0, 0x80, 0x0 ;  /* 0x000000000000781c */ /* 0x000fca0003fcf008 */
[----:B------:R-:W-:-:S08]  /*6a20*/  @UP0 ULDC UR4, c[0x0][0x754] ;  /* 0x0001d50000040ab9 */ /* 0x000fd00000000800 */
[----:B------:R-:W-:Y:S01]  /*6a30*/  @P6 IMAD.HI.U32 R12, R10, UR4, RZ ;  /* 0x000000040a0c6c27 */ /* 0x000fe2000f8e00ff */
[----:B------:R-:W-:Y:S01]  /*6a40*/  PLOP3.LUT P6, PT, PT, PT, UP0, 0x80, 0x0 ;  /* 0x000000000000781c */ /* 0x000fe20003fcf008 */
[----:B------:R-:W-:-:S12]  /*6a50*/  @UP0 ULDC UR4, c[0x0][0x758] ;  /* 0x0001d60000040ab9 */ /* 0x000fd80000000800 */
[----:B------:R-:W-:-:S07]  /*6a60*/  @P6 SHF.R.U32.HI R10, RZ, UR4, R12 ;  /* 0x00000004ff0a6c19 */ /* 0x000fce000801160c */
.L_x_1379:
[----:B------:R-:W-:Y:S05]  /*6a70*/  BSYNC B0 ;  /* 0x0000000000007941 */ /* 0x000fea0003800000 */
.L_x_1377:
[----:B------:R-:W-:-:S05]  /*6a80*/  IMAD R10, R10, UR6, R229 ;  /* 0x000000060a0a7c24 */ /* 0x000fca000f8e02e5 */
[----:B------:R-:W-:Y:S02]  /*6a90*/  VIMNMX R23, R23, R10, !PT ;  /* 0x0000000a17177248 */ /* 0x000fe40007fe0100 */
[----:B------:R-:W-:-:S07]  /*6aa0*/  VIADDMNMX R22, R10, UR6, R22, PT ;  /* 0x000000060a167c46 */ /* 0x000fce000b800116 */
.L_x_1376:
[C---:B------:R-:W-:Y:S01]  /*6ab0*/  ISETP.GT.AND P3, PT, R23.reuse, 0x11, !P3 ;  /* 0x000000111700780c */ /* 0x040fe20005f64270 */
[----:B------:R-:W-:Y:S01]  /*6ac0*/  ULDC UR4, c[0x0][0x744] ;  /* 0x0001d10000047ab9 */ /* 0x000fe20000000800 */
[C---:B------:R-:W-:Y:S01]  /*6ad0*/  ISETP.GT.AND P2, PT, R23.reuse, 0x10, !P2 ;  /* 0x000000101700780c */ /* 0x040fe20005744270 */
[----:B------:R-:W-:Y:S01]  /*6ae0*/  IMAD R32, R18, 0x4, R17 ;  /* 0x0000000412207824 */ /* 0x000fe200078e0211 */
[----:B------:R-:W-:Y:S01]  /*6af0*/  ISETP.GT.AND P4, PT, R23, 0x20, !P4 ;  /* 0x000000201700780c */ /* 0x000fe20006784270 */
[--C-:B--2---:R-:W-:Y:S01]  /*6b00*/  FFMA.FTZ R10, R5, UR4, -R8.reuse ;  /* 0x00000004050a7c23 */ /* 0x104fe20008010808 */
[C---:B------:R-:W-:Y:S01]  /*6b10*/  ISETP.LT.OR P3, PT, R22.reuse, 0x12, P3 ;  /* 0x000000121600780c */ /* 0x040fe20001f61670 */
[--C-:B------:R-:W-:Y:S01]  /*6b20*/  FFMA.FTZ R7, R7, UR4, -R8.reuse ;  /* 0x0000000407077c23 */ /* 0x100fe20008010808 */
[C---:B------:R-:W-:Y:S01]  /*6b30*/  ISETP.LT.OR P2, PT, R22.reuse, 0x11, P2 ;  /* 0x000000111600780c */ /* 0x040fe20001741670 */
[--C-:B------:R-:W-:Y:S01]  /*6b40*/  FFMA.FTZ R20, R25, UR4, -R8.reuse ;  /* 0x0000000419147c23 */ /* 0x100fe20008010808 */
[----:B------:R-:W-:Y:S01]  /*6b50*/  ISETP.LT.OR P4, PT, R22, 0x21, P4 ;  /* 0x000000211600780c */ /* 0x000fe20002781670 */
[--C-:B------:R-:W-:Y:S01]  /*6b60*/  FFMA.FTZ R11, R11, UR4, -R8.reuse ;  /* 0x000000040b0b7c23 */ /* 0x100fe20008010808 */
[----:B------:R-:W-:Y:S01]  /*6b70*/  ISETP.GE.AND P6, PT, R224, 0x32, PT ;  /* 0x00000032e000780c */ /* 0x000fe20003fc6270 */
[--C-:B------:R-:W-:Y:S01]  /*6b80*/  FFMA.FTZ R14, R29, UR4, -R8.reuse ;  /* 0x000000041d0e7c23 */ /* 0x100fe20008010808 */
[----:B------:R-:W-:Y:S01]  /*6b90*/  FSEL R31, R31, -INF , !P3 ;  /* 0xff8000001f1f7808 */ /* 0x000fe20005800000 */
[--C-:B------:R-:W-:Y:S01]  /*6ba0*/  FFMA.FTZ R9, R9, UR4, -R8.reuse ;  /* 0x0000000409097c23 */ /* 0x100fe20008010808 */
[----:B------:R-:W-:Y:S01]  /*6bb0*/  FSEL R15, R30, -INF , !P2 ;  /* 0xff8000001e0f7808 */ /* 0x000fe20005000000 */
[--C-:B------:R-:W-:Y:S01]  /*6bc0*/  FFMA.FTZ R12, R33, UR4, -R8.reuse ;  /* 0x00000004210c7c23 */ /* 0x100fe20008010808 */
[----:B------:R-:W-:Y:S01]  /*6bd0*/  FSEL R21, R34, -INF , !P4 ;  /* 0xff80000022157808 */ /* 0x000fe20006000000 */
[--C-:B------:R-:W-:Y:S01]  /*6be0*/  FFMA.FTZ R5, R37, UR4, -R8.reuse ;  /* 0x0000000425057c23 */ /* 0x100fe20008010808 */
[C---:B------:R-:W-:Y:S01]  /*6bf0*/  ISETP.GT.AND P3, PT, R23.reuse, 0x31, !P6 ;  /* 0x000000311700780c */ /* 0x040fe20007764270 */
[----:B------:R-:W1:Y:S01]  /*6c00*/  LDS R30, [R32+0x2c300] ;  /* 0x02c30000201e7984 */ /* 0x000e620000000800 */
[C---:B------:R-:W-:Y:S01]  /*6c10*/  ISETP.GE.AND P2, PT, R224.reuse, 0x31, PT ;  /* 0x00000031e000780c */ /* 0x040fe20003f46270 */
[----:B------:R-:W2:Y:S01]  /*6c20*/  MUFU.EX2 R7, R7 ;  /* 0x0000000700077308 */ /* 0x000ea20000000800 */
[C---:B------:R-:W-:Y:S01]  /*6c30*/  ISETP.GE.AND P4, PT, R224.reuse, 0x41, PT ;  /* 0x00000041e000780c */ /* 0x040fe20003f86270 */
[----:B------:R-:W-:Y:S01]  /*6c40*/  UMOV UR57, 0x40000040 ;  /* 0x4000004000397882 */ /* 0x000fe20000000000 */
[----:B------:R-:W-:Y:S01]  /*6c50*/  ISETP.GE.AND P6, PT, R224, 0x42, PT ;  /* 0x00000042e000780c */ /* 0x000fe20003fc6270 */
[----:B------:R-:W-:Y:S01]  /*6c60*/  UMOV UR59, 0x40 ;  /* 0x00000040003b7882 */ /* 0x000fe20000000000 */
[C---:B------:R-:W-:Y:S01]  /*6c70*/  ISETP.GT.AND P0, PT, R23.reuse, RZ, !P0 ;  /* 0x000000ff1700720c */ /* 0x040fe20004704270 */
[----:B------:R-:W-:Y:S01]  /*6c80*/  UMOV UR9, UR57 ;  /* 0x0000003900097c82 */ /* 0x000fe20008000000 */
[C---:B------:R-:W-:Y:S01]  /*6c90*/  ISETP.GT.AND P1, PT, R23.reuse, 0x1, !P1 ;  /* 0x000000011700780c */ /* 0x040fe20004f24270 */
[----:B------:R-:W-:Y:S01]  /*6ca0*/  MUFU.EX2 R20, R20 ;  /* 0x0000001400147308 */ /* 0x000fe20000000800 */
[C---:B------:R-:W-:Y:S01]  /*6cb0*/  ISETP.GT.AND P5, PT, R23.reuse, 0x21, !P5 ;  /* 0x000000211700780c */ /* 0x040fe20006fa4270 */
[----:B------:R-:W-:Y:S01]  /*6cc0*/  UMOV UR11, 0x40 ;  /* 0x00000040000b7882 */ /* 0x000fe20000000000 */
[C---:B------:R-:W-:Y:S01]  /*6cd0*/  ISETP.GT.AND P2, PT, R23.reuse, 0x30, !P2 ;  /* 0x000000301700780c */ /* 0x040fe20005744270 */
[----:B------:R-:W-:Y:S01]  /*6ce0*/  UMOV UR13, UR57 ;  /* 0x00000039000d7c82 */ /* 0x000fe20008000000 */
[C---:B------:R-:W-:Y:S01]  /*6cf0*/  ISETP.GT.AND P4, PT, R23.reuse, 0x40, !P4 ;  /* 0x000000401700780c */ /* 0x040fe20006784270 */
[----:B------:R-:W-:Y:S01]  /*6d00*/  UMOV UR15, 0x40 ;  /* 0x00000040000f7882 */ /* 0x000fe20000000000 */
[----:B------:R-:W-:Y:S01]  /*6d10*/  ISETP.GT.AND P6, PT, R23, 0x41, !P6 ;  /* 0x000000411700780c */ /* 0x000fe200077c4270 */
[--C-:B------:R-:W-:Y:S01]  /*6d20*/  FFMA.FTZ R23, R13, UR4, -R8.reuse ;  /* 0x000000040d177c23 */ /* 0x100fe20008010808 */
[C---:B------:R-:W-:Y:S01]  /*6d30*/  ISETP.LT.OR P0, PT, R22.reuse, 0x1, P0 ;  /* 0x000000011600780c */ /* 0x040fe20000701670 */
[----:B------:R-:W-:Y:S01]  /*6d40*/  FFMA.FTZ R13, R41, UR4, -R8 ;  /* 0x00000004290d7c23 */ /* 0x000fe20008010808 */
[C---:B------:R-:W-:Y:S01]  /*6d50*/  ISETP.LT.OR P1, PT, R22.reuse, 0x2, P1 ;  /* 0x000000021600780c */ /* 0x040fe20000f21670 */
[----:B------:R4:W-:Y:S01]  /*6d60*/  MUFU.EX2 R8, R23 ;  /* 0x0000001700087308 */ /* 0x0009e20000000800 */
[C---:B------:R-:W-:Y:S01]  /*6d70*/  ISETP.LT.OR P5, PT, R22.reuse, 0x22, P5 ;  /* 0x000000221600780c */ /* 0x040fe20002fa1670 */
[----:B------:R-:W-:Y:S01]  /*6d80*/  UMOV UR17, UR57 ;  /* 0x0000003900117c82 */ /* 0x000fe20008000000 */
[C---:B------:R-:W-:Y:S01]  /*6d90*/  ISETP.LT.OR P2, PT, R22.reuse, 0x31, P2 ;  /* 0x000000311600780c */ /* 0x040fe20001741670 */
[----:B------:R-:W-:Y:S01]  /*6da0*/  UMOV UR19, 0x40 ;  /* 0x0000004000137882 */ /* 0x000fe20000000000 */
[C---:B------:R-:W-:Y:S01]  /*6db0*/  ISETP.LT.OR P3, PT, R22.reuse, 0x32, P3 ;  /* 0x000000321600780c */ /* 0x040fe20001f61670 */
[----:B------:R-:W-:Y:S01]  /*6dc0*/  UMOV UR49, 0x40000040 ;  /* 0x4000004000317882 */ /* 0x000fe20000000000 */
[----:B------:R-:W-:Y:S01]  /*6dd0*/  ISETP.LT.OR P4, PT, R22, 0x41, P4 ;  /* 0x000000411600780c */ /* 0x000fe20002781670 */
[----:B------:R-:W5:Y:S01]  /*6de0*/  MUFU.EX2 R12, R12 ;  /* 0x0000000c000c7308 */ /* 0x000f620000000800 */
[----:B----4-:R-:W-:Y:S01]  /*6df0*/  FSEL R23, R26, -INF , !P0 ;  /* 0xff8000001a177808 */ /* 0x010fe20004000000 */
[----:B------:R-:W-:Y:S01]  /*6e00*/  UMOV UR51, 0x40 ;  /* 0x0000004000337882 */ /* 0x000fe20000000000 */
[----:B------:R-:W4:Y:S01]  /*6e10*/  LDS R26, [R32+0x2c320] ;  /* 0x02c32000201a7984 */ /* 0x000f220000000800 */
[----:B------:R-:W-:Y:S01]  /*6e20*/  ISETP.LT.OR P6, PT, R22, 0x42, P6 ;  /* 0x000000421600780c */ /* 0x000fe200037c1670 */
[----:B------:R-:W-:Y:S01]  /*6e30*/  VIADD R22, R17, 0x2c500 ;  /* 0x0002c50011167836 */ /* 0x000fe20000000000 */
[----:B------:R-:W-:Y:S01]  /*6e40*/  FSEL R27, R27, -INF , !P1 ;  /* 0xff8000001b1b7808 */ /* 0x000fe20004800000 */
[----:B---3--:R-:W-:Y:S01]  /*6e50*/  FFMA.FTZ R34, R23, UR4, -R6 ;  /* 0x0000000417227c23 */ /* 0x008fe20008010806 */
[----:B------:R-:W-:Y:S01]  /*6e60*/  FSEL R35, R35, -INF , !P5 ;  /* 0xff80000023237808 */ /* 0x000fe20006800000 */
[----:B------:R-:W3:Y:S01]  /*6e70*/  MUFU.EX2 R9, R9 ;  /* 0x0000000900097308 */ /* 0x000ee20000000800 */
[----:B------:R-:W-:Y:S01]  /*6e80*/  SHF.R.U32.HI R24, RZ, 0x4, R22 ;  /* 0x00000004ff187819 */ /* 0x000fe20000011616 */
[--C-:B------:R-:W-:Y:S01]  /*6e90*/  FFMA.FTZ R22, R15, UR4, -R6.reuse ;  /* 0x000000040f167c23 */ /* 0x100fe20008010806 */
[--C-:B------:R-:W-:Y:S01]  /*6ea0*/  FFMA.FTZ R25, R27, UR4, -R6.reuse ;  /* 0x000000041b197c23 */ /* 0x100fe20008010806 */
[----:B------:R-:W-:Y:S01]  /*6eb0*/  FSEL R29, R38, -INF , !P2 ;  /* 0xff800000261d7808 */ /* 0x000fe20005000000 */
[--C-:B------:R-:W-:Y:S01]  /*6ec0*/  FFMA.FTZ R36, R35, UR4, -R6.reuse ;  /* 0x0000000423247c23 */ /* 0x100fe20008010806 */
[----:B------:R-:W-:Y:S01]  /*6ed0*/  LOP3.LUT R15, R24, 0x3fff, RZ, 0xc0, !PT ;  /* 0x00003fff180f7812 */ /* 0x000fe200078ec0ff */
[--C-:B------:R-:W-:Y:S01]  /*6ee0*/  FFMA.FTZ R24, R31, UR4, -R6.reuse ;  /* 0x000000041f187c23 */ /* 0x100fe20008010806 */
[----:B------:R-:W-:Y:S01]  /*6ef0*/  FSEL R27, R42, -INF , !P4 ;  /* 0xff8000002a1b7808 */ /* 0x000fe20006000000 */
[--C-:B------:R-:W-:Y:S01]  /*6f00*/  FFMA.FTZ R35, R29, UR4, -R6.reuse ;  /* 0x000000041d237c23 */ /* 0x100fe20008010806 */
[----:B------:R-:W-:Y:S01]  /*6f10*/  FSEL R39, R39, -INF , !P3 ;  /* 0xff80000027277808 */ /* 0x000fe20005800000 */
[--C-:B------:R-:W-:Y:S01]  /*6f20*/  FFMA.FTZ R31, R21, UR4, -R6.reuse ;  /* 0x00000004151f7c23 */ /* 0x100fe20008010806 */
[----:B------:R-:W-:Y:S01]  /*6f30*/  FSEL R43, R43, -INF , !P6 ;  /* 0xff8000002b2b7808 */ /* 0x000fe20007000000 */
[--C-:B------:R-:W-:Y:S01]  /*6f40*/  FFMA.FTZ R28, R27, UR4, -R6.reuse ;  /* 0x000000041b1c7c23 */ /* 0x100fe20008010806 */
[----:B------:R-:W-:Y:S01]  /*6f50*/  LOP3.LUT R15, R15, 0x80000, RZ, 0xfc, !PT ;  /* 0x000800000f0f7812 */ /* 0x000fe200078efcff */
[--C-:B------:R-:W-:Y:S01]  /*6f60*/  FFMA.FTZ R29, R39, UR4, -R6.reuse ;  /* 0x00000004271d7c23 */ /* 0x100fe20008010806 */
[----:B------:R-:W-:Y:S01]  /*6f70*/  MUFU.EX2 R25, R25 ;  /* 0x0000001900197308 */ /* 0x000fe20000000800 */
[----:B------:R-:W-:Y:S01]  /*6f80*/  FFMA.FTZ R27, R43, UR4, -R6 ;  /* 0x000000042b1b7c23 */ /* 0x000fe20008010806 */
[----:B-1----:R-:W-:Y:S01]  /*6f90*/  FADD.FTZ R44, R44, -R30 ;  /* 0x8000001e2c2c7221 */ /* 0x002fe20000010000 */
[----:B------:R-:W-:-:S02]  /*6fa0*/  VIADD R6, R15, 0x80 ;  /* 0x000000800f067836 */ /* 0x000fc40000000000 */
[--C-:B------:R-:W-:Y:S01]  /*6fb0*/  FADD.FTZ R53, R53, -R30.reuse ;  /* 0x8000001e35357221 */ /* 0x100fe20000010000 */
[--C-:B------:R-:W-:Y:S01]  /*6fc0*/  FADD.FTZ R52, R52, -R30.reuse ;  /* 0x8000001e34347221 */ /* 0x100fe20000010000 */
[----:B--2---:R-:W-:Y:S01]  /*6fd0*/  FMUL.FTZ R44, R7, R44 ;  /* 0x0000002c072c7220 */ /* 0x004fe20000410000 */
[--C-:B------:R-:W-:Y:S01]  /*6fe0*/  FADD.FTZ R45, R45, -R30.reuse ;  /* 0x8000001e2d2d7221 */ /* 0x100fe20000010000 */
[----:B------:R-:W1:Y:S01]  /*6ff0*/  MUFU.EX2 R34, R34 ;  /* 0x0000002200227308 */ /* 0x000e620000000800 */
[----:B------:R-:W-:Y:S01]  /*7000*/  R2UR UR4, R6 ;  /* 0x00000000060472ca */ /* 0x000fe200000e0000 */
[----:B------:R-:W-:Y:S02]  /*7010*/  VIADD R6, R15, 0x100 ;  /* 0x000001000f067836 */ /* 0x000fe40000000000 */
[C---:B-----5:R-:W-:Y:S01]  /*7020*/  FMUL.FTZ R53, R12.reuse, R53 ;  /* 0x000000350c357220 */ /* 0x060fe20000410000 */
[----:B---3--:R-:W-:Y:S01]  /*7030*/  FMUL.FTZ R52, R9, R52 ;  /* 0x0000003409347220 */ /* 0x008fe20000410000 */
[----:B------:R-:W-:Y:S01]  /*7040*/  F2FP.BF16.F32.PACK_AB R12, R12, R9 ;  /* 0x000000090c0c723e */ /* 0x000fe200000010ff */
[----:B------:R-:W-:Y:S01]  /*7050*/  FADD.FTZ R48, R48, -R30 ;  /* 0x8000001e30307221 */ /* 0x000fe20000010000 */
[----:B------:R-:W-:Y:S01]  /*7060*/  R2UR UR5, R6 ;  /* 0x00000000060572ca */ /* 0x000fe200000e0000 */
[----:B------:R2:W3:Y:S01]  /*7070*/  MUFU.EX2 R21, R22 ;  /* 0x0000001600157308 */ /* 0x0004e20000000800 */
[----:B------:R-:W-:-:S02]  /*7080*/  VIADD R6, R15, 0x180 ;  /* 0x000001800f067836 */ /* 0x000fc40000000000 */
[----:B----4-:R-:W-:Y:S01]  /*7090*/  FADD.FTZ R37, R46, -R26 ;  /* 0x8000001a2e257221 */ /* 0x010fe20000010000 */
[--C-:B------:R-:W-:Y:S01]  /*70a0*/  FADD.FTZ R49, R49, -R30.reuse ;  /* 0x8000001e31317221 */ /* 0x100fe20000010000 */
[--C-:B------:R-:W-:Y:S01]  /*70b0*/  FADD.FTZ R32, R217, -R30.reuse ;  /* 0x8000001ed9207221 */ /* 0x100fe20000010000 */
[----:B------:R-:W-:Y:S01]  /*70c0*/  FADD.FTZ R33, R220, -R30 ;  /* 0x8000001edc217221 */ /* 0x000fe20000010000 */
[----:B------:R-:W-:Y:S01]  /*70d0*/  R2UR UR6, R6 ;  /* 0x00000000060672ca */ /* 0x000fe200000e0000 */
[--C-:B------:R-:W-:Y:S01]  /*70e0*/  FADD.FTZ R50, R50, -R26.reuse ;  /* 0x8000001a32327221 */ /* 0x100fe20000010000 */
[----:B------:R-:W4:Y:S01]  /*70f0*/  MUFU.EX2 R11, R11 ;  /* 0x0000000b000b7308 */ /* 0x000f220000000800 */
[----:B--2---:R-:W-:Y:S01]  /*7100*/  VIADD R22, R15, 0x200 ;  /* 0x000002000f167836 */ /* 0x004fe20000000000 */
[----:B------:R-:W-:Y:S01]  /*7110*/  F2FP.BF16.F32.PACK_AB R6, R20, R7 ;  /* 0x000000071406723e */ /* 0x000fe200000010ff */
[--C-:B------:R-:W-:Y:S01]  /*7120*/  FADD.FTZ R38, R47, -R26.reuse ;  /* 0x8000001a2f267221 */ /* 0x100fe20000010000 */
[----:B-1----:R-:W-:Y:S01]  /*7130*/  F2FP.BF16.F32.PACK_AB R7, R25, R34 ;  /* 0x000000221907723e */ /* 0x002fe200000010ff */
[----:B------:R-:W-:Y:S01]  /*7140*/  BAR.SYNC.DEFER_BLOCKING 0x9, 0x100 ;  /* 0x0244000000007b1d */ /* 0x000fe20000010000 */
[----:B------:R-:W-:Y:S01]  /*7150*/  R2UR UR7, R22 ;  /* 0x00000000160772ca */ /* 0x000fe200000e0000 */
[----:B------:R-:W-:Y:S01]  /*7160*/  FMUL.FTZ R34, R34, R37 ;  /* 0x0000002522227220 */ /* 0x000fe20000410000 */
[--C-:B------:R-:W-:Y:S01]  /*7170*/  FADD.FTZ R51, R51, -R26.reuse ;  /* 0x8000001a33337221 */ /* 0x100fe20000010000 */
[--C-:B------:R-:W-:Y:S01]  /*7180*/  FADD.FTZ R54, R54, -R26.reuse ;  /* 0x8000001a36367221 */ /* 0x100fe20000010000 */
[--C-:B------:R-:W-:Y:S01]  /*7190*/  FADD.FTZ R55, R55, -R26.reuse ;  /* 0x8000001a37377221 */ /* 0x100fe20000010000 */
[----:B------:R-:W1:Y:S01]  /*71a0*/  MUFU.EX2 R14, R14 ;  /* 0x0000000e000e7308 */ /* 0x000e620000000800 */
[--C-:B------:R-:W-:Y:S01]  /*71b0*/  FADD.FTZ R218, R218, -R26.reuse ;  /* 0x8000001adada7221 */ /* 0x100fe20000010000 */
[--C-:B------:R-:W-:Y:S01]  /*71c0*/  FADD.FTZ R219, R219, -R26.reuse ;  /* 0x8000001adbdb7221 */ /* 0x100fe20000010000 */
[--C-:B------:R-:W-:Y:S01]  /*71d0*/  FADD.FTZ R222, R222, -R26.reuse ;  /* 0x8000001adede7221 */ /* 0x100fe20000010000 */
[----:B------:R-:W-:Y:S01]  /*71e0*/  FADD.FTZ R26, R223, -R26 ;  /* 0x8000001adf1a7221 */ /* 0x000fe20000010000 */
[----:B------:R-:W-:Y:S01]  /*71f0*/  FMUL.FTZ R45, R20, R45 ;  /* 0x0000002d142d7220 */ /* 0x000fe20000410000 */
[----:B------:R-:W-:Y:S01]  /*7200*/  FMUL.FTZ R33, R8, R33 ;  /* 0x0000002108217220 */ /* 0x000fe20000410000 */
[----:B---3--:R-:W-:Y:S01]  /*7210*/  FMUL.FTZ R50, R21, R50 ;  /* 0x0000003215327220 */ /* 0x008fe20000410000 */
[----:B------:R-:W-:Y:S01]  /*7220*/  MUFU.EX2 R10, R10 ;  /* 0x0000000a000a7308 */ /* 0x000fe20000000800 */
[----:B----4-:R-:W-:Y:S01]  /*7230*/  FMUL.FTZ R48, R11, R48 ;  /* 0x000000300b307220 */ /* 0x010fe20000410000 */
[----:B------:R-:W-:Y:S01]  /*7240*/  FMUL.FTZ R25, R25, R38 ;  /* 0x0000002619197220 */ /* 0x000fe20000410000 */
[----:B------:R-:W-:Y:S01]  /*7250*/  F2FP.BF16.F32.PACK_AB R52, R53, R52 ;  /* 0x000000343534723e */ /* 0x000fe200000010ff */
[----:B------:R-:W-:Y:S01]  /*7260*/  UMOV UR10, UR4 ;  /* 0x00000004000a7c82 */ /* 0x000fe20008000000 */
[----:B------:R-:W-:Y:S01]  /*7270*/  R2UR UR58, R15 ;  /* 0x000000000f3a72ca */ /* 0x000fe200000e0000 */
[----:B------:R-:W-:Y:S01]  /*7280*/  UMOV UR14, UR5 ;  /* 0x00000005000e7c82 */ /* 0x000fe20008000000 */
[----:B------:R-:W-:Y:S01]  /*7290*/  F2FP.BF16.F32.PACK_AB R25, R25, R34 ;  /* 0x000000221919723e */ /* 0x000fe200000010ff */
[----:B------:R-:W2:Y:S01]  /*72a0*/  MUFU.EX2 R13, R13 ;  /* 0x0000000d000d7308 */ /* 0x000ea20000000800 */
[C---:B-1----:R-:W-:Y:S01]  /*72b0*/  F2FP.BF16.F32.PACK_AB R20, R14.reuse, R11 ;  /* 0x0000000b0e14723e */ /* 0x042fe200000010ff */
[----:B------:R-:W-:Y:S01]  /*72c0*/  STSM.16.M88.2 [R0+0x2c500], R6 ;  /* 0x02c5000600007844 */ /* 0x000fe20000000100 */
[----:B------:R-:W-:Y:S01]  /*72d0*/  FMUL.FTZ R49, R14, R49 ;  /* 0x000000310e317220 */ /* 0x000fe20000410000 */
[----:B------:R-:W-:Y:S01]  /*72e0*/  UMOV UR18, UR6 ;  /* 0x0000000600127c82 */ /* 0x000fe20008000000 */
[----:B------:R-:W-:Y:S01]  /*72f0*/  UMOV UR53, UR49 ;  /* 0x0000003100357c82 */ /* 0x000fe20008000000 */
[----:B------:R-:W-:Y:S01]  /*7300*/  UMOV UR55, 0x40 ;  /* 0x0000004000377882 */ /* 0x000fe20000000000 */
[----:B------:R-:W-:Y:S01]  /*7310*/  UMOV UR45, UR49 ;  /* 0x00000031002d7c82 */ /* 0x000fe20008000000 */
[----:B------:R-:W1:Y:S01]  /*7320*/  MUFU.EX2 R24, R24 ;  /* 0x0000001800187308 */ /* 0x000e620000000800 */
[----:B------:R-:W-:Y:S01]  /*7330*/  F2FP.BF16.F32.PACK_AB R48, R49, R48 ;  /* 0x000000303130723e */ /* 0x000fe200000010ff */
[----:B------:R-:W-:Y:S01]  /*7340*/  UMOV UR47, 0x40 ;  /* 0x00000040002f7882 */ /* 0x000fe20000000000 */
[----:B------:R-:W-:Y:S01]  /*7350*/  UMOV UR29, 0x40000040 ;  /* 0x40000040001d7882 */ /* 0x000fe20000000000 */
[----:B------:R-:W-:Y:S01]  /*7360*/  UMOV UR31, 0x40 ;  /* 0x00000040001f7882 */ /* 0x000fe20000000000 */
[----:B------:R-:W-:Y:S01]  /*7370*/  UMOV UR41, UR29 ;  /* 0x0000001d00297c82 */ /* 0x000fe20008000000 */
[----:B------:R-:W-:Y:S01]  /*7380*/  UMOV UR43, 0x40 ;  /* 0x00000040002b7882 */ /* 0x000fe20000000000 */
[----:B------:R-:W-:Y:S01]  /*7390*/  UMOV UR37, UR29 ;  /* 0x0000001d00257c82 */ /* 0x000fe20008000000 */
[----:B------:R-:W3:Y:S01]  /*73a0*/  MUFU.EX2 R5, R5 ;  /* 0x0000000500057308 */ /* 0x000ee20000000800 */
[----:B--2---:R-:W-:Y:S01]  /*73b0*/  F2FP.BF16.F32.PACK_AB R8, R13, R8 ;  /* 0x000000080d08723e */ /* 0x004fe200000010ff */
[----:B------:R-:W-:Y:S01]  /*73c0*/  UMOV UR39, 0x40 ;  /* 0x0000004000277882 */ /* 0x000fe20000000000 */
[----:B------:R-:W-:Y:S01]  /*73d0*/  UMOV UR33, UR29 ;  /* 0x0000001d00217c82 */ /* 0x000fe20008000000 */
[----:B------:R-:W-:Y:S01]  /*73e0*/  UMOV UR35, 0x40 ;  /* 0x0000004000237882 */ /* 0x000fe20000000000 */
[----:B------:R-:W-:Y:S01]  /*73f0*/  UMOV UR25, UR29 ;  /* 0x0000001d00197c82 */ /* 0x000fe20008000000 */
[----:B------:R-:W-:Y:S01]  /*7400*/  UMOV UR27, 0x40 ;  /* 0x00000040001b7882 */ /* 0x000fe20000000000 */
[----:B------:R-:W-:Y:S01]  /*7410*/  UMOV UR21, 0x40000040 ;  /* 0x4000004000157882 */ /* 0x000fe20000000000 */
[----:B------:R2:W4:Y:S01]  /*7420*/  MUFU.EX2 R23, R31 ;  /* 0x0000001f00177308 */ /* 0x0005220000000800 */
[C---:B-1----:R-:W-:Y:S01]  /*7430*/  F2FP.BF16.F32.PACK_AB R21, R24.reuse, R21 ;  /* 0x000000151815723e */ /* 0x042fe200000010ff */
[----:B------:R-:W-:Y:S01]  /*7440*/  FMUL.FTZ R51, R24, R51 ;  /* 0x0000003318337220 */ /* 0x000fe20000410000 */
[----:B------:R-:W-:Y:S01]  /*7450*/  F2FP.BF16.F32.PACK_AB R24, R45, R44 ;  /* 0x0000002c2d18723e */ /* 0x000fe200000010ff */
[----:B------:R-:W-:Y:S01]  /*7460*/  UMOV UR23, 0x40 ;  /* 0x0000004000177882 */ /* 0x000fe20000000000 */
[----:B------:R-:W-:Y:S01]  /*7470*/  VIADD R14, R15, 0xb0 ;  /* 0x000000b00f0e7836 */ /* 0x000fe20000000000 */
[----:B------:R1:W-:Y:S01]  /*7480*/  STSM.16.M88.2 [R0+0x2cd00], R20 ;  /* 0x02cd001400007844 */ /* 0x0003e20000000100 */
[----:B------:R-:W-:Y:S01]  /*7490*/  F2FP.BF16.F32.PACK_AB R49, R51, R50 ;  /* 0x000000323331723e */ /* 0x000fe200000010ff */
[----:B------:R-:W5:Y:S01]  /*74a0*/  MUFU.EX2 R22, R36 ;  /* 0x0000002400167308 */ /* 0x000f620000000800 */
[--C-:B--2---:R-:W-:Y:S01]  /*74b0*/  FADD.FTZ R31, R216, -R30.reuse ;  /* 0x8000001ed81f7221 */ /* 0x104fe20000010000 */
[----:B------:R-:W-:Y:S01]  /*74c0*/  FADD.FTZ R30, R221, -R30 ;  /* 0x8000001edd1e7221 */ /* 0x000fe20000010000 */
[----:B---3--:R-:W-:-:S02]  /*74d0*/  FMUL.FTZ R32, R5, R32 ;  /* 0x0000002005207220 */ /* 0x008fc40000410000 */
[----:B------:R-:W-:Y:S01]  /*74e0*/  FMUL.FTZ R31, R10, R31 ;  /* 0x0000001f0a1f7220 */ /* 0x000fe20000410000 */
[----:B------:R-:W-:Y:S01]  /*74f0*/  FMUL.FTZ R30, R13, R30 ;  /* 0x0000001e0d1e7220 */ /* 0x000fe20000410000 */
[----:B------:R-:W-:Y:S01]  /*7500*/  F2FP.BF16.F32.PACK_AB R10, R5, R10 ;  /* 0x0000000a050a723e */ /* 0x000fe200000010ff */
[----:B------:R-:W2:Y:S01]  /*7510*/  MUFU.EX2 R35, R35 ;  /* 0x0000002300237308 */ /* 0x000ea20000000800 */
[----:B----4-:R-:W-:Y:S01]  /*7520*/  FMUL.FTZ R54, R23, R54 ;  /* 0x0000003617367220 */ /* 0x010fe20000410000 */
[----:B------:R-:W-:Y:S01]  /*7530*/  F2FP.BF16.F32.PACK_AB R32, R32, R31 ;  /* 0x0000001f2020723e */ /* 0x000fe200000010ff */
[----:B-1----:R-:W-:Y:S01]  /*7540*/  VIADD R20, R15, 0x130 ;  /* 0x000001300f147836 */ /* 0x002fe20000000000 */
[----:B------:R-:W-:-:S04]  /*7550*/  F2FP.BF16.F32.PACK_AB R30, R30, R33 ;  /* 0x000000211e1e723e */ /* 0x000fc800000010ff */
[----:B------:R-:W1:Y:S01]  /*7560*/  MUFU.EX2 R36, R29 ;  /* 0x0000001d00247308 */ /* 0x000e620000000800 */
[C---:B-----5:R-:W-:Y:S01]  /*7570*/  F2FP.BF16.F32.PACK_AB R13, R22.reuse, R23 ;  /* 0x00000017160d723e */ /* 0x060fe200000010ff */
[----:B------:R-:W-:Y:S01]  /*7580*/  FMUL.FTZ R55, R22, R55 ;  /* 0x0000003716377220 */ /* 0x000fe20000410000 */
[----:B------:R-:W-:-:S03]  /*7590*/  IMAD R22, R4, 0x2000, R17 ;  /* 0x0000200004167824 */ /* 0x000fc600078e0211 */
[----:B------:R-:W-:Y:S01]  /*75a0*/  STSM.16.M88.2 [R0+0x2d500], R12 ;  /* 0x02d5000c00007844 */ /* 0x000fe20000000100 */
[----:B------:R-:W-:Y:S01]  /*75b0*/  VIADD R6, R22, 0x24100 ;  /* 0x0002410016067836 */ /* 0x000fe20000000000 */
[----:B------:R-:W3:Y:S01]  /*75c0*/  MUFU.EX2 R9, R27 ;  /* 0x0000001b00097308 */ /* 0x000ee20000000800 */
[----:B--2---:R-:W-:Y:S01]  /*75d0*/  FMUL.FTZ R218, R35, R218 ;  /* 0x000000da23da7220 */ /* 0x004fe20000410000 */
[----:B------:R-:W-:Y:S02]  /*75e0*/  F2FP.BF16.F32.PACK_AB R53, R55, R54 ;  /* 0x000000363735723e */ /* 0x000fe400000010ff */
[----:B------:R-:W-:-:S04]  /*75f0*/  SHF.R.U32.HI R6, RZ, 0x4, R6 ;  /* 0x00000004ff067819 */ /* 0x000fc80000011606 */
[----:B------:R-:W2:Y:S01]  /*7600*/  MUFU.EX2 R37, R28 ;  /* 0x0000001c00257308 */ /* 0x000ea20000000800 */
[C---:B-1----:R-:W-:Y:S01]  /*7610*/  F2FP.BF16.F32.PACK_AB R11, R36.reuse, R35 ;  /* 0x00000023240b723e */ /* 0x042fe200000010ff */
[----:B------:R-:W-:Y:S01]  /*7620*/  FMUL.FTZ R219, R36, R219 ;  /* 0x000000db24db7220 */ /* 0x000fe20000410000 */
[----:B------:R-:W-:Y:S01]  /*7630*/  LOP3.LUT R23, R6, 0x3fff, RZ, 0xc0, !PT ;  /* 0x00003fff06177812 */ /* 0x000fe200078ec0ff */
[----:B------:R-:W-:Y:S02]  /*7640*/  VIADD R6, R15, 0x10 ;  /* 0x000000100f067836 */ /* 0x000fe40000000000 */
[----:B------:R-:W-:Y:S01]  /*7650*/  STSM.16.M88.2 [R0+0x2dd00], R10 ;  /* 0x02dd000a00007844 */ /* 0x000fe20000000100 */
[----:B------:R-:W-:Y:S01]  /*7660*/  R2UR UR56, R23 ;  /* 0x00000000173872ca */ /* 0x000fe200000e0000 */
[----:B---3--:R-:W-:Y:S01]  /*7670*/  FMUL.FTZ R5, R9, R26 ;  /* 0x0000001a09057220 */ /* 0x008fe20000410000 */
[----:B------:R-:W-:Y:S02]  /*7680*/  F2FP.BF16.F32.PACK_AB R33, R219, R218 ;  /* 0x000000dadb21723e */ /* 0x000fe400000010ff */
[----:B------:R-:W-:Y:S01]  /*7690*/  R2UR UR50, R6 ;  /* 0x00000000063272ca */ /* 0x000fe200000e0000 */
[----:B------:R-:W-:Y:S01]  /*76a0*/  VIADD R6, R15, 0x110 ;  /* 0x000001100f067836 */ /* 0x000fe20000000000 */
[----:B--2---:R-:W-:Y:S01]  /*76b0*/  F2FP.BF16.F32.PACK_AB R9, R9, R37 ;  /* 0x000000250909723e */ /* 0x004fe200000010ff */
[----:B------:R-:W-:-:S03]  /*76c0*/  FMUL.FTZ R222, R37, R222 ;  /* 0x000000de25de7220 */ /* 0x000fc60000410000 */
[----:B------:R-:W-:-:S03]  /*76d0*/  R2UR UR5, R6 ;  /* 0x00000000060572ca */ /* 0x000fc600000e0000 */
[----:B------:R-:W-:Y:S01]  /*76e0*/  UMOV UR8, UR56 ;  /* 0x0000003800087c82 */ /* 0x000fe20008000000 */
[----:B------:R-:W-:Y:S01]  /*76f0*/  UMOV UR12, UR56 ;  /* 0x00000038000c7c82 */ /* 0x000fe20008000000 */
[----:B------:R1:W-:Y:S01]  /*7700*/  STSM.16.M88.2 [R0+0x2e500], R8 ;  /* 0x02e5000800007844 */ /* 0x0003e20000000100 */
[----:B------:R-:W-:Y:S01]  /*7710*/  F2FP.BF16.F32.PACK_AB R31, R5, R222 ;  /* 0x000000de051f723e */ /* 0x000fe200000010ff */
[----:B------:R-:W-:Y:S01]  /*7720*/  UMOV UR16, UR56 ;  /* 0x0000003800107c82 */ /* 0x000fe20008000000 */
[----:B------:R-:W-:Y:S01]  /*7730*/  VIADD R5, R23, 0x80 ;  /* 0x0000008017057836 */ /* 0x000fe20000000000 */
[----:B------:R-:W-:Y:S01]  /*7740*/  @!PT LDS RZ, [RZ] ;  /* 0x00000000fffff984 */ /* 0x000fe20000000800 */
[----:B------:R-:W-:Y:S01]  /*7750*/  @!PT LDS RZ, [RZ] ;  /* 0x00000000fffff984 */ /* 0x000fe20000000800 */
[----:B------:R-:W-:Y:S01]  /*7760*/  @!PT LDS RZ, [RZ] ;  /* 0x00000000fffff984 */ /* 0x000fe20000000800 */
[----:B------:R-:W-:Y:S01]  /*7770*/  @!PT LDS RZ, [RZ] ;  /* 0x00000000fffff984 */ /* 0x000fe20000000800 */
[----:B------:R2:W-:Y:S06]  /*7780*/  MEMBAR.ALL.CTA ;  /* 0x0000000000007992 */ /* 0x0005ec0000008000 */
[----:B--2---:R-:W2:Y:S01]  /*7790*/  FENCE.VIEW.ASYNC.S ;  /* 0x00000000000073c6 */ /* 0x004ea20000000000 */
[----:B------:R-:W-:Y:S01]  /*77a0*/  VIADD R6, R15, 0x210 ;  /* 0x000002100f067836 */ /* 0x000fe20000000000 */
[----:B------:R-:W-:Y:S01]  /*77b0*/  R2UR UR48, R5 ;  /* 0x00000000053072ca */ /* 0x000fe200000e0000 */
[----:B------:R-:W-:-:S03]  /*77c0*/  VIADD R5, R15, 0x90 ;  /* 0x000000900f057836 */ /* 0x000fc60000000000 */
[----:B------:R-:W-:Y:S01]  /*77d0*/  R2UR UR46, R6 ;  /* 0x00000000062e72ca */ /* 0x000fe200000e0000 */
[----:B------:R-:W-:Y:S01]  /*77e0*/  VIADD R6, R15, 0x20 ;  /* 0x000000200f067836 */ /* 0x000fe20000000000 */
[----:B-1----:R-:W-:Y:S02]  /*77f0*/  MOV R8, UR59 ;  /* 0x0000003b00087c02 */ /* 0x002fe40008000f00 */
[----:B------:R-:W-:Y:S01]  /*7800*/  R2UR UR4, R5 ;  /* 0x00000000050472ca */ /* 0x000fe200000e0000 */
[C---:B------:R-:W-:Y:S01]  /*7810*/  VIADD R5, R15.reuse, 0x190 ;  /* 0x000001900f057836 */ /* 0x040fe20000000000 */
[----:B------:R-:W-:Y:S02]  /*7820*/  MOV R9, UR58 ;  /* 0x0000003a00097c02 */ /* 0x000fe40008000f00 */
[----:B------:R-:W-:Y:S01]  /*7830*/  R2UR UR30, R6 ;  /* 0x00000000061e72ca */ /* 0x000fe200000e0000 */
[----:B------:R-:W-:Y:S01]  /*7840*/  VIADD R6, R15, 0x120 ;  /* 0x000001200f067836 */ /* 0x000fe20000000000 */
[----:B------:R-:W-:Y:S01]  /*7850*/  R2UR UR54, R5 ;  /* 0x00000000053672ca */ /* 0x000fe200000e0000 */
[----:B------:R-:W-:Y:S01]  /*7860*/  UMOV UR52, UR48 ;  /* 0x0000003000347c82 */ /* 0x000fe20008000000 */
[----:B------:R-:W-:Y:S01]  /*7870*/  UMOV UR44, UR48 ;  /* 0x00000030002c7c82 */ /* 0x000fe20008000000 */
[----:B------:R-:W-:Y:S01]  /*7880*/  VIADD R5, R23, 0x100 ;  /* 0x0000010017057836 */ /* 0x000fe20000000000 */
[----:B------:R-:W-:Y:S01]  /*7890*/  R2UR UR38, R6 ;  /* 0x00000000062672ca */ /* 0x000fe200000e0000 */
[----:B------:R-:W-:Y:S01]  /*78a0*/  VIADD R6, R15, 0x220 ;  /* 0x000002200f067836 */ /* 0x000fe20000000000 */
[----:B--2---:R-:W-:Y:S02]  /*78b0*/  BAR.SYNC.DEFER_BLOCKING 0x9, 0x100 ;  /* 0x0244000000007b1d */ /* 0x004fe40000010000 */
[----:B------:R-:W-:Y:S01]  /*78c0*/  R2UR UR28, R5 ;  /* 0x00000000051c72ca */ /* 0x000fe200000e0000 */
[C---:B------:R-:W-:Y:S01]  /*78d0*/  VIADD R5, R15.reuse, 0xa0 ;  /* 0x000000a00f057836 */ /* 0x040fe20000000000 */
[----:B------:R-:W-:Y:S01]  /*78e0*/  R2UR UR26, R6 ;  /* 0x00000000061a72ca */ /* 0x000fe200000e0000 */
[----:B------:R-:W-:-:S03]  /*78f0*/  VIADD R6, R15, 0x30 ;  /* 0x000000300f067836 */ /* 0x000fc60000000000 */
[----:B------:R-:W-:Y:S01]  /*7900*/  R2UR UR42, R5 ;  /* 0x00000000052a72ca */ /* 0x000fe200000e0000 */
[----:B------:R-:W-:Y:S01]  /*7910*/  VIADD R5, R15, 0x1a0 ;  /* 0x000001a00f057836 */ /* 0x000fe20000000000 */
[----:B------:R-:W-:Y:S01]  /*7920*/  R2UR UR22, R6 ;  /* 0x00000000061672ca */ /* 0x000fe200000e0000 */
[----:B------:R-:W-:-:S03]  /*7930*/  VIADD R6, R17, 0x2ed00 ;  /* 0x0002ed0011067836 */ /* 0x000fc60000000000 */
[----:B------:R-:W-:Y:S01]  /*7940*/  R2UR UR34, R5 ;  /* 0x00000000052272ca */ /* 0x000fe200000e0000 */
[----:B------:R-:W-:Y:S01]  /*7950*/  UMOV UR40, UR28 ;  /* 0x0000001c00287c82 */ /* 0x000fe20008000000 */
[----:B------:R-:W-:Y:S01]  /*7960*/  UMOV UR36, UR28 ;  /* 0x0000001c00247c82 */ /* 0x000fe20008000000 */
[----:B------:R-:W-:Y:S01]  /*7970*/  UMOV UR32, UR28 ;  /* 0x0000001c00207c82 */ /* 0x000fe20008000000 */
[----:B------:R-:W-:Y:S01]  /*7980*/  UMOV UR24, UR28 ;  /* 0x0000001c00187c82 */ /* 0x000fe20008000000 */
[----:B------:R-:W-:Y:S01]  /*7990*/  VIADD R5, R23, 0x180 ;  /* 0x0000018017057836 */ /* 0x000fe20000000000 */
[----:B------:R-:W-:-:S04]  /*79a0*/  SHF.R.U32.HI R6, RZ, 0x4, R6 ;  /* 0x00000004ff067819 */ /* 0x000fc80000011606 */
[----:B------:R-:W-:Y:S01]  /*79b0*/  R2UR UR20, R5 ;  /* 0x00000000051472ca */ /* 0x000fe200000e0000 */
[----:B------:R-:W-:Y:S01]  /*79c0*/  STSM.16.M88.2 [R0+0x2ed00], R24 ;  /* 0x02ed001800007844 */ /* 0x000fe20000000100 */
[----:B------:R-:W-:Y:S01]  /*79d0*/  IMAD R5, R4, 0x2800, R17 ;  /* 0x0000280004057824 */ /* 0x000fe200078e0211 */
[----:B------:R-:W-:Y:S02]  /*79e0*/  LOP3.LUT R216, R6, 0x3fff, RZ, 0xc0, !PT ;  /* 0x00003fff06d87812 */ /* 0x000fe400078ec0ff */
[----:B------:R-:W-:Y:S02]  /*79f0*/  STSM.16.M88.2 [R0+0x2f500], R48 ;  /* 0x02f5003000007844 */ /* 0x000fe40000000100 */
[----:B------:R-:W-:Y:S02]  /*7a00*/  SHF.R.U32.HI R5, RZ, 0x4, R5 ;  /* 0x00000004ff057819 */ /* 0x000fe40000011605 */
[----:B------:R-:W-:Y:S01]  /*7a10*/  STSM.16.M88.2 [R0+0x2fd00], R52 ;  /* 0x02fd003400007844 */ /* 0x000fe20000000100 */
[----:B------:R-:W-:-:S02]  /*7a20*/  LOP3.LUT R6, R216, 0x400000, RZ, 0xfc, !PT ;  /* 0x00400000d8067812 */ /* 0x000fc400078efcff */
[----:B------:R-:W-:Y:S01]  /*7a30*/  LOP3.LUT R5, R5, 0x3fff, RZ, 0xc0, !PT ;  /* 0x00003fff05057812 */ /* 0x000fe200078ec0ff */
[----:B------:R-:W-:Y:S04]  /*7a40*/  STSM.16.M88.2 [R0+0x30500], R32 ;  /* 0x0305002000007844 */ /* 0x000fe80000000100 */
        /* <DEDUP_REMOVED lines=147> */
[----:B------:R-:W-:Y:S02]  /*8380*/  IMAD.U32 R14, RZ, RZ, UR58 ;  /* 0x0000003aff0e7e24 */ /* 0x000fe4000f8e00ff */
        /* <DEDUP_REMOVED lines=10> */
[----:B------:R-:W-:Y:S02]  /*8430*/  R2UR UR4, R12 ;  /* 0x000000000c0472ca */ /* 0x000fe400000e0000 */
[----:B------:R-:W-:-:S03]  /*8440*/  R2UR UR5, R13 ;  /* 0x000000000d0572ca */ /* 0x000fc600000e0000 */
[----:B------:R-:W-:Y:S01]  /*8450*/  UMOV UR33, UR59 ;  /* 0x0000003b00217c82 */ /* 0x000fe20008000000 */
[----:B------:R-:W-:Y:S01]  /*8460*/  UMOV UR59, 0x8 ;  /* 0x00000008003b7882 */ /* 0x000fe20000000000 */
[----:B------:R-:W-:Y:S01]  /*8470*/  UMOV UR37, UR57 ;  /* 0x0000003900257c82 */ /* 0x000fe20008000000 */
[----:B------:R-:W-:Y:S01]  /*8480*/  UMOV UR57, 0x40000040 ;  /* 0x4000004000397882 */ /* 0x000fe20000000000 */
[----:B------:R-:W-:Y:S01]  /*8490*/  UMOV UR32, UR58 ;  /* 0x0000003a00207c82 */ /* 0x000fe20008000000 */
[----:B------:R-:W-:Y:S01]  /*84a0*/  IMAD.U32 R13, RZ, RZ, UR59 ;  /* 0x0000003bff0d7e24 */ /* 0x000fe2000f8e00ff */
[----:B------:R-:W-:Y:S02]  /*84b0*/  UMOV UR36, UR56 ;  /* 0x0000003800247c82 */ /* 0x000fe40008000000 */
[----:B------:R-:W-:Y:S02]  /*84c0*/  UMOV UR56, UR4 ;  /* 0x0000000400387c82 */ /* 0x000fe40008000000 */
[----:B------:R-:W-:-:S02]  /*84d0*/  UMOV UR58, UR5 ;  /* 0x00000005003a7c82 */ /* 0x000fc40008000000 */
[----:B------:R-:W-:Y:S01]  /*84e0*/  IMAD.U32 R12, RZ, RZ, UR58 ;  /* 0x0000003aff0c7e24 */ /* 0x000fe2000f8e00ff */
[----:B------:R-:W-:Y:S02]  /*84f0*/  WARPGROUP.DEPBAR.LE gsb0, 0x0 ;  /* 0x00008000000079c5 */ /* 0x000fe40000010000 */
        /* <DEDUP_REMOVED lines=351> */
.L_x_1380:
        /* <DEDUP_REMOVED lines=158> */
.L_x_1381:
        /* <DEDUP_REMOVED lines=96> */
.L_x_1361:
        /* <DEDUP_REMOVED lines=23> */
.L_x_1384:
        /* <DEDUP_REMOVED lines=20> */
.L_x_1385:
        /* <DEDUP_REMOVED lines=18> */
.L_x_1386:
        /* <DEDUP_REMOVED lines=18> */
.L_x_1387:
        /* <DEDUP_REMOVED lines=183> */
.L_x_1389:
[----:B------:R-:W-:Y:S05]  /*bb30*/  BSYNC B0 ;  /* 0x0000000000007941 */ /* 0x000fea0003800000 */
.L_x_1388:
[----:B------:R-:W-:-:S04]  /*bb40*/  DEPBAR.LE SB0, 0x0 ;  /* 0x000080000000791a */ /* 0x000fc80000000000 */
[----:B------:R-:W-:Y:S05]  /*bb50*/  EXIT ;  /* 0x000000000000794d */ /* 0x000fea0003800000 */
.L_x_1383:
        /* <DEDUP_REMOVED lines=53> */
.L_x_1391:
[----:B------:R-:W-:Y:S05]  /*beb0*/  BSYNC B0 ;  /* 0x0000000000007941 */ /* 0x000fea0003800000 */
.L_x_1390:
        /* <DEDUP_REMOVED lines=16> */
.L_x_1393:
[----:B------:R-:W-:Y:S05]  /*bfc0*/  BSYNC B0 ;  /* 0x0000000000007941 */ /* 0x000fea0003800000 */
.L_x_1392:
        /* <DEDUP_REMOVED lines=16> */
.L_x_1395:
[----:B------:R-:W-:Y:S05]  /*c0d0*/  BSYNC B0 ;  /* 0x0000000000007941 */ /* 0x000fea0003800000 */
.L_x_1394:
        /* <DEDUP_REMOVED lines=17> */
.L_x_1397:
[----:B------:R-:W-:Y:S05]  /*c1f0*/  BSYNC B0 ;  /* 0x0000000000007941 */ /* 0x000fea0003800000 */
.L_x_1396:
        /* <DEDUP_REMOVED lines=16> */
.L_x_1399:
[----:B------:R-:W-:Y:S05]  /*c300*/  BSYNC B0 ;  /* 0x0000000000007941 */ /* 0x000fea0003800000 */
.L_x_1398:
        /* <DEDUP_REMOVED lines=18> */
.L_x_1401:
[----:B------:R-:W-:Y:S05]  /*c430*/  BSYNC B0 ;  /* 0x0000000000007941 */ /* 0x000fea0003800000 */
.L_x_1400:
        /* <DEDUP_REMOVED lines=29> */
.L_x_1403:
[----:B------:R-:W-:Y:S05]  /*c610*/  BSYNC B0 ;  /* 0x0000000000007941 */ /* 0x000fea0003800000 */
.L_x_1402:
        /* <DEDUP_REMOVED lines=21> */
.L_x_1405:
[----:B------:R-:W-:Y:S05]  /*c770*/  BSYNC B0 ;  /* 0x0000000000007941 */ /* 0x000fea0003800000 */
.L_x_1404:
        /* <DEDUP_REMOVED lines=21> */
.L_x_1407:
[----:B------:R-:W-:Y:S05]  /*c8d0*/  BSYNC B0 ;  /* 0x0000000000007941 */ /* 0x000fea0003800000 */
.L_x_1406:
        /* <DEDUP_REMOVED lines=22> */
.L_x_1409:
[----:B------:R-:W-:Y:S05]  /*ca40*/  BSYNC B0 ;  /* 0x0000000000007941 */ /* 0x000fea0003800000 */
.L_x_1408:
        /* <DEDUP_REMOVED lines=14> */
.L_x_1411:
[----:B------:R-:W-:Y:S05]  /*cb30*/  BSYNC B0 ;  /* 0x0000000000007941 */ /* 0x000fea0003800000 */
.L_x_1410:
        /* <DEDUP_REMOVED lines=16> */
.L_x_1413:
[----:B------:R-:W-:Y:S05]  /*cc40*/  BSYNC B0 ;  /* 0x0000000000007941 */ /* 0x000fea0003800000 */
.L_x_1412:
        /* <DEDUP_REMOVED lines=16> */
.L_x_1415:
[----:B------:R-:W-:Y:S05]  /*cd50*/  BSYNC B0 ;  /* 0x0000000000007941 */ /* 0x000fea0003800000 */
.L_x_1414:
        /* <DEDUP_REMOVED lines=16> */
.L_x_1417:
[----:B------:R-:W-:Y:S05]  /*ce60*/  BSYNC B0 ;  /* 0x0000000000007941 */ /* 0x000fea0003800000 */
.L_x_1416:
        /* <DEDUP_REMOVED lines=15> */
.L_x_1419:
[----:B------:R-:W-:Y:S05]  /*cf60*/  BSYNC B0 ;  /* 0x0000000000007941 */ /* 0x000fea0003800000 */
.L_x_1418:
        /* <DEDUP_REMOVED lines=15> */
.L_x_1421:
[----:B------:R-:W-:Y:S05]  /*d060*/  BSYNC B0 ;  /* 0x0000000000007941 */ /* 0x000fea0003800000 */
.L_x_1420:
        /* <DEDUP_REMOVED lines=15> */
.L_x_1423:
[----:B------:R-:W-:Y:S05]  /*d160*/  BSYNC B0 ;  /* 0x0000000000007941 */ /* 0x000fea0003800000 */
.L_x_1422:
        /* <DEDUP_REMOVED lines=15> */
.L_x_1425:
[----:B------:R-:W-:Y:S05]  /*d260*/  BSYNC B0 ;  /* 0x0000000000007941 */ /* 0x000fea0003800000 */
.L_x_1424:
        /* <DEDUP_REMOVED lines=15> */
.L_x_1427:
[----:B------:R-:W-:Y:S05]  /*d360*/  BSYNC B0 ;  /* 0x0000000000007941 */ /* 0x000fea0003800000 */
.L_x_1426:
        /* <DEDUP_REMOVED lines=15> */
.L_x_1429:
[----:B------:R-:W-:Y:S05]  /*d460*/  BSYNC B0 ;  /* 0x0000000000007941 */ /* 0x000fea0003800000 */
.L_x_1428:
[----:B------:R-:W-:Y:S05]  /*d470*/  EXIT ;  /* 0x000000000000794d */ /* 0x000fea0003800000 */
.L_x_1358:
        /* <DEDUP_REMOVED lines=42> */
.L_x_1433:
        /* <DEDUP_REMOVED lines=43> */
.L_x_1451:
        /* <DEDUP_REMOVED lines=12> */
.L_x_1436:
        /* <DEDUP_REMOVED lines=126> */
.L_x_1442:
[----:B------:R-:W-:-:S04]  /*e270*/  SHF.L.U32 R8, R11, 0x1f, RZ ;  /* 0x0000001f0b087819 */ /* 0x000fc800000006ff */
[----:B------:R-:W1:Y:S02]  /*e280*/  SYNCS.PHASECHK.TRANS64.TRYWAIT P1, [R5+URZ+0x31838], R8 ;  /* 0x03183808050075a7 */ /* 0x000e64000802017f */
[----:B-1----:R-:W-:Y:S05]  /*e290*/  @!P1 BRA `(.L_x_1438) ;  /* 0x0000000c00989947 */ /* 0x002fea0003800000 */
.L_x_1452:
[----:B------:R-:W-:Y:S05]  /*e2a0*/  @P0 BRA `(.L_x_1439) ;  /* 0x0000000000140947 */ /* 0x000fea0003800000 */
[----:B------:R-:W-:Y:S01]  /*e2b0*/  ISETP.NE.AND P1, PT, R13, RZ, PT ;  /* 0x000000ff0d00720c */ /* 0x000fe20003f25270 */
[----:B-1----:R-:W-:-:S04]  /*e2c0*/  IMAD.MOV.U32 R8, RZ, RZ, 0x8100 ;  /* 0x00008100ff087424 */ /* 0x002fc800078e00ff */
[----:B------:R2:W-:Y:S08]  /*e2d0*/  SYNCS.ARRIVE.TRANS64 RZ, [R5+URZ+0x31830], R8 ;  /* 0x0318300805ff79a7 */ /* 0x0005f0000800003f */
[----:B------:R-:W-:Y:S05]  /*e2e0*/  @!P1 BRA `(.L_x_1439) ;  /* 0x0000000000049947 */ /* 0x000fea0003800000 */
[----:B------:R-:W-:Y:S01]  /*e2f0*/  BPT.TRAP 0x1 ;  /* 0x000000040000795c */ /* 0x000fe20000300000 */
.L_x_1439:
        /* <DEDUP_REMOVED lines=48> */
.L_x_1454:
[----:B------:R-:W-:Y:S01]  /*e600*/  LOP3.LUT R11, R11, 0x1, RZ, 0x3c, !PT ;  /* 0x000000010b0b7812 */ /* 0x000fe200078e3cff */
[----:B------:R-:W-:Y:S06]  /*e610*/  @P2 BRA `(.L_x_1441) ;  /* 0x0000000000142947 */ /* 0x000fec0003800000 */
[----:B------:R-:W-:Y:S01]  /*e620*/  ISETP.NE.AND P1, PT, R13, RZ, PT ;  /* 0x000000ff0d00720c */ /* 0x000fe20003f25270 */
[----:B-1----:R-:W-:-:S04]  /*e630*/  IMAD.MOV.U32 R20, RZ, RZ, 0x8100 ;  /* 0x00008100ff147424 */ /* 0x002fc800078e00ff */
[----:B------:R2:W-:Y:S08]  /*e640*/  SYNCS.ARRIVE.TRANS64 RZ, [R19+URZ+0x31810], R20 ;  /* 0x0318101413ff79a7 */ /* 0x0005f0000800003f */
[----:B------:R-:W-:Y:S05]  /*e650*/  @!P1 BRA `(.L_x_1441) ;  /* 0x0000000000049947 */ /* 0x000fea0003800000 */
[----:B------:R-:W-:Y:S01]  /*e660*/  BPT.TRAP 0x1 ;  /* 0x000000040000795c */ /* 0x000fe20000300000 */
.L_x_1441:
        /* <DEDUP_REMOVED lines=52> */
.L_x_1437:
[----:B------:R-:W-:-:S04]  /*e9b0*/  SHF.L.U32 R0, R11, 0x1f, RZ ;  /* 0x0000001f0b007819 */ /* 0x000fc800000006ff */
[----:B------:R-:W1:Y:S02]  /*e9c0*/  SYNCS.PHASECHK.TRANS64.TRYWAIT P1, [R5+URZ+0x31838], R0 ;  /* 0x03183800050075a7 */ /* 0x000e64000802017f */
[----:B-1----:R-:W-:Y:S05]  /*e9d0*/  @!P1 BRA `(.L_x_1443) ;  /* 0x0000000400f49947 */ /* 0x002fea0003800000 */
.L_x_1455:
[----:B------:R-:W-:Y:S05]  /*e9e0*/  @P0 BRA `(.L_x_1444) ;  /* 0x0000000000140947 */ /* 0x000fea0003800000 */
[----:B------:R-:W-:Y:S01]  /*e9f0*/  LOP3.LUT P0, RZ, R21, 0x1f, RZ, 0xc0, !PT ;  /* 0x0000001f15ff7812 */ /* 0x000fe2000780c0ff */
[----:B-1----:R-:W-:-:S04]  /*ea00*/  IMAD.MOV.U32 R0, RZ, RZ, 0x8100 ;  /* 0x00008100ff007424 */ /* 0x002fc800078e00ff */
[----:B------:R2:W-:Y:S08]  /*ea10*/  SYNCS.ARRIVE.TRANS64 RZ, [R5+URZ+0x31830], R0 ;  /* 0x0318300005ff79a7 */ /* 0x0005f0000800003f */
[----:B------:R-:W-:Y:S05]  /*ea20*/  @!P0 BRA `(.L_x_1444) ;  /* 0x0000000000048947 */ /* 0x000fea0003800000 */
[----:B------:R-:W-:Y:S01]  /*ea30*/  BPT.TRAP 0x1 ;  /* 0x000000040000795c */ /* 0x000fe20000300000 */
.L_x_1444:
        /* <DEDUP_REMOVED lines=50> */
.L_x_1434:
[----:B------:R-:W-:Y:S05]  /*ed60*/  BSYNC B1 ;  /* 0x0000000000017941 */ /* 0x000fea0003800000 */
.L_x_1432:
[----:B------:R-:W-:-:S03]  /*ed70*/  UMOV UR4, 0xffffffff ;  /* 0xffffffff00047882 */ /* 0x000fc60000000000 */
[----:B------:R-:W-:Y:S05]  /*ed80*/  BRA.DIV UR4, `(.L_x_1445) ;  /* 0x00000006041c7947 */ /* 0x000fea000b800000 */
[----:B------:R-:W-:-:S13]  /*ed90*/  ELECT P6, URZ, PT ;  /* 0x00000000003f782f */ /* 0x000fda00038c0000 */
.L_x_1458:
        /* <DEDUP_REMOVED lines=8> */
.L_x_1446:
        /* <DEDUP_REMOVED lines=8> */
.L_x_1459:
        /* <DEDUP_REMOVED lines=9> */
.L_x_1460:
[----:B------:R-:W-:Y:S05]  /*ef30*/  @!P1 BRA `(.L_x_1449) ;  /* 0x0000000000049947 */ /* 0x000fea0003800000 */
[----:B------:R-:W-:Y:S01]  /*ef40*/  BPT.TRAP 0x1 ;  /* 0x000000040000795c */ /* 0x000fe20000300000 */
.L_x_1449:
[----:B------:R-:W-:-:S07]  /*ef50*/  SHF.L.U32 R11, R11, 0x1f, RZ ;  /* 0x0000001f0b0b7819 */ /* 0x000fce00000006ff */
.L_x_1450:
[----:B--2---:R2:W3:Y:S02]  /*ef60*/  SYNCS.PHASECHK.TRANS64.TRYWAIT P0, [R4+URZ+0x31838], R11 ;  /* 0x0318380b040075a7 */ /* 0x0044e4000800017f */
[----:B---3--:R-:W-:Y:S05]  /*ef70*/  @!P0 NANOSLEEP.SYNCS 0x989680 ;  /* 0x009896800000895d */ /* 0x008fea0003900000 */
[----:B------:R-:W3:Y:S02]  /*ef80*/  @!P0 SYNCS.PHASECHK.TRANS64 P0, [R4+URZ+0x31838], R11 ;  /* 0x0318380b040085a7 */ /* 0x000ee4000800007f */
[----:B---3--:R-:W-:Y:S05]  /*ef90*/  @!P0 BRA `(.L_x_1450) ;  /* 0xfffffffc00f08947 */ /* 0x008fea000383ffff */
.L_x_1431:
[----:B------:R-:W-:Y:S05]  /*efa0*/  BSYNC B0 ;  /* 0x0000000000007941 */ /* 0x000fea0003800000 */
.L_x_1430:
[----:B------:R-:W-:Y:S05]  /*efb0*/  EXIT ;  /* 0x000000000000794d */ /* 0x000fea0003800000 */
.L_x_1363:
[----:B-1----:R1:W2:Y:S02]  /*efc0*/  SYNCS.PHASECHK.TRANS64.TRYWAIT P0, [R17+URZ+0x31800], R8 ;  /* 0x03180008110075a7 */ /* 0x0022a4000800017f */
[----:B--2---:R-:W-:Y:S05]  /*efd0*/  @!P0 NANOSLEEP.SYNCS 0x989680 ;  /* 0x009896800000895d */ /* 0x004fea0003900000 */
[----:B------:R-:W2:Y:S02]  /*efe0*/  @!P0 SYNCS.PHASECHK.TRANS64 P0, [R17+URZ+0x31800], R8 ;  /* 0x03180008110085a7 */ /* 0x000ea4000800007f */
[----:B--2---:R-:W-:Y:S05]  /*eff0*/  @!P0 BRA `(.L_x_1363) ;  /* 0xfffffffc00f08947 */ /* 0x004fea000383ffff */
[----:B------:R-:W-:Y:S05]  /*f000*/  BRA `(.L_x_1362) ;  /* 0xffffff1c008c7947 */ /* 0x000fea000383ffff */
.L_x_1367:
[----:B--2---:R2:W3:Y:S02]  /*f010*/  SYNCS.PHASECHK.TRANS64.TRYWAIT P0, [R16+URZ+0x31810], R9 ;  /* 0x03181009100075a7 */ /* 0x0044e4000800017f */
[----:B---3--:R-:W-:Y:S05]  /*f020*/  @!P0 NANOSLEEP.SYNCS 0x989680 ;  /* 0x009896800000895d */ /* 0x008fea0003900000 */
[----:B------:R-:W3:Y:S02]  /*f030*/  @!P0 SYNCS.PHASECHK.TRANS64 P0, [R16+URZ+0x31810], R9 ;  /* 0x03181009100085a7 */ /* 0x000ee4000800007f */
[----:B---3--:R-:W-:Y:S05]  /*f040*/  @!P0 BRA `(.L_x_1367) ;  /* 0xfffffffc00f08947 */ /* 0x008fea000383ffff */
[----:B------:R-:W-:Y:S05]  /*f050*/  BRA `(.L_x_1366) ;  /* 0xffffff2800087947 */ /* 0x000fea000383ffff */
.L_x_1371:
[----:B------:R1:W1:Y:S02]  /*f060*/  SYNCS.PHASECHK.TRANS64.TRYWAIT P0, [R17+URZ+0x31830], R10 ;  /* 0x0318300a110075a7 */ /* 0x000264000800017f */
[----:B-1----:R-:W-:Y:S05]  /*f070*/  @!P0 NANOSLEEP.SYNCS 0x989680 ;  /* 0x009896800000895d */ /* 0x002fea0003900000 */
[----:B------:R-:W1:Y:S02]  /*f080*/  @!P0 SYNCS.PHASECHK.TRANS64 P0, [R17+URZ+0x31830], R10 ;  /* 0x0318300a110085a7 */ /* 0x000e64000800007f */
[----:B-1----:R-:W-:Y:S05]  /*f090*/  @!P0 BRA `(.L_x_1371) ;  /* 0xfffffffc00f08947 */ /* 0x002fea000383ffff */
[----:B------:R-:W-:Y:S05]  /*f0a0*/  BRA `(.L_x_1370) ;  /* 0xffffff4c00907947 */ /* 0x000fea000383ffff */
.L_x_1435:
[----:B-1----:R1:W2:Y:S02]  /*f0b0*/  SYNCS.PHASECHK.TRANS64.TRYWAIT P0, [R5+URZ+0x31820], R2 ;  /* 0x03182002050075a7 */ /* 0x0022a4000800017f */
[----:B--2---:R-:W-:Y:S05]  /*f0c0*/  @!P0 NANOSLEEP.SYNCS 0x989680 ;  /* 0x009896800000895d */ /* 0x004fea0003900000 */
[----:B------:R-:W2:Y:S02]  /*f0d0*/  @!P0 SYNCS.PHASECHK.TRANS64 P0, [R5+URZ+0x31820], R2 ;  /* 0x03182002050085a7 */ /* 0x000ea4000800007f */
[----:B--2---:R-:W-:Y:S05]  /*f0e0*/  @!P0 BRA `(.L_x_1435) ;  /* 0xfffffffc00f08947 */ /* 0x004fea000383ffff */
[----:B------:R-:W-:Y:S05]  /*f0f0*/  BRA `(.L_x_1451) ;  /* 0xffffffe800347947 */ /* 0x000fea000383ffff */
.L_x_1438:
[----:B-1----:R1:W2:Y:S02]  /*f100*/  SYNCS.PHASECHK.TRANS64.TRYWAIT P1, [R5+URZ+0x31838], R8 ;  /* 0x03183808050075a7 */ /* 0x0022a4000802017f */
[----:B--2---:R-:W-:Y:S05]  /*f110*/  @!P1 NANOSLEEP.SYNCS 0x989680 ;  /* 0x009896800000995d */ /* 0x004fea0003900000 */
[----:B------:R-:W2:Y:S02]  /*f120*/  @!P1 SYNCS.PHASECHK.TRANS64 P1, [R5+URZ+0x31838], R8 ;  /* 0x03183808050095a7 */ /* 0x000ea4000802007f */
[----:B--2---:R-:W-:Y:S05]  /*f130*/  @!P1 BRA `(.L_x_1438) ;  /* 0xfffffffc00f09947 */ /* 0x004fea000383ffff */
[----:B------:R-:W-:Y:S05]  /*f140*/  BRA `(.L_x_1452) ;  /* 0xfffffff000547947 */ /* 0x000fea000383ffff */
.L_x_1440:
[----:B------:R-:W-:-:S07]  /*f150*/  SHF.L.U32 R20, R7, 0x1f, RZ ;  /* 0x0000001f07147819 */ /* 0x000fce00000006ff */
.L_x_1453:
[----:B-1----:R1:W2:Y:S02]  /*f160*/  SYNCS.PHASECHK.TRANS64.TRYWAIT P1, [R19+URZ+0x31820], R20 ;  /* 0x03182014130075a7 */ /* 0x0022a4000802017f */
[----:B--2---:R-:W-:Y:S05]  /*f170*/  @!P1 NANOSLEEP.SYNCS 0x989680 ;  /* 0x009896800000995d */ /* 0x004fea0003900000 */
[----:B------:R-:W2:Y:S02]  /*f180*/  @!P1 SYNCS.PHASECHK.TRANS64 P1, [R19+URZ+0x31820], R20 ;  /* 0x03182014130095a7 */ /* 0x000ea4000802007f */
[----:B--2---:R-:W-:Y:S05]  /*f190*/  @!P1 BRA `(.L_x_1453) ;  /* 0xfffffffc00f09947 */ /* 0x004fea000383ffff */
[----:B------:R-:W-:Y:S05]  /*f1a0*/  BRA `(.L_x_1454) ;  /* 0xfffffff400147947 */ /* 0x000fea000383ffff */
.L_x_1443:
[----:B-1----:R1:W2:Y:S02]  /*f1b0*/  SYNCS.PHASECHK.TRANS64.TRYWAIT P1, [R5+URZ+0x31838], R0 ;  /* 0x03183800050075a7 */ /* 0x0022a4000802017f */
[----:B--2---:R-:W-:Y:S05]  /*f1c0*/  @!P1 NANOSLEEP.SYNCS 0x989680 ;  /* 0x009896800000995d */ /* 0x004fea0003900000 */
[----:B------:R-:W2:Y:S02]  /*f1d0*/  @!P1 SYNCS.PHASECHK.TRANS64 P1, [R5+URZ+0x31838], R0 ;  /* 0x03183800050095a7 */ /* 0x000ea4000802007f */
[----:B--2---:R-:W-:Y:S05]  /*f1e0*/  @!P1 BRA `(.L_x_1443) ;  /* 0xfffffffc00f09947 */ /* 0x004fea000383ffff */
[----:B------:R-:W-:Y:S05]  /*f1f0*/  BRA `(.L_x_1455) ;  /* 0xfffffff400f87947 */ /* 0x000fea000383ffff */
.L_x_1445:
[----:B------:R-:W-:Y:S01]  /*f200*/  BSSY B1, `(.L_x_1456) ;  /* 0x0000006000017945 */ /* 0x000fe20003800000 */
[----:B------:R-:W-:-:S07]  /*f210*/  IMAD.MOV.U32 R15, RZ, RZ, -0x1 ;  /* 0xffffffffff0f7424 */ /* 0x000fce00078e00ff */
[----:B------:R-:W-:Y:S05]  /*f220*/  WARPSYNC.COLLECTIVE R15, `(.L_x_1457) ;  /* 0x000000000f0c7348 */ /* 0x000fea0003c00000 */
[----:B------:R-:W-:Y:S02]  /*f230*/  ELECT P6, UR62, PT ;  /* 0x00000000003e782f */ /* 0x000fe400038c0000 */
[----:B------:R-:W-:Y:S01]  /*f240*/  MOV R14, UR62 ;  /* 0x0000003e000e7c02 */ /* 0x000fe20008000f00 */
[----:B------:R-:W-:Y:S10]  /*f250*/  ENDCOLLECTIVE ;  /* 0x000000000000791b */ /* 0x000ff40003800000 */
.L_x_1457:
[----:B------:R-:W-:Y:S05]  /*f260*/  BSYNC B1 ;  /* 0x0000000000017941 */ /* 0x000fea0003800000 */
.L_x_1456:
[----:B------:R-:W-:Y:S05]  /*f270*/  BRA `(.L_x_1458) ;  /* 0xfffffff800c87947 */ /* 0x000fea000383ffff */
.L_x_1447:
[----:B-1----:R1:W2:Y:S02]  /*f280*/  SYNCS.PHASECHK.TRANS64.TRYWAIT P0, [R5+URZ], R0 ;  /* 0x00000000050075a7 */ /* 0x0022a4000800017f */
[----:B--2---:R-:W-:Y:S05]  /*f290*/  @!P0 NANOSLEEP.SYNCS 0x989680 ;  /* 0x009896800000895d */ /* 0x004fea0003900000 */
[----:B------:R-:W2:Y:S02]  /*f2a0*/  @!P0 SYNCS.PHASECHK.TRANS64 P0, [R5+URZ], R0 ;  /* 0x00000000050085a7 */ /* 0x000ea4000800007f */
[----:B--2---:R-:W-:Y:S05]  /*f2b0*/  @!P0 BRA `(.L_x_1447) ;  /* 0xfffffffc00f08947 */ /* 0x004fea000383ffff */
[----:B------:R-:W-:Y:S05]  /*f2c0*/  BRA `(.L_x_1459) ;  /* 0xfffffff800f47947 */ /* 0x000fea000383ffff */
.L_x_1448:
[----:B-1----:R1:W2:Y:S02]  /*f2d0*/  SYNCS.PHASECHK.TRANS64.TRYWAIT P0, [R3+URZ], R0 ;  /* 0x00000000030075a7 */ /* 0x0022a4000800017f */
[----:B--2---:R-:W-:Y:S05]  /*f2e0*/  @!P0 NANOSLEEP.SYNCS 0x989680 ;  /* 0x009896800000895d */ /* 0x004fea0003900000 */
[----:B------:R-:W2:Y:S02]  /*f2f0*/  @!P0 SYNCS.PHASECHK.TRANS64 P0, [R3+URZ], R0 ;  /* 0x00000000030085a7 */ /* 0x000ea4000800007f */
[----:B--2---:R-:W-:Y:S05]  /*f300*/  @!P0 BRA `(.L_x_1448) ;  /* 0xfffffffc00f08947 */ /* 0x004fea000383ffff */
[----:B------:R-:W-:Y:S05]  /*f310*/  BRA `(.L_x_1460) ;  /* 0xfffffffc00047947 */ /* 0x000fea000383ffff */
.L_x_1461:
        /* <DEDUP_REMOVED lines=14> */
.L_x_2213:


//--------------------- .text._ZN7cutlass13device_kernelIN5flash11enable_sm90INS1_16FlashAttnBwdSm90INS1_25CollectiveMainloopBwdSm90ILi2ELi1ELi1EN4cute5tupleIJNS5_1CILi1EEES8_S8_EEENS6_IJNS7_ILi64EEENS7_ILi80EEENS7_ILi256EEEEEENS_10bfloat16_tEfNS_4arch4Sm90ELb0ELb1ELb0ELb0ELb0ELb0ELb1ELb1ELi2ELi1ELi1ELi1ELb0EEENS1_24CollectiveEpilogueBwdGQAISD_fSG_Li256ELb0ELb0EEENS1_19SingleTileSchedulerILb0ELb0ELb0ELi80EEEEEEEEEvNT_6ParamsE --------------------------
	.section	.text._ZN7cutlass13device_kernelIN5flash11enable_sm90INS1_16FlashAttnBwdSm90INS1_25CollectiveMainloopBwdSm90ILi2ELi1ELi1EN4cute5tupleIJNS5_1CILi1EEES8_S8_EEENS6_IJNS7_ILi64EEENS7_ILi80EEENS7_ILi256EEEEEENS_10bfloat16_tEfNS_4arch4Sm90ELb0ELb1ELb0ELb0ELb0ELb0ELb1ELb1ELi2ELi1ELi1ELi1ELb0EEENS1_24CollectiveEpilogueBwdGQAISD_fSG_Li256ELb0ELb0EEENS1_19SingleTileSchedulerILb0ELb0ELb0ELi80EEEEEEEEEvNT_6ParamsE,"ax",@progbits
	.align	128
.text._ZN7cutlass13device_kernelIN5flash11enable_sm90INS1_16FlashAttnBwdSm90INS1_25CollectiveMainloopBwdSm90ILi2ELi1ELi1EN4cute5tupleIJNS5_1CILi1EEES8_S8_EEENS6_IJNS7_ILi64EEENS7_ILi80EEENS7_ILi256EEEEEENS_10bfloat16_tEfNS_4arch4Sm90ELb0ELb1ELb0ELb0ELb0ELb0ELb1ELb1ELi2ELi1ELi1ELi1ELb0EEENS1_24CollectiveEpilogueBwdGQAISD_fSG_Li256ELb0ELb0EEENS1_19SingleTileSchedulerILb0ELb0ELb0ELi80EEEEEEEEEvNT_6ParamsE:
        .type           _ZN7cutlass13device_kernelIN5flash11enable_sm90INS1_16FlashAttnBwdSm90INS1_25CollectiveMainloopBwdSm90ILi2ELi1ELi1EN4cute5tupleIJNS5_1CILi1EEES8_S8_EEENS6_IJNS7_ILi64EEENS7_ILi80EEENS7_ILi256EEEEEENS_10bfloat16_tEfNS_4arch4Sm90ELb0ELb1ELb0ELb0ELb0ELb0ELb1ELb1ELi2ELi1ELi1ELi1ELb0EEENS1_24CollectiveEpilogueBwdGQAISD_fSG_Li256ELb0ELb0EEENS1_19SingleTileSchedulerILb0ELb0ELb0ELi80EEEEEEEEEvNT_6ParamsE,@function
        .size           _ZN7cutlass13device_kernelIN5flash11enable_sm90INS1_16FlashAttnBwdSm90INS1_25CollectiveMainloopBwdSm90ILi2ELi1ELi1EN4cute5tupleIJNS5_1CILi1EEES8_S8_EEENS6_IJNS7_ILi64EEENS7_ILi80EEENS7_ILi256EEEEEENS_10bfloat16_tEfNS_4arch4Sm90ELb0ELb1ELb0ELb0ELb0ELb0ELb1ELb1ELi2ELi1ELi1ELi1ELb0EEENS1_24CollectiveEpilogueBwdGQAISD_fSG_Li256ELb0ELb0EEENS1_19SingleTileSchedulerILb0ELb0ELb0ELi80EEEEEEEEEvNT_6ParamsE,(.L_x_2214 - _ZN7cutlass13device_kernelIN5flash11enable_sm90INS1_16FlashAttnBwdSm90INS1_25CollectiveMainloopBwdSm90ILi2ELi1ELi1EN4cute5tupleIJNS5_1CILi1EEES8_S8_EEENS6_IJNS7_ILi64EEENS7_ILi80EEENS7_ILi256EEEEEENS_10bfloat16_tEfNS_4arch4Sm90ELb0ELb1ELb0ELb0ELb0ELb0ELb1ELb1ELi2ELi1ELi1ELi1ELb0EEENS1_24CollectiveEpilogueBwdGQAISD_fSG_Li256ELb0ELb0EEENS1_19SingleTileSchedulerILb0ELb0ELb0ELi80EEEEEEEEEvNT_6ParamsE)
        .other          _ZN7cutlass13device_kernelIN5flash11enable_sm90INS1_16FlashAttnBwdSm90INS1_25CollectiveMainloopBwdSm90ILi2ELi1ELi1EN4cute5tupleIJNS5_1CILi1EEES8_S8_EEENS6_IJNS7_ILi64EEENS7_ILi80EEENS7_ILi256EEEEEENS_10bfloat16_tEfNS_4arch4Sm90ELb0ELb1ELb0ELb0ELb0ELb0ELb1ELb1ELi2ELi1ELi1ELi1ELb0EEENS1_24CollectiveEpilogueBwdGQAISD_fSG_Li256ELb0ELb0EEENS1_19SingleTileSchedulerILb0ELb0ELb0ELi80EEEEEEEEEvNT_6ParamsE,@"STO_CUDA_ENTRY STV_DEFAULT"
_ZN7cutlass13device_kernelIN5flash11enable_sm90INS1_16FlashAttnBwdSm90INS1_25CollectiveMainloopBwdSm90ILi2ELi1ELi1EN4cute5tupleIJNS5_1CILi1EEES8_S8_EEENS6_IJNS7_ILi64EEENS7_ILi80EEENS7_ILi256EEEEEENS_10bfloat16_tEfNS_4arch4Sm90ELb0ELb1ELb0ELb0ELb0ELb0ELb1ELb1ELi2ELi1ELi1ELi1ELb0EEENS1_24CollectiveEpilogueBwdGQAISD_fSG_Li256ELb0ELb0EEENS1_19SingleTileSchedulerILb0ELb0ELb0ELi80EEEEEEEEEvNT_6ParamsE:
        /* <DEDUP_REMOVED lines=24> */
.L_x_1463:
[----:B------:R-:W-:Y:S05]  /*0180*/  BSYNC B0 ;  /* 0x0000000000007941 */ /* 0x000fea0003800000 */
.L_x_1462:
        /* <DEDUP_REMOVED lines=39> */
.L_x_1464:
        /* <DEDUP_REMOVED lines=20> */
.L_x_1465:
[----:B------:R-:W-:Y:S01]  /*0540*/  PLOP3.LUT P0, PT, PT, PT, UP0, 0x80, 0x0 ;  /* 0x000000000000781c */ /* 0x000fe20003f0f008 */
[----:B------:R-:W-:Y:S01]  /*0550*/  NOP ;  /* 0x0000000000007918 */ /* 0x000fe20000000000 */
[----:B------:R-:W-:Y:S01]  /*0560*/  BSSY B0, `(.L_x_1466) ;  /* 0x0000a97000007945 */ /* 0x000fe20003800000 */
[----:B------:R-:W-:Y:S01]  /*0570*/  LOP3.LUT R4, R21, 0x7f, RZ, 0xc0, !PT ;  /* 0x0000007f15047812 */ /* 0x000fe200078ec0ff */
[----:B-1234-:R-:W-:Y:S09]  /*0580*/  BAR.SYNC.DEFER_BLOCKING 0x0 ;  /* 0x0000000000007b1d */ /* 0x01eff20000010000 */
[----:B------:R-:W-:Y:S05]  /*0590*/  @!P0 BRA `(.L_x_1467) ;  /* 0x0000008c00948947 */ /* 0x000fea0003800000 */
.L_x_1468:
        /* <DEDUP_REMOVED lines=110> */
.L_x_1470:
        /* <DEDUP_REMOVED lines=22> */
.L_x_1472:
        /* <DEDUP_REMOVED lines=142> */
.L_x_1492:
[----:B------:R-:W-:-:S13]  /*16c0*/  R2UR UR4, R236 ;  /* 0x00000000ec0472ca */ /* 0x000fda00000e0000 */
[----:B------:R-:W-:-:S06]  /*16d0*/  UISETP.NE.AND UP0, UPT, UR4, 0x3, UPT ;  /* 0x000000030400788c */ /* 0x000fcc000bf05270 */
[----:B------:R-:W-:-:S13]  /*16e0*/  PLOP3.LUT P0, PT, PT, PT, UP0, 0x40, 0x0 ;  /* 0x000000000000781c */ /* 0x000fda0003f0e808 */
[----:B-1----:R-:W-:Y:S05]  /*16f0*/  @P0 BRA `(.L_x_1474) ;  /* 0x0000000000040947 */ /* 0x002fea0003800000 */
[----:B------:R-:W-:Y:S01]  /*1700*/  BPT.TRAP 0x1 ;  /* 0x000000040000795c */ /* 0x000fe20000300000 */
.L_x_1474:
[----:B------:R-:W-:Y:S01]  /*1710*/  PLOP3.LUT P1, PT, PT, PT, UP0, 0x40, 0x0 ;  /* 0x000000000000781c */ /* 0x000fe20003f2e808 */
[----:B------:R-:W-:Y:S01]  /*1720*/  IMAD R16, R2, 0x8, R17 ;  /* 0x0000000802107824 */ /* 0x000fe200078e0211 */
[----:B------:R-:W-:-:S04]  /*1730*/  SHF.L.U32 R9, R19, 0x1f, RZ ;  /* 0x0000001f13097819 */ /* 0x000fc800000006ff */
[----:B------:R1:W2:Y:S07]  /*1740*/  SYNCS.PHASECHK.TRANS64.TRYWAIT P0, [R16+URZ+0x31810], R9 ;  /* 0x03181009100075a7 */ /* 0x0002ae000800017f */
[----:B------:R-:W-:Y:S05]  /*1750*/  @P1 BRA `(.L_x_1475) ;  /* 0x0000000000041947 */ /* 0x000fea0003800000 */
[----:B------:R-:W-:Y:S01]  /*1760*/  BPT.TRAP 0x1 ;  /* 0x000000040000795c */ /* 0x000fe20000300000 */
.L_x_1475:
        /* <DEDUP_REMOVED lines=11> */
.L_x_1476:
        /* <DEDUP_REMOVED lines=419> */
[----:B------:R-:W-:Y:S01]  /*3250*/  IMAD R8, R2, 0x40, R18 ;  /* 0x0000004002087824 */ /* 0x000fe200078e0212 */
[----:B------:R-:W-:-:S03]  /*3260*/  R2UR UR11, R5 ;  /* 0x00000000050b72ca */ /* 0x000fc600000e0000 */
        /* <DEDUP_REMOVED lines=18> */
.L_x_1478:
[----:B------:R-:W-:Y:S02]  /*3390*/  R2UR UR4, R228 ;  /* 0x00000000e40472ca */ /* 0x000fe400000e0000 */
[----:B------:R-:W-:-:S11]  /*33a0*/  PLOP3.LUT P1, PT, PT, PT, UP0, 0x40, 0x0 ;  /* 0x000000000000781c */ /* 0x000fd60003f2e808 */
[----:B------:R-:W-:-:S05]  /*33b0*/  IMAD.U32 R10, RZ, RZ, UR4 ;  /* 0x00000004ff0a7e24 */ /* 0x000fca000f8e00ff */
[----:B------:R-:W-:-:S04]  /*33c0*/  SHF.L.U32 R10, R10, 0x1f, RZ ;  /* 0x0000001f0a0a7819 */ /* 0x000fc800000006ff */
[----:B------:R1:W4:Y:S01]  /*33d0*/  SYNCS.PHASECHK.TRANS64.TRYWAIT P0, [R17+URZ+0x31830], R10 ;  /* 0x0318300a110075a7 */ /* 0x000322000800017f */
[----:B------:R-:W-:Y:S05]  /*33e0*/  @P1 BRA `(.L_x_1479) ;  /* 0x0000000000041947 */ /* 0x000fea0003800000 */
[----:B------:R-:W-:Y:S01]  /*33f0*/  BPT.TRAP 0x1 ;  /* 0x000000040000795c */ /* 0x000fe20000300000 */
.L_x_1479:
        /* <DEDUP_REMOVED lines=11> */
.L_x_1480:
[----:B------:R-:W-:Y:S01]  /*34b0*/  VIADD R9, R6, 0x80 ;  /* 0x0000008006097836 */ /* 0x000fe20000000000 */
[----:B------:R-:W-:Y:S01]  /*34c0*/  R2UR UR4, R8 ;  /* 0x00000000080472ca */ /* 0x000fe200000e0000 */
[C---:B-1--4-:R-:W-:Y:S01]  /*34d0*/  VIADD R10, R6.reuse, 0x100 ;  /* 0x00000100060a7836 */ /* 0x052fe20000000000 */
        /* <DEDUP_REMOVED lines=432> */
[----:B------:R-:W-:Y:S01]  /*4fe0*/  VIADD R12, R232, UR5 ;  /* 0x00000005e80c7c36 */ /* 0x000fe20008000000 */
[----:B------:R-:W-:Y:S01]  /*4ff0*/  ULOP3.LUT UR4, URZ, UR4, URZ, 0x33, !UPT ;  /* 0x000000043f047292 */ /* 0x000fe2000f8e333f */
[----:B------:R-:W-:-:S03]  /*5000*/  WARPGROUP.DEPBAR.LE gsb0, 0x1 ;  /* 0x00008000000079c5 */ /* 0x000fc60000010100 */
[----:B------:R-:W-:Y:S02]  /*5010*/  PLOP3.LUT P0, PT, PT, PT, UP2, 0x40, 0x0 ;  /* 0x000000000000781c */ /* 0x000fe40003f0e828 */
[----:B------:R-:W-:Y:S01]  /*5020*/  VIADD R9, R232, UR4 ;  /* 0x00000004e8097c36 */ /* 0x000fe20008000000 */
[----:B------:R-:W-:-:S03]  /*5030*/  VIADDMNMX R13, R20, R12, R233, PT ;  /* 0x0000000c140d7246 */ /* 0x000fc600038001e9 */
[----:B------:R-:W-:-:S07]  /*5040*/  IMAD.IADD R11, R20, 0x1, R9 ;  /* 0x00000001140b7824 */ /* 0x000fce00078e0209 */
        /* <DEDUP_REMOVED lines=16> */
.L_x_1484:
[----:B------:R-:W-:-:S06]  /*5150*/  UISETP.NE.AND UP1, UPT, UR6, 0x1, UPT ;  /* 0x000000010600788c */ /* 0x000fcc000bf25270 */
[----:B------:R-:W-:-:S05]  /*5160*/  PLOP3.LUT P0, PT, PT, PT, UP1, 0x80, 0x0 ;  /* 0x000000000000781c */ /* 0x000fca0003f0f018 */
[----:B------:R-:W-:-:S08]  /*5170*/  @UP1 ULDC UR4, c[0x0][0x754] ;  /* 0x0001d50000041ab9 */ /* 0x000fd00000000800 */
[----:B------:R-:W-:Y:S01]  /*5180*/  @P0 IMAD.HI.U32 R8, R6, UR4, RZ ;  /* 0x0000000406080c27 */ /* 0x000fe2000f8e00ff */
[----:B------:R-:W-:-:S04]  /*5190*/  @UP1 ULDC UR4, c[0x0][0x758] ;  /* 0x0001d60000041ab9 */ /* 0x000fc80000000800 */
[----:B------:R-:W-:-:S07]  /*51a0*/  @P0 SHF.R.U32.HI R6, RZ, UR4, R8 ;  /* 0x00000004ff060c19 */ /* 0x000fce0008011608 */
.L_x_1485:
[----:B------:R-:W-:Y:S05]  /*51b0*/  BSYNC B1 ;  /* 0x0000000000017941 */ /* 0x000fea0003800000 */
.L_x_1483:
[----:B------:R-:W-:-:S05]  /*51c0*/  IMAD R6, R6, UR6, R229 ;  /* 0x0000000606067c24 */ /* 0x000fca000f8e02e5 */
[----:B------:R-:W-:Y:S02]  /*51d0*/  VIMNMX R11, R11, R6, !PT ;  /* 0x000000060b0b7248 */ /* 0x000fe40007fe0100 */
[----:B------:R-:W-:-:S07]  /*51e0*/  VIADDMNMX R13, R6, UR6, R13, PT ;  /* 0x00000006060d7c46 */ /* 0x000fce000b80010d */
.L_x_1482:
        /* <DEDUP_REMOVED lines=18> */
[C---:B------:R-:W-:Y:S02]  /*5310*/  ISETP.GT.AND P5, PT, R11.reuse, 0x11, !P3 ;  /* 0x000000110b00780c */ /* 0x040fe40005fa4270 */
        /* <DEDUP_REMOVED lines=44> */
.L_x_1488:
[----:B------:R-:W-:-:S06]  /*55e0*/  UISETP.NE.AND UP1, UPT, UR6, 0x1, UPT ;  /* 0x000000010600788c */ /* 0x000fcc000bf25270 */
[----:B------:R-:W-:-:S05]  /*55f0*/  PLOP3.LUT P6, PT, PT, PT, UP1, 0x80, 0x0 ;  /* 0x000000000000781c */ /* 0x000fca0003fcf018 */
[----:B------:R-:W-:-:S08]  /*5600*/  @UP1 ULDC UR4, c[0x0][0x754] ;  /* 0x0001d50000041ab9 */ /* 0x000fd00000000800 */
[----:B------:R-:W-:Y:S01]  /*5610*/  @P6 IMAD.HI.U32 R9, R12, UR4, RZ ;  /* 0x000000040c096c27 */ /* 0x000fe2000f8e00ff */
[----:B------:R-:W-:Y:S01]  /*5620*/  PLOP3.LUT P6, PT, PT, PT, UP1, 0x80, 0x0 ;  /* 0x000000000000781c */ /* 0x000fe20003fcf018 */
[----:B------:R-:W-:-:S12]  /*5630*/  @UP1 ULDC UR4, c[0x0][0x758] ;  /* 0x0001d60000041ab9 */ /* 0x000fd80000000800 */
[----:B------:R-:W-:-:S07]  /*5640*/  @P6 SHF.R.U32.HI R12, RZ, UR4, R9 ;  /* 0x00000004ff0c6c19 */ /* 0x000fce0008011609 */
.L_x_1489:
[----:B------:R-:W-:Y:S05]  /*5650*/  BSYNC B1 ;  /* 0x0000000000017941 */ /* 0x000fea0003800000 */
.L_x_1487:
[----:B------:R-:W-:-:S05]  /*5660*/  IMAD R12, R12, UR6, R229 ;  /* 0x000000060c0c7c24 */ /* 0x000fca000f8e02e5 */
[----:B------:R-:W-:Y:S02]  /*5670*/  VIMNMX R23, R23, R12, !PT ;  /* 0x0000000c17177248 */ /* 0x000fe40007fe0100 */
[----:B------:R-:W-:-:S07]  /*5680*/  VIADDMNMX R21, R12, UR6, R21, PT ;  /* 0x000000060c157c46 */ /* 0x000fce000b800115 */
.L_x_1486:
[----:B------:R-:W-:Y:S01]  /*5690*/  ISETP.GT.AND P2, PT, R23, 0x10, !P2 ;  /* 0x000000101700780c */ /* 0x000fe20005744270 */
[----:B------:R-:W-:Y:S01]  /*56a0*/  VIADD R29, R17, 0x2c500 ;  /* 0x0002c500111d7836 */ /* 0x000fe20000000000 */
[----:B------:R-:W-:Y:S01]  /*56b0*/  ISETP.GT.AND P1, PT, R23, 0x1, !P1 ;  /* 0x000000011700780c */ /* 0x000fe20004f24270 */
[----:B------:R-:W-:Y:S01]  /*56c0*/  ULDC UR4, c[0x0][0x744] ;  /* 0x0001d10000047ab9 */ /* 0x000fe20000000800 */
[----:B------:R-:W-:Y:S01]  /*56d0*/  ISETP.LT.OR P2, PT, R21, 0x11, P2 ;  /* 0x000000111500780c */ /* 0x000fe20001741670 */
[--C-:B--2---:R-:W-:Y:S01]  /*56e0*/  FFMA.FTZ R15, R28, UR4, -R7.reuse ;  /* 0x000000041c0f7c23 */ /* 0x104fe20008010807 */
[----:B------:R-:W-:Y:S01]  /*56f0*/  ISETP.GT.AND P3, PT, R23, 0x11, !P3 ;  /* 0x000000111700780c */ /* 0x000fe20005f64270 */
[--C-:B------:R-:W-:Y:S01]  /*5700*/  FFMA.FTZ R12, R24, UR4, -R7.reuse ;  /* 0x00000004180c7c23 */ /* 0x100fe20008010807 */
[----:B------:R-:W-:Y:S01]  /*5710*/  FSEL R30, R30, -INF , !P2 ;  /* 0xff8000001e1e7808 */ /* 0x000fe20005000000 */
[--C-:B------:R-:W-:Y:S01]  /*5720*/  FFMA.FTZ R13, R14, UR4, -R7.reuse ;  /* 0x000000040e0d7c23 */ /* 0x100fe20008010807 */
[----:B------:R-:W-:Y:S01]  /*5730*/  ISETP.LT.OR P1, PT, R21, 0x2, P1 ;  /* 0x000000021500780c */ /* 0x000fe20000f21670 */
[--C-:B------:R-:W-:Y:S01]  /*5740*/  FFMA.FTZ R9, R36, UR4, -R7.reuse ;  /* 0x0000000424097c23 */ /* 0x100fe20008010807 */
[----:B------:R-:W-:Y:S01]  /*5750*/  ISETP.GE.AND P2, PT, R225, 0x31, PT ;  /* 0x00000031e100780c */ /* 0x000fe20003f46270 */
[--C-:B------:R-:W-:Y:S01]  /*5760*/  FFMA.FTZ R14, R10, UR4, -R7.reuse ;  /* 0x000000040a0e7c23 */ /* 0x100fe20008010807 */
[----:B------:R-:W-:Y:S01]  /*5770*/  ISETP.LT.OR P3, PT, R21, 0x12, P3 ;  /* 0x000000121500780c */ /* 0x000fe20001f61670 */
[--C-:B------:R-:W-:Y:S01]  /*5780*/  FFMA.FTZ R10, R8, UR4, -R7.reuse ;  /* 0x00000004080a7c23 */ /* 0x100fe20008010807 */
[----:B------:R-:W-:Y:S01]  /*5790*/  ISETP.GE.AND P6, PT, R225, 0x32, PT ;  /* 0x00000032e100780c */ /* 0x000fe20003fc6270 */
[----:B------:R-:W-:Y:S01]  /*57a0*/  FFMA.FTZ R8, R6, UR4, -R7 ;  /* 0x0000000406087c23 */ /* 0x000fe20008010807 */
[----:B------:R-:W-:Y:S01]  /*57b0*/  FSEL R224, R27, -INF , !P1 ;  /* 0xff8000001be07808 */ /* 0x000fe20004800000 */
[----:B------:R-:W-:Y:S01]  /*57c0*/  IMAD R27, R18, 0x4, R17 ;  /* 0x00000004121b7824 */ /* 0x000fe200078e0211 */
[----:B------:R-:W-:Y:S01]  /*57d0*/  ISETP.GT.AND P1, PT, R23, 0x30, !P2 ;  /* 0x000000301700780c */ /* 0x000fe20005724270 */
[--C-:B------:R-:W-:Y:S01]  /*57e0*/  FFMA.FTZ R11, R32, UR4, -R7.reuse ;  /* 0x00000004200b7c23 */ /* 0x100fe20008010807 */
[----:B------:R-:W-:Y:S01]  /*57f0*/  FSEL R20, R31, -INF , !P3 ;  /* 0xff8000001f147808 */ /* 0x000fe20005800000 */
[--C-:B------:R-:W-:Y:S01]  /*5800*/  FFMA.FTZ R6, R40, UR4, -R7.reuse ;  /* 0x0000000428067c23 */ /* 0x100fe20008010807 */
[----:B------:R-:W-:Y:S01]  /*5810*/  ISETP.GT.AND P2, PT, R23, 0x31, !P6 ;  /* 0x000000311700780c */ /* 0x000fe20007744270 */
[----:B------:R-:W-:Y:S01]  /*5820*/  FFMA.FTZ R7, R22, UR4, -R7 ;  /* 0x0000000416077c23 */ /* 0x000fe20008010807 */
[C---:B------:R-:W-:Y:S01]  /*5830*/  ISETP.GE.AND P3, PT, R225.reuse, 0x41, PT ;  /* 0x00000041e100780c */ /* 0x040fe20003f66270 */
[--C-:B---3--:R-:W-:Y:S01]  /*5840*/  FFMA.FTZ R31, R20, UR4, -R5.reuse ;  /* 0x00000004141f7c23 */ /* 0x108fe20008010805 */
[----:B------:R-:W-:Y:S01]  /*5850*/  ISETP.GE.AND P6, PT, R225, 0x42, PT ;  /* 0x00000042e100780c */ /* 0x000fe20003fc6270 */
[----:B------:R-:W1:Y:S01]  /*5860*/  LDS R25, [R27+0x2c320] ;  /* 0x02c320001b197984 */ /* 0x000e620000000800 */
[C---:B------:R-:W-:Y:S01]  /*5870*/  ISETP.GT.AND P4, PT, R23.reuse, 0x20, !P4 ;  /* 0x000000201700780c */ /* 0x040fe20006784270 */
[--C-:B------:R-:W-:Y:S01]  /*5880*/  FFMA.FTZ R22, R224, UR4, -R5.reuse ;  /* 0x00000004e0167c23 */ /* 0x100fe20008010805 */
[C---:B------:R-:W-:Y:S01]  /*5890*/  ISETP.GT.AND P5, PT, R23.reuse, 0x21, !P5 ;  /* 0x000000211700780c */ /* 0x040fe20006fa4270 */
[----:B------:R-:W-:Y:S01]  /*58a0*/  MUFU.EX2 R12, R12 ;  /* 0x0000000c000c7308 */ /* 0x000fe20000000800 */
[C---:B------:R-:W-:Y:S01]  /*58b0*/  ISETP.GT.AND P3, PT, R23.reuse, 0x40, !P3 ;  /* 0x000000401700780c */ /* 0x040fe20005f64270 */
[----:B------:R-:W-:Y:S01]  /*58c0*/  UMOV UR57, 0x40000040 ;  /* 0x4000004000397882 */ /* 0x000fe20000000000 */
[C---:B------:R-:W-:Y:S01]  /*58d0*/  ISETP.GT.AND P0, PT, R23.reuse, RZ, !P0 ;  /* 0x000000ff1700720c */ /* 0x040fe20004704270 */
[----:B------:R-:W-:Y:S01]  /*58e0*/  UMOV UR59, 0x40 ;  /* 0x00000040003b7882 */ /* 0x000fe20000000000 */
[----:B------:R-:W-:Y:S01]  /*58f0*/  ISETP.GT.AND P6, PT, R23, 0x41, !P6 ;  /* 0x000000411700780c */ /* 0x000fe200077c4270 */
[----:B------:R-:W-:Y:S01]  /*5900*/  FFMA.FTZ R23, R30, UR4, -R5 ;  /* 0x000000041e177c23 */ /* 0x000fe20008010805 */
[C---:B------:R-:W-:Y:S01]  /*5910*/  ISETP.LT.OR P4, PT, R21.reuse, 0x21, P4 ;  /* 0x000000211500780c */ /* 0x040fe20002781670 */
[----:B------:R-:W2:Y:S01]  /*5920*/  MUFU.EX2 R13, R13 ;  /* 0x0000000d000d7308 */ /* 0x000ea20000000800 */
[C---:B------:R-:W-:Y:S01]  /*5930*/  ISETP.LT.OR P5, PT, R21.reuse, 0x22, P5 ;  /* 0x000000221500780c */ /* 0x040fe20002fa1670 */
[----:B------:R-:W-:Y:S01]  /*5940*/  UMOV UR9, UR57 ;  /* 0x0000003900097c82 */ /* 0x000fe20008000000 */
[C---:B------:R-:W-:Y:S01]  /*5950*/  ISETP.LT.OR P1, PT, R21.reuse, 0x31, P1 ;  /* 0x000000311500780c */ /* 0x040fe20000f21670 */
[----:B------:R-:W-:Y:S01]  /*5960*/  UMOV UR11, 0x40 ;  /* 0x00000040000b7882 */ /* 0x000fe20000000000 */
[C---:B------:R-:W-:Y:S01]  /*5970*/  ISETP.LT.OR P2, PT, R21.reuse, 0x32, P2 ;  /* 0x000000321500780c */ /* 0x040fe20001741670 */
[----:B------:R-:W-:Y:S01]  /*5980*/  UMOV UR13, UR11 ;  /* 0x0000000b000d7c82 */ /* 0x000fe20008000000 */
[C---:B------:R-:W-:Y:S01]  /*5990*/  ISETP.LT.OR P3, PT, R21.reuse, 0x41, P3 ;  /* 0x000000411500780c */ /* 0x040fe20001f61670 */
[----:B------:R-:W3:Y:S01]  /*59a0*/  MUFU.EX2 R14, R14 ;  /* 0x0000000e000e7308 */ /* 0x000ee20000000800 */
[C---:B------:R-:W-:Y:S01]  /*59b0*/  ISETP.LT.OR P0, PT, R21.reuse, 0x1, P0 ;  /* 0x000000011500780c */ /* 0x040fe20000701670 */
[----:B------:R-:W-:Y:S01]  /*59c0*/  UMOV UR17, UR57 ;  /* 0x0000003900117c82 */ /* 0x000fe20008000000 */
[----:B------:R-:W-:Y:S01]  /*59d0*/  ISETP.LT.OR P6, PT, R21, 0x42, P6 ;  /* 0x000000421500780c */ /* 0x000fe200037c1670 */
[----:B------:R-:W-:Y:S01]  /*59e0*/  UMOV UR19, 0x40 ;  /* 0x0000004000137882 */ /* 0x000fe20000000000 */
[----:B------:R4:W5:Y:S01]  /*59f0*/  LDS R21, [R27+0x2c300] ;  /* 0x02c300001b157984 */ /* 0x0009620000000800 */
[----:B------:R-:W-:Y:S01]  /*5a00*/  SHF.R.U32.HI R29, RZ, 0x4, R29 ;  /* 0x00000004ff1d7819 */ /* 0x000fe2000001161d */
[----:B------:R-:W-:-:S02]  /*5a10*/  WARPGROUP.DEPBAR.LE gsb0, 0x0 ;  /* 0x00008000000079c5 */ /* 0x000fc40000010000 */
[----:B------:R-:W-:Y:S01]  /*5a20*/  FSEL R28, R39, -INF , !P2 ;  /* 0xff800000271c7808 */ /* 0x000fe20005000000 */
[----:B------:R-:W3:Y:S01]  /*5a30*/  MUFU.EX2 R15, R15 ;  /* 0x0000000f000f7308 */ /* 0x000ee20000000800 */
[----:B------:R-:W-:Y:S01]  /*5a40*/  LOP3.LUT R33, R29, 0x3fff, RZ, 0xc0, !PT ;  /* 0x00003fff1d217812 */ /* 0x000fe200078ec0ff */
[----:B------:R-:W-:Y:S01]  /*5a50*/  UMOV UR49, 0x40000040 ;  /* 0x4000004000317882 */ /* 0x000fe20000000000 */
[----:B------:R-:W-:Y:S01]  /*5a60*/  FSEL R34, R34, -INF , !P4 ;  /* 0xff80000022227808 */ /* 0x000fe20006000000 */
[--C-:B------:R-:W-:Y:S01]  /*5a70*/  FFMA.FTZ R29, R28, UR4, -R5.reuse ;  /* 0x000000041c1d7c23 */ /* 0x100fe20008010805 */
[----:B------:R-:W-:Y:S01]  /*5a80*/  FSEL R24, R35, -INF , !P5 ;  /* 0xff80000023187808 */ /* 0x000fe20006800000 */
[----:B------:R-:W-:Y:S01]  /*5a90*/  UMOV UR51, 0x40 ;  /* 0x0000004000337882 */ /* 0x000fe20000000000 */
[----:B------:R-:W-:Y:S01]  /*5aa0*/  FSEL R36, R38, -INF , !P1 ;  /* 0xff80000026247808 */ /* 0x000fe20004800000 */
[--C-:B------:R-:W-:Y:S01]  /*5ab0*/  FFMA.FTZ R34, R34, UR4, -R5.reuse ;  /* 0x0000000422227c23 */ /* 0x100fe20008010805 */
[----:B------:R-:W-:Y:S01]  /*5ac0*/  FSEL R26, R26, -INF , !P0 ;  /* 0xff8000001a1a7808 */ /* 0x000fe20004000000 */
[--C-:B------:R-:W-:Y:S01]  /*5ad0*/  FFMA.FTZ R32, R24, UR4, -R5.reuse ;  /* 0x0000000418207c23 */ /* 0x100fe20008010805 */
[----:B------:R-:W-:Y:S01]  /*5ae0*/  FSEL R42, R42, -INF , !P3 ;  /* 0xff8000002a2a7808 */ /* 0x000fe20005800000 */
[--C-:B------:R-:W-:Y:S01]  /*5af0*/  FFMA.FTZ R36, R36, UR4, -R5.reuse ;  /* 0x0000000424247c23 */ /* 0x100fe20008010805 */
[----:B------:R-:W-:Y:S01]  /*5b00*/  FSEL R30, R43, -INF , !P6 ;  /* 0xff8000002b1e7808 */ /* 0x000fe20007000000 */
[----:B------:R-:W3:Y:S01]  /*5b10*/  MUFU.EX2 R10, R10 ;  /* 0x0000000a000a7308 */ /* 0x000ee20000000800 */
[----:B------:R-:W-:Y:S01]  /*5b20*/  LOP3.LUT R20, R33, 0x80000, RZ, 0xfc, !PT ;  /* 0x0008000021147812 */ /* 0x000fe200078efcff */
[--C-:B------:R-:W-:Y:S01]  /*5b30*/  FFMA.FTZ R28, R42, UR4, -R5.reuse ;  /* 0x000000042a1c7c23 */ /* 0x100fe20008010805 */
[--C-:B------:R-:W-:Y:S01]  /*5b40*/  FFMA.FTZ R33, R26, UR4, -R5.reuse ;  /* 0x000000041a217c23 */ /* 0x100fe20008010805 */
[----:B----4-:R-:W-:Y:S01]  /*5b50*/  FFMA.FTZ R27, R30, UR4, -R5 ;  /* 0x000000041e1b7c23 */ /* 0x010fe20008010805 */
[----:B-1----:R-:W-:Y:S01]  /*5b60*/  FADD.FTZ R47, R47, -R25 ;  /* 0x800000192f2f7221 */ /* 0x002fe20000010000 */
[----:B------:R-:W-:-:S02]  /*5b70*/  VIADD R5, R20, 0x80 ;  /* 0x0000008014057836 */ /* 0x000fc40000000000 */
[--C-:B------:R-:W-:Y:S01]  /*5b80*/  FADD.FTZ R46, R46, -R25.reuse ;  /* 0x800000192e2e7221 */ /* 0x100fe20000010000 */
[----:B------:R-:W-:Y:S01]  /*5b90*/  VIADD R30, R20, 0x180 ;  /* 0x00000180141e7836 */ /* 0x000fe20000000000 */
[----:B------:R-:W1:Y:S01]  /*5ba0*/  MUFU.EX2 R22, R22 ;  /* 0x0000001600167308 */ /* 0x000e620000000800 */
[--C-:B------:R-:W-:Y:S01]  /*5bb0*/  FADD.FTZ R50, R50, -R25.reuse ;  /* 0x8000001932327221 */ /* 0x100fe20000010000 */
[----:B------:R-:W-:Y:S01]  /*5bc0*/  R2UR UR4, R5 ;  /* 0x00000000050472ca */ /* 0x000fe200000e0000 */
[----:B------:R-:W-:Y:S01]  /*5bd0*/  VIADD R5, R20, 0x100 ;  /* 0x0000010014057836 */ /* 0x000fe20000000000 */
[----:B------:R-:W-:Y:S01]  /*5be0*/  R2UR UR6, R30 ;  /* 0x000000001e0672ca */ /* 0x000fe200000e0000 */
[--C-:B------:R-:W-:Y:S01]  /*5bf0*/  FADD.FTZ R51, R51, -R25.reuse ;  /* 0x8000001933337221 */ /* 0x100fe20000010000 */
[--C-:B------:R-:W-:Y:S01]  /*5c00*/  FADD.FTZ R37, R54, -R25.reuse ;  /* 0x8000001936257221 */ /* 0x100fe20000010000 */
[--C-:B------:R-:W-:Y:S01]  /*5c10*/  FADD.FTZ R218, R218, -R25.reuse ;  /* 0x80000019dada7221 */ /* 0x100fe20000010000 */
[----:B------:R-:W-:Y:S01]  /*5c20*/  R2UR UR5, R5 ;  /* 0x00000000050572ca */ /* 0x000fe200000e0000 */
[----:B------:R-:W-:Y:S01]  /*5c30*/  MUFU.EX2 R33, R33 ;  /* 0x0000002100217308 */ /* 0x000fe20000000800 */
[--C-:B------:R-:W-:Y:S01]  /*5c40*/  FADD.FTZ R219, R219, -R25.reuse ;  /* 0x80000019dbdb7221 */ /* 0x100fe20000010000 */
[----:B------:R-:W-:Y:S01]  /*5c50*/  FADD.FTZ R222, R222, -R25 ;  /* 0x80000019dede7221 */ /* 0x000fe20000010000 */
[--C-:B-----5:R-:W-:Y:S01]  /*5c60*/  FADD.FTZ R30, R45, -R21.reuse ;  /* 0x800000152d1e7221 */ /* 0x120fe20000010000 */
[--C-:B------:R-:W-:Y:S01]  /*5c70*/  FADD.FTZ R48, R48, -R21.reuse ;  /* 0x8000001530307221 */ /* 0x100fe20000010000 */
[--C-:B------:R-:W-:Y:S01]  /*5c80*/  FADD.FTZ R49, R49, -R21.reuse ;  /* 0x8000001531317221 */ /* 0x100fe20000010000 */
[--C-:B------:R-:W-:Y:S01]  /*5c90*/  FADD.FTZ R52, R52, -R21.reuse ;  /* 0x8000001534347221 */ /* 0x100fe20000010000 */
[--C-:B------:R-:W-:Y:S01]  /*5ca0*/  FADD.FTZ R53, R53, -R21.reuse ;  /* 0x8000001535357221 */ /* 0x100fe20000010000 */
[----:B------:R-:W4:Y:S01]  /*5cb0*/  MUFU.EX2 R11, R11 ;  /* 0x0000000b000b7308 */ /* 0x000f220000000800 */
[--C-:B------:R-:W-:Y:S01]  /*5cc0*/  FADD.FTZ R216, R216, -R21.reuse ;  /* 0x80000015d8d87221 */ /* 0x100fe20000010000 */
[--C-:B------:R-:W-:Y:S01]  /*5cd0*/  FADD.FTZ R217, R217, -R21.reuse ;  /* 0x80000015d9d97221 */ /* 0x100fe20000010000 */
[--C-:B------:R-:W-:Y:S01]  /*5ce0*/  FADD.FTZ R35, R220, -R21.reuse ;  /* 0x80000015dc237221 */ /* 0x100fe20000010000 */
[----:B--2---:R-:W-:Y:S01]  /*5cf0*/  FMUL.FTZ R38, R13, R30 ;  /* 0x0000001e0d267220 */ /* 0x004fe20000410000 */
[C---:B---3--:R-:W-:Y:S01]  /*5d00*/  FMUL.FTZ R49, R14.reuse, R49 ;  /* 0x000000310e317220 */ /* 0x048fe20000410000 */
[----:B------:R-:W-:Y:S01]  /*5d10*/  FMUL.FTZ R48, R15, R48 ;  /* 0x000000300f307220 */ /* 0x000fe20000410000 */
[----:B------:R-:W-:Y:S01]  /*5d20*/  F2FP.BF16.F32.PACK_AB R14, R14, R15 ;  /* 0x0000000f0e0e723e */ /* 0x000fe200000010ff */
[----:B------:R-:W2:Y:S01]  /*5d30*/  MUFU.EX2 R8, R8 ;  /* 0x0000000800087308 */ /* 0x000ea20000000800 */
[----:B------:R-:W-:Y:S01]  /*5d40*/  FMUL.FTZ R53, R10, R53 ;  /* 0x000000350a357220 */ /* 0x000fe20000410000 */
[----:B-1----:R-:W-:Y:S01]  /*5d50*/  FMUL.FTZ R30, R22, R47 ;  /* 0x0000002f161e7220 */ /* 0x002fe20000410000 */
[----:B------:R-:W-:Y:S01]  /*5d60*/  F2FP.BF16.F32.PACK_AB R48, R49, R48 ;  /* 0x000000303130723e */ /* 0x000fe200000010ff */
[----:B------:R-:W-:Y:S01]  /*5d70*/  UMOV UR10, UR4 ;  /* 0x00000004000a7c82 */ /* 0x000fe20008000000 */
[----:B------:R-:W-:Y:S01]  /*5d80*/  R2UR UR58, R20 ;  /* 0x00000000143a72ca */ /* 0x000fe200000e0000 */
[----:B------:R-:W-:Y:S01]  /*5d90*/  UMOV UR12, UR10 ;  /* 0x0000000a000c7c82 */ /* 0x000fe20008000000 */
[----:B------:R-:W-:Y:S01]  /*5da0*/  UMOV UR18, UR6 ;  /* 0x0000000600127c82 */ /* 0x000fe20008000000 */
[----:B------:R-:W1:Y:S01]  /*5db0*/  MUFU.EX2 R23, R23 ;  /* 0x0000001700177308 */ /* 0x000e620000000800 */
[----:B----4-:R-:W-:Y:S01]  /*5dc0*/  FMUL.FTZ R52, R11, R52 ;  /* 0x000000340b347220 */ /* 0x010fe20000410000 */
[----:B------:R-:W-:Y:S01]  /*5dd0*/  F2FP.BF16.F32.PACK_AB R10, R10, R11 ;  /* 0x0000000b0a0a723e */ /* 0x000fe200000010ff */
[----:B------:R-:W-:Y:S01]  /*5de0*/  UMOV UR53, UR49 ;  /* 0x0000003100357c82 */ /* 0x000fe20008000000 */
[----:B------:R-:W-:Y:S01]  /*5df0*/  UMOV UR55, 0x40 ;  /* 0x0000004000377882 */ /* 0x000fe20000000000 */
[----:B------:R-:W-:Y:S01]  /*5e00*/  UMOV UR45, UR49 ;  /* 0x00000031002d7c82 */ /* 0x000fe20008000000 */
[----:B------:R-:W-:Y:S01]  /*5e10*/  F2FP.BF16.F32.PACK_AB R52, R53, R52 ;  /* 0x000000343534723e */ /* 0x000fe200000010ff */
[----:B------:R-:W-:Y:S01]  /*5e20*/  UMOV UR47, 0x40 ;  /* 0x00000040002f7882 */ /* 0x000fe20000000000 */
[----:B------:R3:W4:Y:S01]  /*5e30*/  MUFU.EX2 R24, R31 ;  /* 0x0000001f00187308 */ /* 0x0007220000000800 */
[----:B--2---:R-:W-:Y:S01]  /*5e40*/  FMUL.FTZ R217, R8, R217 ;  /* 0x000000d908d97220 */ /* 0x004fe20000410000 */
[----:B------:R-:W-:Y:S01]  /*5e50*/  UMOV UR29, 0x40000040 ;  /* 0x40000040001d7882 */ /* 0x000fe20000000000 */
[----:B------:R-:W-:Y:S01]  /*5e60*/  UMOV UR31, 0x40 ;  /* 0x00000040001f7882 */ /* 0x000fe20000000000 */
[----:B------:R-:W-:Y:S01]  /*5e70*/  UMOV UR41, UR29 ;  /* 0x0000001d00297c82 */ /* 0x000fe20008000000 */
[----:B------:R-:W-:Y:S01]  /*5e80*/  UMOV UR43, 0x40 ;  /* 0x00000040002b7882 */ /* 0x000fe20000000000 */
[----:B------:R-:W-:Y:S01]  /*5e90*/  UMOV UR37, UR29 ;  /* 0x0000001d00257c82 */ /* 0x000fe20008000000 */
[----:B------:R-:W-:Y:S01]  /*5ea0*/  UMOV UR39, 0x40 ;  /* 0x0000004000277882 */ /* 0x000fe20000000000 */
[----:B------:R2:W-:Y:S01]  /*5eb0*/  MUFU.EX2 R5, R32 ;  /* 0x0000002000057308 */ /* 0x0005e20000000800 */
[--C-:B---3--:R-:W-:Y:S01]  /*5ec0*/  FADD.FTZ R31, R44, -R21.reuse ;  /* 0x800000152c1f7221 */ /* 0x108fe20000010000 */
[----:B-1----:R-:W-:Y:S01]  /*5ed0*/  FMUL.FTZ R50, R23, R50 ;  /* 0x0000003217327220 */ /* 0x002fe20000410000 */
[----:B------:R-:W-:Y:S01]  /*5ee0*/  UMOV UR33, UR29 ;  /* 0x0000001d00217c82 */ /* 0x000fe20008000000 */
[----:B------:R-:W-:Y:S01]  /*5ef0*/  UMOV UR35, 0x40 ;  /* 0x0000004000237882 */ /* 0x000fe20000000000 */
[----:B------:R-:W-:Y:S01]  /*5f00*/  FMUL.FTZ R31, R12, R31 ;  /* 0x0000001f0c1f7220 */ /* 0x000fe20000410000 */
[----:B------:R-:W-:Y:S01]  /*5f10*/  F2FP.BF16.F32.PACK_AB R12, R13, R12 ;  /* 0x0000000c0d0c723e */ /* 0x000fe200000010ff */
[----:B------:R-:W-:Y:S01]  /*5f20*/  UMOV UR25, UR29 ;  /* 0x0000001d00197c82 */ /* 0x000fe20008000000 */
[----:B------:R-:W1:Y:S01]  /*5f30*/  MUFU.EX2 R9, R9 ;  /* 0x0000000900097308 */ /* 0x000e620000000800 */
[----:B--2---:R-:W-:Y:S01]  /*5f40*/  FADD.FTZ R32, R221, -R21 ;  /* 0x80000015dd207221 */ /* 0x004fe20000010000 */
[----:B------:R-:W-:Y:S01]  /*5f50*/  F2FP.BF16.F32.PACK_AB R13, R22, R33 ;  /* 0x00000021160d723e */ /* 0x000fe200000010ff */
[----:B------:R-:W-:Y:S01]  /*5f60*/  BAR.SYNC.DEFER_BLOCKING 0x9, 0x100 ;  /* 0x0244000000007b1d */ /* 0x000fe20000010000 */
[----:B----4-:R-:W-:Y:S01]  /*5f70*/  F2FP.BF16.F32.PACK_AB R15, R24, R23 ;  /* 0x00000017180f723e */ /* 0x010fe200000010ff */
[----:B------:R-:W-:-:S02]  /*5f80*/  IMAD R22, R4, 0x2000, R17 ;  /* 0x0000200004167824 */ /* 0x000fc400078e0211 */
[----:B------:R-:W-:Y:S01]  /*5f90*/  FMUL.FTZ R33, R33, R46 ;  /* 0x0000002e21217220 */ /* 0x000fe20000410000 */
[----:B------:R-:W-:Y:S01]  /*5fa0*/  FMUL.FTZ R51, R24, R51 ;  /* 0x0000003318337220 */ /* 0x000fe20000410000 */
[----:B------:R-:W2:Y:S01]  /*5fb0*/  MUFU.EX2 R6, R6 ;  /* 0x0000000600067308 */ /* 0x000ea20000000800 */
[----:B------:R-:W-:Y:S02]  /*5fc0*/  UMOV UR27, 0x40 ;  /* 0x00000040001b7882 */ /* 0x000fe40000000000 */
[----:B------:R-:W-:Y:S01]  /*5fd0*/  F2FP.BF16.F32.PACK_AB R33, R30, R33 ;  /* 0x000000211e21723e */ /* 0x000fe200000010ff */
[----:B------:R-:W-:Y:S01]  /*5fe0*/  UMOV UR23, 0x40 ;  /* 0x0000004000177882 */ /* 0x000fe20000000000 */
[----:B------:R-:W-:Y:S01]  /*5ff0*/  F2FP.BF16.F32.PACK_AB R49, R51, R50 ;  /* 0x000000323331723e */ /* 0x000fe200000010ff */
[----:B------:R-:W-:Y:S02]  /*6000*/  UMOV UR15, 0x40 ;  /* 0x00000040000f7882 */ /* 0x000fe40000000000 */
[----:B------:R3:W4:Y:S01]  /*6010*/  MUFU.EX2 R26, R34 ;  /* 0x00000022001a7308 */ /* 0x0007220000000800 */
[----:B-1----:R-:W-:Y:S01]  /*6020*/  FMUL.FTZ R216, R9, R216 ;  /* 0x000000d809d87220 */ /* 0x002fe20000410000 */
[----:B------:R-:W-:-:S06]  /*6030*/  F2FP.BF16.F32.PACK_AB R8, R8, R9 ;  /* 0x000000090808723e */ /* 0x000fcc00000010ff */
[----:B------:R-:W1:Y:S01]  /*6040*/  MUFU.EX2 R7, R7 ;  /* 0x0000000700077308 */ /* 0x000e620000000800 */
[----:B--2---:R-:W-:Y:S01]  /*6050*/  FMUL.FTZ R35, R6, R35 ;  /* 0x0000002306237220 */ /* 0x004fe20000410000 */
[----:B------:R-:W-:Y:S01]  /*6060*/  STSM.16.M88.2 [R0+0x2c500], R12 ;  /* 0x02c5000c00007844 */ /* 0x000fe20000000100 */
[--C-:B---3--:R-:W-:Y:S01]  /*6070*/  FADD.FTZ R34, R55, -R25.reuse ;  /* 0x8000001937227221 */ /* 0x108fe20000010000 */
[----:B------:R-:W-:Y:S02]  /*6080*/  FADD.FTZ R25, R223, -R25 ;  /* 0x80000019df197221 */ /* 0x000fe40000010000 */
[----:B------:R2:W-:Y:S01]  /*6090*/  STSM.16.M88.2 [R0+0x2cd00], R14 ;  /* 0x02cd000e00007844 */ /* 0x0005e20000000100 */
[C---:B------:R-:W-:Y:S01]  /*60a0*/  FMUL.FTZ R34, R5.reuse, R34 ;  /* 0x0000002205227220 */ /* 0x040fe20000410000 */
[----:B------:R-:W3:Y:S01]  /*60b0*/  MUFU.EX2 R21, R36 ;  /* 0x0000002400157308 */ /* 0x000ee20000000800 */
[----:B----4-:R-:W-:Y:S01]  /*60c0*/  F2FP.BF16.F32.PACK_AB R11, R5, R26 ;  /* 0x0000001a050b723e */ /* 0x010fe200000010ff */
[----:B------:R-:W-:-:S02]  /*60d0*/  VIADD R5, R22, 0x24100 ;  /* 0x0002410016057836 */ /* 0x000fc40000000000 */
[----:B------:R-:W-:Y:S02]  /*60e0*/  FMUL.FTZ R37, R26, R37 ;  /* 0x000000251a257220 */ /* 0x000fe40000410000 */
[----:B------:R-:W-:Y:S01]  /*60f0*/  STSM.16.M88.2 [R0+0x2d500], R10 ;  /* 0x02d5000a00007844 */ /* 0x000fe20000000100 */
[----:B------:R-:W-:Y:S01]  /*6100*/  SHF.R.U32.HI R5, RZ, 0x4, R5 ;  /* 0x00000004ff057819 */ /* 0x000fe20000011605 */
[----:B------:R-:W4:Y:S01]  /*6110*/  MUFU.EX2 R40, R29 ;  /* 0x0000001d00287308 */ /* 0x000f220000000800 */
[----:B-1----:R-:W-:Y:S01]  /*6120*/  F2FP.BF16.F32.PACK_AB R6, R7, R6 ;  /* 0x000000060706723e */ /* 0x002fe200000010ff */
[C---:B--2---:R-:W-:Y:S01]  /*6130*/  VIADD R15, R20.reuse, 0x30 ;  /* 0x00000030140f7836 */ /* 0x044fe20000000000 */
[----:B------:R-:W-:Y:S01]  /*6140*/  LOP3.LUT R23, R5, 0x3fff, RZ, 0xc0, !PT ;  /* 0x00003fff05177812 */ /* 0x000fe200078ec0ff */
[----:B------:R-:W-:Y:S01]  /*6150*/  VIADD R5, R20, 0x200 ;  /* 0x0000020014057836 */ /* 0x000fe20000000000 */
[----:B------:R-:W-:Y:S02]  /*6160*/  F2FP.BF16.F32.PACK_AB R53, R34, R37 ;  /* 0x000000252235723e */ /* 0x000fe400000010ff */
[----:B------:R-:W-:Y:S01]  /*6170*/  R2UR UR56, R23 ;  /* 0x00000000173872ca */ /* 0x000fe200000e0000 */
[----:B------:R1:W2:Y:S01]  /*6180*/  MUFU.EX2 R39, R28 ;  /* 0x0000001c00277308 */ /* 0x0002a20000000800 */
[----:B---3--:R-:W-:Y:S01]  /*6190*/  FMUL.FTZ R13, R21, R218 ;  /* 0x000000da150d7220 */ /* 0x008fe20000410000 */
[----:B------:R-:W-:Y:S01]  /*61a0*/  F2FP.BF16.F32.PACK_AB R12, R217, R216 ;  /* 0x000000d8d90c723e */ /* 0x000fe200000010ff */
[----:B------:R-:W-:Y:S01]  /*61b0*/  VIADD R14, R23, 0x180 ;  /* 0x00000180170e7836 */ /* 0x000fe20000000000 */
[----:B------:R-:W-:Y:S01]  /*61c0*/  R2UR UR7, R5 ;  /* 0x00000000050772ca */ /* 0x000fe200000e0000 */
[----:B------:R-:W-:-:S03]  /*61d0*/  VIADD R5, R23, 0x80 ;  /* 0x0000008017057836 */ /* 0x000fc60000000000 */
[----:B------:R-:W3:Y:S01]  /*61e0*/  MUFU.EX2 R36, R27 ;  /* 0x0000001b00247308 */ /* 0x000ee20000000800 */
[----:B-1----:R-:W-:Y:S01]  /*61f0*/  FMUL.FTZ R28, R7, R32 ;  /* 0x00000020071c7220 */ /* 0x002fe20000410000 */
[C---:B----4-:R-:W-:Y:S01]  /*6200*/  F2FP.BF16.F32.PACK_AB R9, R40.reuse, R21 ;  /* 0x000000152809723e */ /* 0x050fe200000010ff */
[----:B------:R-:W-:Y:S01]  /*6210*/  FMUL.FTZ R24, R40, R219 ;  /* 0x000000db28187220 */ /* 0x000fe20000410000 */
[----:B------:R-:W-:Y:S01]  /*6220*/  F2FP.BF16.F32.PACK_AB R32, R38, R31 ;  /* 0x0000001f2620723e */ /* 0x000fe200000010ff */
[----:B------:R-:W-:Y:S01]  /*6230*/  UMOV UR8, UR56 ;  /* 0x0000003800087c82 */ /* 0x000fe20008000000 */
[----:B------:R-:W-:Y:S01]  /*6240*/  F2FP.BF16.F32.PACK_AB R28, R28, R35 ;  /* 0x000000231c1c723e */ /* 0x000fe200000010ff */
[----:B------:R1:W-:Y:S01]  /*6250*/  STSM.16.M88.2 [R0+0x2dd00], R8 ;  /* 0x02dd000800007844 */ /* 0x0003e20000000100 */
[----:B------:R-:W-:Y:S01]  /*6260*/  F2FP.BF16.F32.PACK_AB R13, R24, R13 ;  /* 0x0000000d180d723e */ /* 0x000fe200000010ff */
[----:B--2---:R-:W-:Y:S01]  /*6270*/  FMUL.FTZ R222, R39, R222 ;  /* 0x000000de27de7220 */ /* 0x004fe20000410000 */
[----:B------:R-:W-:Y:S01]  /*6280*/  UMOV UR16, UR56 ;  /* 0x0000003800107c82 */ /* 0x000fe20008000000 */
[----:B------:R-:W-:Y:S01]  /*6290*/  R2UR UR48, R5 ;  /* 0x00000000053072ca */ /* 0x000fe200000e0000 */
[----:B------:R-:W-:-:S02]  /*62a0*/  VIADD R5, R20, 0x90 ;  /* 0x0000009014057836 */ /* 0x000fc40000000000 */
[----:B------:R-:W-:Y:S01]  /*62b0*/  VIADD R21, R20, 0xb0 ;  /* 0x000000b014157836 */ /* 0x000fe20000000000 */
[C---:B---3--:R-:W-:Y:S01]  /*62c0*/  F2FP.BF16.F32.PACK_AB R7, R36.reuse, R39 ;  /* 0x000000272407723e */ /* 0x048fe200000010ff */
[----:B------:R-:W-:Y:S01]  /*62d0*/  FMUL.FTZ R25, R36, R25 ;  /* 0x0000001924197220 */ /* 0x000fe20000410000 */
[----:B------:R-:W-:Y:S01]  /*62e0*/  R2UR UR4, R5 ;  /* 0x00000000050472ca */ /* 0x000fe200000e0000 */
[----:B------:R-:W-:Y:S01]  /*62f0*/  VIADD R5, R20, 0x190 ;  /* 0x0000019014057836 */ /* 0x000fe20000000000 */
[----:B-1----:R-:W-:Y:S01]  /*6300*/  MOV R8, UR58 ;  /* 0x0000003a00087c02 */ /* 0x002fe20008000f00 */
[----:B------:R1:W-:Y:S01]  /*6310*/  STSM.16.M88.2 [R0+0x2e500], R6 ;  /* 0x02e5000600007844 */ /* 0x0003e20000000100 */
[----:B------:R-:W-:-:S03]  /*6320*/  F2FP.BF16.F32.PACK_AB R29, R25, R222 ;  /* 0x000000de191d723e */ /* 0x000fc600000010ff */
[----:B------:R-:W-:Y:S01]  /*6330*/  UMOV UR52, UR48 ;  /* 0x0000003000347c82 */ /* 0x000fe20008000000 */
[----:B------:R-:W-:Y:S01]  /*6340*/  R2UR UR54, R5 ;  /* 0x00000000053672ca */ /* 0x000fe200000e0000 */
[----:B------:R2:W-:Y:S06]  /*6350*/  MEMBAR.ALL.CTA ;  /* 0x0000000000007992 */ /* 0x0005ec0000008000 */
[----:B--2---:R-:W2:Y:S01]  /*6360*/  FENCE.VIEW.ASYNC.S ;  /* 0x00000000000073c6 */ /* 0x004ea20000000000 */
[----:B------:R-:W-:Y:S01]  /*6370*/  VIADD R5, R20, 0x210 ;  /* 0x0000021014057836 */ /* 0x000fe20000000000 */
[----:B------:R-:W-:Y:S01]  /*6380*/  UMOV UR44, UR48 ;  /* 0x00000030002c7c82 */ /* 0x000fe20008000000 */
[----:B------:R-:W-:-:S03]  /*6390*/  MOV R9, UR59 ;  /* 0x0000003b00097c02 */ /* 0x000fc60008000f00 */
[----:B------:R-:W-:Y:S01]  /*63a0*/  R2UR UR46, R5 ;  /* 0x00000000052e72ca */ /* 0x000fe200000e0000 */
[----:B------:R-:W-:Y:S02]  /*63b0*/  VIADD R5, R23, 0x100 ;  /* 0x0000010017057836 */ /* 0x000fe40000000000 */
[----:B-1----:R-:W-:-:S03]  /*63c0*/  VIADD R6, R20, 0x10 ;  /* 0x0000001014067836 */ /* 0x002fc60000000000 */
[----:B------:R-:W-:Y:S01]  /*63d0*/  R2UR UR28, R5 ;  /* 0x00000000051c72ca */ /* 0x000fe200000e0000 */
[----:B------:R-:W-:Y:S01]  /*63e0*/  VIADD R5, R20, 0xa0 ;  /* 0x000000a014057836 */ /* 0x000fe20000000000 */
[----:B------:R-:W-:Y:S01]  /*63f0*/  R2UR UR50, R6 ;  /* 0x00000000063272ca */ /* 0x000fe200000e0000 */
[----:B------:R-:W-:-:S03]  /*6400*/  VIADD R6, R20, 0x110 ;  /* 0x0000011014067836 */ /* 0x000fc60000000000 */
[----:B------:R-:W-:Y:S01]  /*6410*/  R2UR UR42, R5 ;  /* 0x00000000052a72ca */ /* 0x000fe200000e0000 */
[C---:B------:R-:W-:Y:S01]  /*6420*/  VIADD R5, R20.reuse, 0x1a0 ;  /* 0x000001a014057836 */ /* 0x040fe20000000000 */
[----:B--2---:R-:W-:Y:S04]  /*6430*/  BAR.SYNC.DEFER_BLOCKING 0x9, 0x100 ;  /* 0x0244000000007b1d */ /* 0x004fe80000010000 */
[----:B------:R-:W-:Y:S01]  /*6440*/  R2UR UR34, R5 ;  /* 0x00000000052272ca */ /* 0x000fe200000e0000 */
[----:B------:R-:W-:Y:S01]  /*6450*/  VIADD R5, R20, 0x220 ;  /* 0x0000022014057836 */ /* 0x000fe20000000000 */
[----:B------:R-:W-:-:S04]  /*6460*/  UMOV UR40, UR28 ;  /* 0x0000001c00287c82 */ /* 0x000fc80008000000 */
[----:B------:R-:W-:Y:S01]  /*6470*/  R2UR UR26, R5 ;  /* 0x00000000051a72ca */ /* 0x000fe200000e0000 */
[----:B------:R-:W-:Y:S01]  /*6480*/  UMOV UR36, UR28 ;  /* 0x0000001c00247c82 */ /* 0x000fe20008000000 */
[----:B------:R-:W-:Y:S01]  /*6490*/  UMOV UR32, UR28 ;  /* 0x0000001c00207c82 */ /* 0x000fe20008000000 */
[----:B------:R-:W-:Y:S01]  /*64a0*/  UMOV UR24, UR28 ;  /* 0x0000001c00187c82 */ /* 0x000fe20008000000 */
[----:B------:R-:W-:-:S05]  /*64b0*/  IMAD R5, R4, 0x2800, R17 ;  /* 0x0000280004057824 */ /* 0x000fca00078e0211 */
[----:B------:R-:W-:-:S04]  /*64c0*/  SHF.R.U32.HI R5, RZ, 0x4, R5 ;  /* 0x00000004ff057819 */ /* 0x000fc80000011605 */
[----:B------:R-:W-:Y:S01]  /*64d0*/  LOP3.LUT R5, R5, 0x3fff, RZ, 0xc0, !PT ;  /* 0x00003fff05057812 */ /* 0x000fe200078ec0ff */
[----:B------:R-:W-:Y:S04]  /*64e0*/  STSM.16.M88.2 [R0+0x2ed00], R32 ;  /* 0x02ed002000007844 */ /* 0x000fe80000000100 */
[----:B------:R-:W-:Y:S04]  /*64f0*/  STSM.16.M88.2 [R0+0x2f500], R48 ;  /* 0x02f5003000007844 */ /* 0x000fe80000000100 */
[----:B------:R-:W-:Y:S04]  /*6500*/  STSM.16.M88.2 [R0+0x2fd00], R52 ;  /* 0x02fd003400007844 */ /* 0x000fe80000000100 */
[----:B------:R1:W-:Y:S04]  /*6510*/  STSM.16.M88.2 [R0+0x30500], R12 ;  /* 0x0305000c00007844 */ /* 0x0003e80000000100 */
[----:B------:R2:W-:Y:S01]  /*6520*/  STSM.16.M88.2 [R0+0x30d00], R28 ;  /* 0x030d001c00007844 */ /* 0x0005e20000000100 */
[----:B------:R-:W-:-:S06]  /*6530*/  WARPGROUP.ARRIVE ;  /* 0x00000000000079c5 */ /* 0x000fcc0000000000 */
[----:B------:R-:W-:Y:S04]  /*6540*/  HGMMA.64x16x16.F32.BF16 R56, gdesc[UR56].tnspA.tnspB, R56 ;  /* 0x60200000383879f0 */ /* 0x000fe80008701838 */
        /* <DEDUP_REMOVED lines=32> */
[----:B-1----:R-:W-:-:S02]  /*6750*/  MOV R12, UR56 ;  /* 0x00000038000c7c02 */ /* 0x002fc40008000f00 */
        /* <DEDUP_REMOVED lines=372> */
.L_x_1490:
        /* <DEDUP_REMOVED lines=112> */
.L_x_1491:
        /* <DEDUP_REMOVED lines=96> */
.L_x_1471:
        /* <DEDUP_REMOVED lines=85> */
.L_x_1495:
[----:B------:R-:W-:Y:S01]  /*90f0*/  @P0 ELECT P1, URZ, PT ;  /* 0x00000000003f082f */ /* 0x000fe20003820000 */
[----:B------:R3:W-:-:S12]  /*9100*/  UBLKRED.G.S.ADD.F32.RN [UR6], [UR4], UR5, desc[UR8] ;  /* 0x00000806040073bb */ /* 0x0007d800080a1405 */
[----:B------:R-:W-:Y:S02]  /*9110*/  @P1 PLOP3.LUT P0, PT, P1, PT, PT, 0x8, 0x0 ;  /* 0x000000000000181c */ /* 0x000fe40000f0e170 */
[----:B------:R-:W-:-:S11]  /*9120*/  PLOP3.LUT P1, PT, PT, PT, PT, 0x8, 0x0 ;  /* 0x000000000000781c */ /* 0x000fd60003f2e170 */
[----:B---3--:R-:W-:Y:S05]  /*9130*/  @P0 BRA.U.ANY `(.L_x_1495) ;  /* 0xfffffffd00ec0947 */ /* 0x008fea000393ffff */
[----:B------:R0:W-:Y:S01]  /*9140*/  UTMACMDFLUSH ;  /* 0x00000000000079b7 */ /* 0x0001e20000000000 */
[----:B------:R-:W-:-:S04]  /*9150*/  DEPBAR.LE SB0, 0x0 ;  /* 0x000080000000791a */ /* 0x000fc80000000000 */
.L_x_1494:
[----:B------:R-:W-:Y:S05]  /*9160*/  BSYNC B1 ;  /* 0x0000000000017941 */ /* 0x000fea0003800000 */
.L_x_1493:
        /* <DEDUP_REMOVED lines=32> */
.L_x_1496:
        /* <DEDUP_REMOVED lines=8> */
.L_x_1467:
        /* <DEDUP_REMOVED lines=41> */
.L_x_1498:
        /* <DEDUP_REMOVED lines=42> */
.L_x_1514:
        /* <DEDUP_REMOVED lines=12> */
.L_x_1500:
        /* <DEDUP_REMOVED lines=126> */
.L_x_1506:
[----:B------:R-:W-:-:S04]  /*a1c0*/  SHF.L.U32 R9, R12, 0x1f, RZ ;  /* 0x0000001f0c097819 */ /* 0x000fc800000006ff */
[----:B------:R-:W1:Y:S02]  /*a1d0*/  SYNCS.PHASECHK.TRANS64.TRYWAIT P1, [R6+URZ+0x31838], R9 ;  /* 0x03183809060075a7 */ /* 0x000e64000802017f */
[----:B-1----:R-:W-:Y:S05]  /*a1e0*/  @!P1 BRA `(.L_x_1502) ;  /* 0x0000000c00909947 */ /* 0x002fea0003800000 */
.L_x_1515:
[----:B------:R-:W-:Y:S05]  /*a1f0*/  @P0 BRA `(.L_x_1503) ;  /* 0x0000000000140947 */ /* 0x000fea0003800000 */
[----:B------:R-:W-:Y:S01]  /*a200*/  ISETP.NE.AND P1, PT, R14, RZ, PT ;  /* 0x000000ff0e00720c */ /* 0x000fe20003f25270 */
[----:B-1----:R-:W-:-:S04]  /*a210*/  IMAD.MOV.U32 R9, RZ, RZ, 0x8100 ;  /* 0x00008100ff097424 */ /* 0x002fc800078e00ff */
[----:B------:R2:W-:Y:S08]  /*a220*/  SYNCS.ARRIVE.TRANS64 RZ, [R6+URZ+0x31830], R9 ;  /* 0x0318300906ff79a7 */ /* 0x0005f0000800003f */
[----:B------:R-:W-:Y:S05]  /*a230*/  @!P1 BRA `(.L_x_1503) ;  /* 0x0000000000049947 */ /* 0x000fea0003800000 */
[----:B------:R-:W-:Y:S01]  /*a240*/  BPT.TRAP 0x1 ;  /* 0x000000040000795c */ /* 0x000fe20000300000 */
.L_x_1503:
        /* <DEDUP_REMOVED lines=48> */
.L_x_1517:
[----:B------:R-:W-:Y:S01]  /*a550*/  LOP3.LUT R12, R12, 0x1, RZ, 0x3c, !PT ;  /* 0x000000010c0c7812 */ /* 0x000fe200078e3cff */
[----:B------:R-:W-:Y:S06]  /*a560*/  @P2 BRA `(.L_x_1505) ;  /* 0x0000000000142947 */ /* 0x000fec0003800000 */
[----:B------:R-:W-:Y:S01]  /*a570*/  ISETP.NE.AND P1, PT, R14, RZ, PT ;  /* 0x000000ff0e00720c */ /* 0x000fe20003f25270 */
[----:B-1----:R-:W-:-:S04]  /*a580*/  IMAD.MOV.U32 R0, RZ, RZ, 0x8100 ;  /* 0x00008100ff007424 */ /* 0x002fc800078e00ff */
[----:B------:R2:W-:Y:S08]  /*a590*/  SYNCS.ARRIVE.TRANS64 RZ, [R20+URZ+0x31810], R0 ;  /* 0x0318100014ff79a7 */ /* 0x0005f0000800003f */
[----:B------:R-:W-:Y:S05]  /*a5a0*/  @!P1 BRA `(.L_x_1505) ;  /* 0x0000000000049947 */ /* 0x000fea0003800000 */
[----:B------:R-:W-:Y:S01]  /*a5b0*/  BPT.TRAP 0x1 ;  /* 0x000000040000795c */ /* 0x000fe20000300000 */
.L_x_1505:
        /* <DEDUP_REMOVED lines=52> */
.L_x_1501:
[----:B------:R-:W-:-:S04]  /*a900*/  SHF.L.U32 R3, R12, 0x1f, RZ ;  /* 0x0000001f0c037819 */ /* 0x000fc800000006ff */
[----:B------:R-:W1:Y:S02]  /*a910*/  SYNCS.PHASECHK.TRANS64.TRYWAIT P1, [R6+URZ+0x31838], R3 ;  /* 0x03183803060075a7 */ /* 0x000e64000802017f */
[----:B-1----:R-:W-:Y:S05]  /*a920*/  @!P1 BRA `(.L_x_1507) ;  /* 0x0000000400ec9947 */ /* 0x002fea0003800000 */
.L_x_1518:
[----:B------:R-:W-:Y:S05]  /*a930*/  @P0 BRA `(.L_x_1508) ;  /* 0x0000000000140947 */ /* 0x000fea0003800000 */
[----:B------:R-:W-:Y:S01]  /*a940*/  LOP3.LUT P0, RZ, R21, 0x1f, RZ, 0xc0, !PT ;  /* 0x0000001f15ff7812 */ /* 0x000fe2000780c0ff */
[----:B-1----:R-:W-:-:S04]  /*a950*/  IMAD.MOV.U32 R3, RZ, RZ, 0x8100 ;  /* 0x00008100ff037424 */ /* 0x002fc800078e00ff */
[----:B------:R2:W-:Y:S08]  /*a960*/  SYNCS.ARRIVE.TRANS64 RZ, [R6+URZ+0x31830], R3 ;  /* 0x0318300306ff79a7 */ /* 0x0005f0000800003f */
[----:B------:R-:W-:Y:S05]  /*a970*/  @!P0 BRA `(.L_x_1508) ;  /* 0x0000000000048947 */ /* 0x000fea0003800000 */
[----:B------:R-:W-:Y:S01]  /*a980*/  BPT.TRAP 0x1 ;  /* 0x000000040000795c */ /* 0x000fe20000300000 */
.L_x_1508:
        /* <DEDUP_REMOVED lines=50> */
.L_x_1497:
        /* <DEDUP_REMOVED lines=10> */
.L_x_1509:
        /* <DEDUP_REMOVED lines=8> */
.L_x_1519:
        /* <DEDUP_REMOVED lines=9> */
.L_x_1520:
[----:B------:R-:W-:Y:S05]  /*ae60*/  @!P1 BRA `(.L_x_1512) ;  /* 0x0000000000049947 */ /* 0x000fea0003800000 */
[----:B------:R-:W-:Y:S01]  /*ae70*/  BPT.TRAP 0x1 ;  /* 0x000000040000795c */ /* 0x000fe20000300000 */
.L_x_1512:
[----:B------:R-:W-:-:S07]  /*ae80*/  SHF.L.U32 R12, R12, 0x1f, RZ ;  /* 0x0000001f0c0c7819 */ /* 0x000fce00000006ff */
.L_x_1513:
[----:B--2---:R2:W3:Y:S02]  /*ae90*/  SYNCS.PHASECHK.TRANS64.TRYWAIT P0, [R7+URZ+0x31838], R12 ;  /* 0x0318380c070075a7 */ /* 0x0044e4000800017f */
[----:B---3--:R-:W-:Y:S05]  /*aea0*/  @!P0 NANOSLEEP.SYNCS 0x989680 ;  /* 0x009896800000895d */ /* 0x008fea0003900000 */
[----:B------:R-:W3:Y:S02]  /*aeb0*/  @!P0 SYNCS.PHASECHK.TRANS64 P0, [R7+URZ+0x31838], R12 ;  /* 0x0318380c070085a7 */ /* 0x000ee4000800007f */
[----:B---3--:R-:W-:Y:S05]  /*aec0*/  @!P0 BRA `(.L_x_1513) ;  /* 0xfffffffc00f08947 */ /* 0x008fea000383ffff */
.L_x_1469:
[----:B------:R-:W-:Y:S05]  /*aed0*/  BSYNC B0 ;  /* 0x0000000000007941 */ /* 0x000fea0003800000 */
.L_x_1466:
[----:B------:R-:W-:Y:S05]  /*aee0*/  EXIT ;  /* 0x000000000000794d */ /* 0x000fea0003800000 */
.L_x_1473:
[----:B-1----:R1:W2:Y:S02]  /*aef0*/  SYNCS.PHASECHK.TRANS64.TRYWAIT P0, [R17+URZ+0x31800], R8 ;  /* 0x03180008110075a7 */ /* 0x0022a4000800017f */
[----:B--2---:R-:W-:Y:S05]  /*af00*/  @!P0 NANOSLEEP.SYNCS 0x989680 ;  /* 0x009896800000895d */ /* 0x004fea0003900000 */
[----:B------:R-:W2:Y:S02]  /*af10*/  @!P0 SYNCS.PHASECHK.TRANS64 P0, [R17+URZ+0x31800], R8 ;  /* 0x03180008110085a7 */ /* 0x000ea4000800007f */
[----:B--2---:R-:W-:Y:S05]  /*af20*/  @!P0 BRA `(.L_x_1473) ;  /* 0xfffffffc00f08947 */ /* 0x004fea000383ffff */
[----:B------:R-:W-:Y:S05]  /*af30*/  BRA `(.L_x_1472) ;  /* 0xffffff5c00a87947 */ /* 0x000fea000383ffff */
.L_x_1477:
[----:B--2---:R2:W3:Y:S02]  /*af40*/  SYNCS.PHASECHK.TRANS64.TRYWAIT P0, [R16+URZ+0x31810], R9 ;  /* 0x03181009100075a7 */ /* 0x0044e4000800017f */
[----:B---3--:R-:W-:Y:S05]  /*af50*/  @!P0 NANOSLEEP.SYNCS 0x989680 ;  /* 0x009896800000895d */ /* 0x008fea0003900000 */
[----:B------:R-:W3:Y:S02]  /*af60*/  @!P0 SYNCS.PHASECHK.TRANS64 P0, [R16+URZ+0x31810], R9 ;  /* 0x03181009100085a7 */ /* 0x000ee4000800007f */
[----:B---3--:R-:W-:Y:S05]  /*af70*/  @!P0 BRA `(.L_x_1477) ;  /* 0xfffffffc00f08947 */ /* 0x008fea000383ffff */
[----:B------:R-:W-:Y:S05]  /*af80*/  BRA `(.L_x_1476) ;  /* 0xffffff6800247947 */ /* 0x000fea000383ffff */
.L_x_1481:
[----:B----4-:R4:W1:Y:S02]  /*af90*/  SYNCS.PHASECHK.TRANS64.TRYWAIT P0, [R17+URZ+0x31830], R10 ;  /* 0x0318300a110075a7 */ /* 0x010864000800017f */
[----:B-1----:R-:W-:Y:S05]  /*afa0*/  @!P0 NANOSLEEP.SYNCS 0x989680 ;  /* 0x009896800000895d */ /* 0x002fea0003900000 */
[----:B------:R-:W1:Y:S02]  /*afb0*/  @!P0 SYNCS.PHASECHK.TRANS64 P0, [R17+URZ+0x31830], R10 ;  /* 0x0318300a110085a7 */ /* 0x000e64000800007f */
[----:B-1----:R-:W-:Y:S05]  /*afc0*/  @!P0 BRA `(.L_x_1481) ;  /* 0xfffffffc00f08947 */ /* 0x002fea000383ffff */
[----:B------:R-:W-:Y:S05]  /*afd0*/  BRA `(.L_x_1480) ;  /* 0xffffff8400347947 */ /* 0x000fea000383ffff */
.L_x_1499:
[----:B-1----:R1:W2:Y:S02]  /*afe0*/  SYNCS.PHASECHK.TRANS64.TRYWAIT P0, [R6+URZ+0x31820], R3 ;  /* 0x03182003060075a7 */ /* 0x0022a4000800017f */
[----:B--2---:R-:W-:Y:S05]  /*aff0*/  @!P0 NANOSLEEP.SYNCS 0x989680 ;  /* 0x009896800000895d */ /* 0x004fea0003900000 */
[----:B------:R-:W2:Y:S02]  /*b000*/  @!P0 SYNCS.PHASECHK.TRANS64 P0, [R6+URZ+0x31820], R3 ;  /* 0x03182003060085a7 */ /* 0x000ea4000800007f */
[----:B--2---:R-:W-:Y:S05]  /*b010*/  @!P0 BRA `(.L_x_1499) ;  /* 0xfffffffc00f08947 */ /* 0x004fea000383ffff */
[----:B------:R-:W-:Y:S05]  /*b020*/  BRA `(.L_x_1514) ;  /* 0xffffffe8003c7947 */ /* 0x000fea000383ffff */
.L_x_1502:
[----:B-1----:R1:W2:Y:S02]  /*b030*/  SYNCS.PHASECHK.TRANS64.TRYWAIT P1, [R6+URZ+0x31838], R9 ;  /* 0x03183809060075a7 */ /* 0x0022a4000802017f */
[----:B--2---:R-:W-:Y:S05]  /*b040*/  @!P1 NANOSLEEP.SYNCS 0x989680 ;  /* 0x009896800000995d */ /* 0x004fea0003900000 */
[----:B------:R-:W2:Y:S02]  /*b050*/  @!P1 SYNCS.PHASECHK.TRANS64 P1, [R6+URZ+0x31838], R9 ;  /* 0x03183809060095a7 */ /* 0x000ea4000802007f */
[----:B--2---:R-:W-:Y:S05]  /*b060*/  @!P1 BRA `(.L_x_1502) ;  /* 0xfffffffc00f09947 */ /* 0x004fea000383ffff */
[----:B------:R-:W-:Y:S05]  /*b070*/  BRA `(.L_x_1515) ;  /* 0xfffffff0005c7947 */ /* 0x000fea000383ffff */
.L_x_1504:
[----:B------:R-:W-:-:S07]  /*b080*/  SHF.L.U32 R0, R8, 0x1f, RZ ;  /* 0x0000001f08007819 */ /* 0x000fce00000006ff */
.L_x_1516:
[----:B-1----:R1:W2:Y:S02]  /*b090*/  SYNCS.PHASECHK.TRANS64.TRYWAIT P1, [R20+URZ+0x31820], R0 ;  /* 0x03182000140075a7 */ /* 0x0022a4000802017f */
[----:B--2---:R-:W-:Y:S05]  /*b0a0*/  @!P1 NANOSLEEP.SYNCS 0x989680 ;  /* 0x009896800000995d */ /* 0x004fea0003900000 */
[----:B------:R-:W2:Y:S02]  /*b0b0*/  @!P1 SYNCS.PHASECHK.TRANS64 P1, [R20+URZ+0x31820], R0 ;  /* 0x03182000140095a7 */ /* 0x000ea4000802007f */
[----:B--2---:R-:W-:Y:S05]  /*b0c0*/  @!P1 BRA `(.L_x_1516) ;  /* 0xfffffffc00f09947 */ /* 0x004fea000383ffff */
[----:B------:R-:W-:Y:S05]  /*b0d0*/  BRA `(.L_x_1517) ;  /* 0xfffffff4001c7947 */ /* 0x000fea000383ffff */
.L_x_1507:
[----:B-1----:R1:W2:Y:S02]  /*b0e0*/  SYNCS.PHASECHK.TRANS64.TRYWAIT P1, [R6+URZ+0x31838], R3 ;  /* 0x03183803060075a7 */ /* 0x0022a4000802017f */
[----:B--2---:R-:W-:Y:S05]  /*b0f0*/  @!P1 NANOSLEEP.SYNCS 0x989680 ;  /* 0x009896800000995d */ /* 0x004fea0003900000 */
[----:B------:R-:W2:Y:S02]  /*b100*/  @!P1 SYNCS.PHASECHK.TRANS64 P1, [R6+URZ+0x31838], R3 ;  /* 0x03183803060095a7 */ /* 0x000ea4000802007f */
[----:B--2---:R-:W-:Y:S05]  /*b110*/  @!P1 BRA `(.L_x_1507) ;  /* 0xfffffffc00f09947 */ /* 0x004fea000383ffff */
[----:B------:R-:W-:Y:S05]  /*b120*/  BRA `(.L_x_1518) ;  /* 0xfffffff800007947 */ /* 0x000fea000383ffff */
.L_x_1510:
[----:B-1----:R1:W2:Y:S02]  /*b130*/  SYNCS.PHASECHK.TRANS64.TRYWAIT P0, [R5+URZ], R2 ;  /* 0x00000002050075a7 */ /* 0x0022a4000800017f */
[----:B--2---:R-:W-:Y:S05]  /*b140*/  @!P0 NANOSLEEP.SYNCS 0x989680 ;  /* 0x009896800000895d */ /* 0x004fea0003900000 */
[----:B------:R-:W2:Y:S02]  /*b150*/  @!P0 SYNCS.PHASECHK.TRANS64 P0, [R5+URZ], R2 ;  /* 0x00000002050085a7 */ /* 0x000ea4000800007f */
[----:B--2---:R-:W-:Y:S05]  /*b160*/  @!P0 BRA `(.L_x_1510) ;  /* 0xfffffffc00f08947 */ /* 0x004fea000383ffff */
[----:B------:R-:W-:Y:S05]  /*b170*/  BRA `(.L_x_1519) ;  /* 0xfffffffc00147947 */ /* 0x000fea000383ffff */
.L_x_1511:
[----:B-1----:R1:W2:Y:S02]  /*b180*/  SYNCS.PHASECHK.TRANS64.TRYWAIT P0, [R3+URZ], R0 ;  /* 0x00000000030075a7 */ /* 0x0022a4000800017f */
[----:B--2---:R-:W-:Y:S05]  /*b190*/  @!P0 NANOSLEEP.SYNCS 0x989680 ;  /* 0x009896800000895d */ /* 0x004fea0003900000 */
[----:B------:R-:W2:Y:S02]  /*b1a0*/  @!P0 SYNCS.PHASECHK.TRANS64 P0, [R3+URZ], R0 ;  /* 0x00000000030085a7 */ /* 0x000ea4000800007f */
[----:B--2---:R-:W-:Y:S05]  /*b1b0*/  @!P0 BRA `(.L_x_1511) ;  /* 0xfffffffc00f08947 */ /* 0x004fea000383ffff */
[----:B------:R-:W-:Y:S05]  /*b1c0*/  BRA `(.L_x_1520) ;  /* 0xfffffffc00247947 */ /* 0x000fea000383ffff */
.L_x_1521:
        /* <DEDUP_REMOVED lines=11> */
.L_x_2214:


//--------------------- .text._ZN7cutlass13device_kernelIN5flash11enable_sm90INS1_16FlashAttnBwdSm90INS1_25CollectiveMainloopBwdSm90ILi2ELi1ELi1EN4cute5tupleIJNS5_1CILi1EEES8_S8_EEENS6_IJNS7_ILi64EEENS7_ILi80EEENS7_ILi256EEEEEENS_10bfloat16_tEfNS_4arch4Sm90ELb0ELb1ELb0ELb1ELb0ELb0ELb1ELb1ELi2ELi1ELi1ELi1ELb0EEENS1_21CollectiveEpilogueBwdISD_SE_SG_Li256ELb1ELb1ELi2EEENS1_19SingleTileSchedulerILb1ELb0ELb0ELi80EEEEEEEEEvNT_6ParamsE --------------------------
	.section	.text._ZN7cutlass13device_kernelIN5flash11enable_sm90INS1_16FlashAttnBwdSm90INS1_25CollectiveMainloopBwdSm90ILi2ELi1ELi1EN4cute5tupleIJNS5_1CILi1EEES8_S8_EEENS6_IJNS7_ILi64EEENS7_ILi80EEENS7_ILi256EEEEEENS_10bfloat16_tEfNS_4arch4Sm90ELb0ELb1ELb0ELb1ELb0ELb0ELb1ELb1ELi2ELi1ELi1ELi1ELb0EEENS1_21CollectiveEpilogueBwdISD_SE_SG_Li256ELb1ELb1ELi2EEENS1_19SingleTileSchedulerILb1ELb0ELb0ELi80EEEEEEEEEvNT_6ParamsE,"ax",@progbits
	.align	128
.text._ZN7cutlass13device_kernelIN5flash11enable_sm90INS1_16FlashAttnBwdSm90INS1_25CollectiveMainloopBwdSm90ILi2ELi1ELi1EN4cute5tupleIJNS5_1CILi1EEES8_S8_EEENS6_IJNS7_ILi64EEENS7_ILi80EEENS7_ILi256EEEEEENS_10bfloat16_tEfNS_4arch4Sm90ELb0ELb1ELb0ELb1ELb0ELb0ELb1ELb1ELi2ELi1ELi1ELi1ELb0EEENS1_21CollectiveEpilogueBwdISD_SE_SG_Li256ELb1ELb1ELi2EEENS1_19SingleTileSchedulerILb1ELb0ELb0ELi80EEEEEEEEEvNT_6ParamsE:
        .type           _ZN7cutlass13device_kernelIN5flash11enable_sm90INS1_16FlashAttnBwdSm90INS1_25CollectiveMainloopBwdSm90ILi2ELi1ELi1EN4cute5tupleIJNS5_1CILi1EEES8_S8_EEENS6_IJNS7_ILi64EEENS7_ILi80EEENS7_ILi256EEEEEENS_10bfloat16_tEfNS_4arch4Sm90ELb0ELb1ELb0ELb1ELb0ELb0ELb1ELb1ELi2ELi1ELi1ELi1ELb0EEENS1_21CollectiveEpilogueBwdISD_SE_SG_Li256ELb1ELb1ELi2EEENS1_19SingleTileSchedulerILb1ELb0ELb0ELi80EEEEEEEEEvNT_6ParamsE,@function
        .size           _ZN7cutlass13device_kernelIN5flash11enable_sm90INS1_16FlashAttnBwdSm90INS1_25CollectiveMainloopBwdSm90ILi2ELi1ELi1EN4cute5tupleIJNS5_1CILi1EEES8_S8_EEENS6_IJNS7_ILi64EEENS7_ILi80EEENS7_ILi256EEEEEENS_10bfloat16_tEfNS_4arch4Sm90ELb0ELb1ELb0ELb1ELb0ELb0ELb1ELb1ELi2ELi1ELi1ELi1ELb0EEENS1_21CollectiveEpilogueBwdISD_SE_SG_Li256ELb1ELb1ELi2EEENS1_19SingleTileSchedulerILb1ELb0ELb0ELi80EEEEEEEEEvNT_6ParamsE,(.L_x_2215 - _ZN7cutlass13device_kernelIN5flash11enable_sm90INS1_16FlashAttnBwdSm90INS1_25CollectiveMainloopBwdSm90ILi2ELi1ELi1EN4cute5tupleIJNS5_1CILi1EEES8_S8_EEENS6_IJNS7_ILi64EEENS7_ILi80EEENS7_ILi256EEEEEENS_10bfloat16_tEfNS_4arch4Sm90ELb0ELb1ELb0ELb1ELb0ELb0ELb1ELb1ELi2ELi1ELi1ELi1ELb0EEENS1_21CollectiveEpilogueBwdISD_SE_SG_Li256ELb1ELb1ELi2EEENS1_19SingleTileSchedulerILb1ELb0ELb0ELi80EEEEEEEEEvNT_6ParamsE)
        .other          _ZN7cutlass13device_kernelIN5flash11enable_sm90INS1_16FlashAttnBwdSm90INS1_25CollectiveMainloopBwdSm90ILi2ELi1ELi1EN4cute5tupleIJNS5_1CILi1EEES8_S8_EEENS6_IJNS7_ILi64EEENS7_ILi80EEENS7_ILi256EEEEEENS_10bfloat16_tEfNS_4arch4Sm90ELb0ELb1ELb0ELb1ELb0ELb0ELb1ELb1ELi2ELi1ELi1ELi1ELb0EEENS1_21CollectiveEpilogueBwdISD_SE_SG_Li256ELb1ELb1ELi2EEENS1_19SingleTileSchedulerILb1ELb0ELb0ELi80EEEEEEEEEvNT_6ParamsE,@"STO_CUDA_ENTRY STV_DEFAULT"
_ZN7cutlass13device_kernelIN5flash11enable_sm90INS1_16FlashAttnBwdSm90INS1_25CollectiveMainloopBwdSm90ILi2ELi1ELi1EN4cute5tupleIJNS5_1CILi1EEES8_S8_EEENS6_IJNS7_ILi64EEENS7_ILi80EEENS7_ILi256EEEEEENS_10bfloat16_tEfNS_4arch4Sm90ELb0ELb1ELb0ELb1ELb0ELb0ELb1ELb1ELi2ELi1ELi1ELi1ELb0EEENS1_21CollectiveEpilogueBwdISD_SE_SG_Li256ELb1ELb1ELi2EEENS1_19SingleTileSchedulerILb1ELb0ELb0ELi80EEEEEEEEEvNT_6ParamsE:
        /* <DEDUP_REMOVED lines=24> */
.L_x_1523:
[----:B------:R-:W-:Y:S05]  /*0180*/  BSYNC B0 ;  /* 0x0000000000007941 */ /* 0x000fea0003800000 */
.L_x_1522:
        /* <DEDUP_REMOVED lines=39> */
.L_x_1524:
        /* <DEDUP_REMOVED lines=20> */
.L_x_1525:
[----:B------:R-:W-:Y:S01]  /*0540*/  PLOP3.LUT P0, PT, PT, PT, UP0, 0x80, 0x0 ;  /* 0x000000000000781c */ /* 0x000fe20003f0f008 */
[----:B------:R-:W-:Y:S01]  /*0550*/  NOP ;  /* 0x0000000000007918 */ /* 0x000fe20000000000 */
[----:B------:R-:W-:Y:S01]  /*0560*/  BSSY B0, `(.L_x_1526) ;  /* 0x0000f0b000007945 */ /* 0x000fe20003800000 */
[----:B------:R-:W-:Y:S01]  /*0570*/  LOP3.LUT R11, R21, 0x7f, RZ, 0xc0, !PT ;  /* 0x0000007f150b7812 */ /* 0x000fe200078ec0ff */
[----:B01234-:R-:W-:Y:S09]  /*0580*/  BAR.SYNC.DEFER_BLOCKING 0x0 ;  /* 0x0000000000007b1d */ /* 0x01fff20000010000 */
[----:B------:R-:W-:Y:S05]  /*0590*/  @!P0 BRA `(.L_x_1527) ;  /* 0x000000cc004c8947 */ /* 0x000fea0003800000 */
.L_x_1528:
        /* <DEDUP_REMOVED lines=15> */
.L_x_1529:
        /* <DEDUP_REMOVED lines=11> */
.L_x_1531:
[----:B------:R-:W2:Y:S02]  /*0740*/  LDC R0, c[0x0][0x8bc] ;  /* 0x00022f00ff007b82 */ /* 0x000ea40000000800 */
.L_x_1530:
        /* <DEDUP_REMOVED lines=35> */
.L_x_1533:
[----:B------:R-:W-:Y:S01]  /*0980*/  @P1 LOP3.LUT R3, R4, 0xffffc000, RZ, 0xc0, !PT ;  /* 0xffffc00004031812 */ /* 0x000fe200078ec0ff */
[----:B------:R-:W-:Y:S06]  /*0990*/  @!P2 BRA `(.L_x_1534) ;  /* 0x000000000014a947 */ /* 0x000fec0003800000 */
[----:B------:R-:W0:Y:S01]  /*09a0*/  LDC.64 R6, c[0x0][0x788] ;  /* 0x0001e200ff067b82 */ /* 0x000e220000000a00 */
[----:B------:R-:W-:Y:S01]  /*09b0*/  ULDC.64 UR4, c[0x0][0x208] ;  /* 0x0000820000047ab9 */ /* 0x000fe20000000a00 */
[----:B0-----:R-:W-:-:S05]  /*09c0*/  IMAD.WIDE R6, R234, 0x4, R6 ;  /* 0x00000004ea067825 */ /* 0x001fca00078e0206 */
[----:B------:R0:W5:Y:S01]  /*09d0*/  LDG.E R0, desc[UR4][R6.64] ;  /* 0x0000000406007981 */ /* 0x000162000c1e1900 */
[----:B------:R-:W-:Y:S05]  /*09e0*/  BRA `(.L_x_1535) ;  /* 0x0000000000287947 */ /* 0x000fea0003800000 */
.L_x_1534:
        /* <DEDUP_REMOVED lines=10> */
.L_x_1535:
        /* <DEDUP_REMOVED lines=22> */
.L_x_1536:
        /* <DEDUP_REMOVED lines=99> */
.L_x_1538:
        /* <DEDUP_REMOVED lines=148> */
.L_x_1558:
[----:B------:R-:W-:-:S13]  /*1b60*/  R2UR UR4, R236 ;  /* 0x00000000ec0472ca */ /* 0x000fda00000e0000 */
[----:B------:R-:W-:-:S06]  /*1b70*/  UISETP.NE.AND UP0, UPT, UR4, 0x3, UPT ;  /* 0x000000030400788c */ /* 0x000fcc000bf05270 */
[----:B------:R-:W-:-:S13]  /*1b80*/  PLOP3.LUT P0, PT, PT, PT, UP0, 0x40, 0x0 ;  /* 0x000000000000781c */ /* 0x000fda0003f0e808 */
[----:B0-----:R-:W-:Y:S05]  /*1b90*/  @P0 BRA `(.L_x_1540) ;  /* 0x0000000000040947 */ /* 0x001fea0003800000 */
[----:B------:R-:W-:Y:S01]  /*1ba0*/  BPT.TRAP 0x1 ;  /* 0x000000040000795c */ /* 0x000fe20000300000 */
.L_x_1540:
[----:B------:R-:W-:Y:S01]  /*1bb0*/  PLOP3.LUT P1, PT, PT, PT, UP0, 0x40, 0x0 ;  /* 0x000000000000781c */ /* 0x000fe20003f2e808 */
[----:B------:R-:W-:Y:S01]  /*1bc0*/  IMAD R16, R2, 0x8, R17 ;  /* 0x0000000802107824 */ /* 0x000fe200078e0211 */
[----:B------:R-:W-:-:S04]  /*1bd0*/  SHF.L.U32 R9, R19, 0x1f, RZ ;  /* 0x0000001f13097819 */ /* 0x000fc800000006ff */
[----:B------:R0:W1:Y:S07]  /*1be0*/  SYNCS.PHASECHK.TRANS64.TRYWAIT P0, [R16+URZ+0x31610], R9 ;  /* 0x03161009100075a7 */ /* 0x00006e000800017f */
[----:B------:R-:W-:Y:S05]  /*1bf0*/  @P1 BRA `(.L_x_1541) ;  /* 0x0000000000041947 */ /* 0x000fea0003800000 */
[----:B------:R-:W-:Y:S01]  /*1c00*/  BPT.TRAP 0x1 ;  /* 0x000000040000795c */ /* 0x000fe20000300000 */
.L_x_1541:
        /* <DEDUP_REMOVED lines=11> */
.L_x_1542:
[----:B------:R-:W-:Y:S01]  /*1cc0*/  IMAD R7, R2, 0x800, R11 ;  /* 0x0000080002077824 */ /* 0x000fe200078e020b */
[C---:B------:R-:W-:Y:S01]  /*1cd0*/  R2UR UR6, R5.reuse ;  /* 0x00000000050672ca */ /* 0x040fe200000e0000 */
[C---:B------:R-:W-:Y:S01]  /*1ce0*/  VIADD R8, R5.reuse, 0x80 ;  /* 0x0000008005087836 */ /* 0x040fe20000000000 */
[----:B------:R-:W-:Y:S01]  /*1cf0*/  WARPGROUP.ARRIVE ;  /* 0x00000000000079c5 */ /* 0x000fe20000000000 */
[----:B01----:R-:W-:Y:S01]  /*1d00*/  VIADD R9, R5, 0x100 ;  /* 0x0000010005097836 */ /* 0x003fe20000000000 */
        /* <DEDUP_REMOVED lines=434> */
.L_x_1544:
[----:B------:R-:W-:Y:S01]  /*3830*/  PLOP3.LUT P1, PT, PT, PT, UP0, 0x40, 0x0 ;  /* 0x000000000000781c */ /* 0x000fe20003f2e808 */
[----:B------:R-:W-:-:S05]  /*3840*/  IMAD.U32 R8, RZ, RZ, UR60 ;  /* 0x0000003cff087e24 */ /* 0x000fca000f8e00ff */
[----:B------:R-:W-:-:S04]  /*3850*/  SHF.L.U32 R8, R8, 0x1f, RZ ;  /* 0x0000001f08087819 */ /* 0x000fc800000006ff */
[----:B------:R0:W3:Y:S03]  /*3860*/  SYNCS.PHASECHK.TRANS64.TRYWAIT P0, [R17+URZ+0x31630], R8 ;  /* 0x03163008110075a7 */ /* 0x0000e6000800017f */
[----:B------:R-:W-:Y:S05]  /*3870*/  @P1 BRA `(.L_x_1545) ;  /* 0x0000000000041947 */ /* 0x000fea0003800000 */
[----:B------:R-:W-:Y:S01]  /*3880*/  BPT.TRAP 0x1 ;  /* 0x000000040000795c */ /* 0x000fe20000300000 */
.L_x_1545:
        /* <DEDUP_REMOVED lines=11> */
.L_x_1546:
[C---:B0--3--:R-:W-:Y:S01]  /*3940*/  VIADD R8, R6.reuse, 0x80 ;  /* 0x0000008006087836 */ /* 0x049fe20000000000 */
        /* <DEDUP_REMOVED lines=455> */
.L_x_1550:
[----:B------:R-:W-:-:S06]  /*55c0*/  UISETP.NE.AND UP1, UPT, UR6, 0x1, UPT ;  /* 0x000000010600788c */ /* 0x000fcc000bf25270 */
[----:B------:R-:W-:-:S05]  /*55d0*/  PLOP3.LUT P0, PT, PT, PT, UP1, 0x80, 0x0 ;  /* 0x000000000000781c */ /* 0x000fca0003f0f018 */
[----:B------:R-:W-:-:S08]  /*55e0*/  @UP1 ULDC UR4, c[0x0][0x754] ;  /* 0x0001d50000041ab9 */ /* 0x000fd00000000800 */
[----:B------:R-:W-:Y:S01]  /*55f0*/  @P0 IMAD.HI.U32 R8, R6, UR4, RZ ;  /* 0x0000000406080c27 */ /* 0x000fe2000f8e00ff */
[----:B------:R-:W-:-:S04]  /*5600*/  @UP1 ULDC UR4, c[0x0][0x758] ;  /* 0x0001d60000041ab9 */ /* 0x000fc80000000800 */
[----:B------:R-:W-:-:S07]  /*5610*/  @P0 SHF.R.U32.HI R6, RZ, UR4, R8 ;  /* 0x00000004ff060c19 */ /* 0x000fce0008011608 */
.L_x_1551:
[----:B------:R-:W-:Y:S05]  /*5620*/  BSYNC B1 ;  /* 0x0000000000017941 */ /* 0x000fea0003800000 */
.L_x_1549:
[----:B------:R-:W-:-:S05]  /*5630*/  IMAD R6, R6, UR6, R233 ;  /* 0x0000000606067c24 */ /* 0x000fca000f8e02e9 */
[----:B------:R-:W-:Y:S02]  /*5640*/  VIMNMX R11, R11, R6, !PT ;  /* 0x000000060b0b7248 */ /* 0x000fe40007fe0100 */
[----:B------:R-:W-:-:S07]  /*5650*/  VIADDMNMX R15, R6, UR6, R15, PT ;  /* 0x00000006060f7c46 */ /* 0x000fce000b80010f */
.L_x_1548:
[----:B------:R-:W0:Y:S01]  /*5660*/  S2R R21, SR_CTAID.X ;  /* 0x0000000000157919 */ /* 0x000e220000002500 */
[----:B------:R-:W-:-:S05]  /*5670*/  VIADD R10, R10, 0x8 ;  /* 0x000000080a0a7836 */ /* 0x000fca0000000000 */
[----:B------:R-:W-:Y:S01]  /*5680*/  VIADDMNMX R20, R10, R9, R232, PT ;  /* 0x000000090a147246 */ /* 0x000fe200038001e8 */
[----:B0-----:R-:W-:-:S05]  /*5690*/  IMAD R21, R21, -0x50, RZ ;  /* 0xffffffb015157824 */ /* 0x001fca00078e02ff */
        /* <DEDUP_REMOVED lines=38> */
[----:B------:R-:W-:Y:S01]  /*5900*/  ISETP.LT.OR P6, PT, R15, 0x42, P6 ;  /* 0x000000420f00780c */ /* 0x000fe200037c1670 */
[----:B------:R-:W-:-:S03]  /*5910*/  IMAD.IADD R15, R7, 0x1, R10 ;  /* 0x00000001070f7824 */ /* 0x000fc600078e020a */
[----:B------:R-:W-:Y:S02]  /*5920*/  FSEL R22, R41, -INF , !P6 ;  /* 0xff80000029167808 */ /* 0x000fe40007000000 */
[----:B------:R-:W-:-:S13]  /*5930*/  PLOP3.LUT P6, PT, PT, PT, UP2, 0x40, 0x0 ;  /* 0x000000000000781c */ /* 0x000fda0003fce828 */
        /* <DEDUP_REMOVED lines=15> */
.L_x_1554:
[----:B------:R-:W-:-:S06]  /*5a30*/  UISETP.NE.AND UP1, UPT, UR6, 0x1, UPT ;  /* 0x000000010600788c */ /* 0x000fcc000bf25270 */
[----:B------:R-:W-:-:S05]  /*5a40*/  PLOP3.LUT P6, PT, PT, PT, UP1, 0x80, 0x0 ;  /* 0x000000000000781c */ /* 0x000fca0003fcf018 */
[----:B------:R-:W-:-:S08]  /*5a50*/  @UP1 ULDC UR4, c[0x0][0x754] ;  /* 0x0001d50000041ab9 */ /* 0x000fd00000000800 */
[----:B------:R-:W-:Y:S01]  /*5a60*/  @P6 IMAD.HI.U32 R7, R10, UR4, RZ ;  /* 0x000000040a076c27 */ /* 0x000fe2000f8e00ff */
[----:B------:R-:W-:Y:S01]  /*5a70*/  PLOP3.LUT P6, PT, PT, PT, UP1, 0x80, 0x0 ;  /* 0x000000000000781c */ /* 0x000fe20003fcf018 */
[----:B------:R-:W-:-:S12]  /*5a80*/  @UP1 ULDC UR4, c[0x0][0x758] ;  /* 0x0001d60000041ab9 */ /* 0x000fd80000000800 */
[----:B------:R-:W-:-:S07]  /*5a90*/  @P6 SHF.R.U32.HI R10, RZ, UR4, R7 ;  /* 0x00000004ff0a6c19 */ /* 0x000fce0008011607 */
.L_x_1555:
[----:B------:R-:W-:Y:S05]  /*5aa0*/  BSYNC B1 ;  /* 0x0000000000017941 */ /* 0x000fea0003800000 */
.L_x_1553:
[----:B------:R-:W-:-:S05]  /*5ab0*/  IMAD R10, R10, UR6, R233 ;  /* 0x000000060a0a7c24 */ /* 0x000fca000f8e02e9 */
[----:B------:R-:W-:Y:S02]  /*5ac0*/  VIMNMX R15, R15, R10, !PT ;  /* 0x0000000a0f0f7248 */ /* 0x000fe40007fe0100 */
[----:B------:R-:W-:-:S07]  /*5ad0*/  VIADDMNMX R20, R10, UR6, R20, PT ;  /* 0x000000060a147c46 */ /* 0x000fce000b800114 */
.L_x_1552:
[C---:B------:R-:W-:Y:S01]  /*5ae0*/  ISETP.GT.AND P3, PT, R15.reuse, 0x11, !P3 ;  /* 0x000000110f00780c */ /* 0x040fe20005f64270 */
[----:B------:R-:W-:Y:S01]  /*5af0*/  IMAD R29, R18, 0x4, R17 ;  /* 0x00000004121d7824 */ /* 0x000fe200078e0211 */
[C---:B------:R-:W-:Y:S01]  /*5b00*/  ISETP.GT.AND P2, PT, R15.reuse, 0x10, !P2 ;  /* 0x000000100f00780c */ /* 0x040fe20005744270 */
[----:B------:R-:W-:Y:S01]  /*5b10*/  ULDC UR4, c[0x0][0x744] ;  /* 0x0001d10000047ab9 */ /* 0x000fe20000000800 */
[----:B------:R-:W-:Y:S01]  /*5b20*/  ISETP.GT.AND P4, PT, R15, 0x20, !P4 ;  /* 0x000000200f00780c */ /* 0x000fe20006784270 */
[--C-:B-1----:R-:W-:Y:S01]  /*5b30*/  FFMA.FTZ R10, R6, UR4, -R13.reuse ;  /* 0x00000004060a7c23 */ /* 0x102fe2000801080d */
[----:B------:R-:W-:Y:S01]  /*5b40*/  ISETP.LT.OR P3, PT, R20, 0x12, P3 ;  /* 0x000000121400780c */ /* 0x000fe20001f61670 */
[--C-:B------:R-:W-:Y:S01]  /*5b50*/  FFMA.FTZ R9, R8, UR4, -R13.reuse ;  /* 0x0000000408097c23 */ /* 0x100fe2000801080d */
[----:B------:R-:W-:Y:S01]  /*5b60*/  ISETP.LT.OR P2, PT, R20, 0x11, P2 ;  /* 0x000000111400780c */ /* 0x000fe20001741670 */
        /* <DEDUP_REMOVED lines=8> */
[----:B------:R-:W-:Y:S01]  /*5bf0*/  FFMA.FTZ R14, R14, UR4, -R13 ;  /* 0x000000040e0e7c23 */ /* 0x000fe2000801080d */
[----:B------:R-:W-:Y:S01]  /*5c00*/  FSEL R34, R34, -INF , !P4 ;  /* 0xff80000022227808 */ /* 0x000fe20006000000 */
[--C-:B--2---:R-:W-:Y:S01]  /*5c10*/  FFMA.FTZ R224, R224, UR4, -R5.reuse ;  /* 0x00000004e0e07c23 */ /* 0x104fe20008010805 */
[----:B------:R-:W-:Y:S01]  /*5c20*/  ISETP.GT.AND P3, PT, R15, 0x31, !P6 ;  /* 0x000000310f00780c */ /* 0x000fe20007764270 */
[--C-:B------:R-:W-:Y:S01]  /*5c30*/  FFMA.FTZ R31, R30, UR4, -R5.reuse ;  /* 0x000000041e1f7c23 */ /* 0x100fe20008010805 */
[C---:B------:R-:W-:Y:S01]  /*5c40*/  ISETP.GE.AND P2, PT, R21.reuse, 0x31, PT ;  /* 0x000000311500780c */ /* 0x040fe20003f46270 */
[----:B------:R-:W-:Y:S01]  /*5c50*/  FFMA.FTZ R37, R34, UR4, -R5 ;  /* 0x0000000422257c23 */ /* 0x000fe20008010805 */
[C---:B------:R-:W-:Y:S01]  /*5c60*/  ISETP.GE.AND P4, PT, R21.reuse, 0x41, PT ;  /* 0x000000411500780c */ /* 0x040fe20003f86270 */
[--C-:B------:R-:W-:Y:S01]  /*5c70*/  FFMA.FTZ R40, R40, UR4, -R13.reuse ;  /* 0x0000000428287c23 */ /* 0x100fe2000801080d */
[----:B------:R-:W-:Y:S01]  /*5c80*/  ISETP.GE.AND P6, PT, R21, 0x42, PT ;  /* 0x000000421500780c */ /* 0x000fe20003fc6270 */
[--C-:B------:R-:W-:Y:S01]  /*5c90*/  FFMA.FTZ R11, R12, UR4, -R13.reuse ;  /* 0x000000040c0b7c23 */ /* 0x100fe2000801080d */
[C---:B------:R-:W-:Y:S01]  /*5ca0*/  ISETP.GT.AND P1, PT, R15.reuse, 0x1, !P1 ;  /* 0x000000010f00780c */ /* 0x040fe20004f24270 */
[----:B------:R-:W0:Y:S01]  /*5cb0*/  LDS R21, [R29+0x2c300] ;  /* 0x02c300001d157984 */ /* 0x000e220000000800 */
[C---:B------:R-:W-:Y:S01]  /*5cc0*/  ISETP.GT.AND P5, PT, R15.reuse, 0x21, !P5 ;  /* 0x000000210f00780c */ /* 0x040fe20006fa4270 */
[----:B------:R-:W-:Y:S01]  /*5cd0*/  FFMA.FTZ R12, R36, UR4, -R13 ;  /* 0x00000004240c7c23 */ /* 0x000fe2000801080d */
[C---:B------:R-:W-:Y:S01]  /*5ce0*/  ISETP.GT.AND P2, PT, R15.reuse, 0x30, !P2 ;  /* 0x000000300f00780c */ /* 0x040fe20005744270 */
[----:B------:R-:W-:Y:S01]  /*5cf0*/  MUFU.EX2 R7, R7 ;  /* 0x0000000700077308 */ /* 0x000fe20000000800 */
[C---:B------:R-:W-:Y:S01]  /*5d00*/  ISETP.GT.AND P4, PT, R15.reuse, 0x40, !P4 ;  /* 0x000000400f00780c */ /* 0x040fe20006784270 */
[----:B------:R-:W-:Y:S01]  /*5d10*/  UMOV UR57, 0x40000040 ;  /* 0x4000004000397882 */ /* 0x000fe20000000000 */
[C---:B------:R-:W-:Y:S01]  /*5d20*/  ISETP.GT.AND P0, PT, R15.reuse, RZ, !P0 ;  /* 0x000000ff0f00720c */ /* 0x040fe20004704270 */
[----:B------:R-:W-:Y:S01]  /*5d30*/  UMOV UR59, 0x40 ;  /* 0x00000040003b7882 */ /* 0x000fe20000000000 */
[----:B------:R-:W-:Y:S01]  /*5d40*/  ISETP.GT.AND P6, PT, R15, 0x41, !P6 ;  /* 0x000000410f00780c */ /* 0x000fe200077c4270 */
[----:B------:R-:W-:Y:S01]  /*5d50*/  UMOV UR9, UR57 ;  /* 0x0000003900097c82 */ /* 0x000fe20008000000 */
[C---:B------:R-:W-:Y:S01]  /*5d60*/  ISETP.LT.OR P1, PT, R20.reuse, 0x2, P1 ;  /* 0x000000021400780c */ /* 0x040fe20000f21670 */
[----:B------:R-:W-:Y:S01]  /*5d70*/  MUFU.EX2 R15, R14 ;  /* 0x0000000e000f7308 */ /* 0x000fe20000000800 */
[C---:B------:R-:W-:Y:S01]  /*5d80*/  ISETP.LT.OR P5, PT, R20.reuse, 0x22, P5 ;  /* 0x000000221400780c */ /* 0x040fe20002fa1670 */
[----:B------:R-:W-:Y:S01]  /*5d90*/  UMOV UR11, 0x40 ;  /* 0x00000040000b7882 */ /* 0x000fe20000000000 */
[C---:B------:R-:W-:Y:S01]  /*5da0*/  ISETP.LT.OR P2, PT, R20.reuse, 0x31, P2 ;  /* 0x000000311400780c */ /* 0x040fe20001741670 */
[----:B------:R-:W-:Y:S01]  /*5db0*/  UMOV UR13, UR11 ;  /* 0x0000000b000d7c82 */ /* 0x000fe20008000000 */
[C---:B------:R-:W-:Y:S01]  /*5dc0*/  ISETP.LT.OR P3, PT, R20.reuse, 0x32, P3 ;  /* 0x000000321400780c */ /* 0x040fe20001f61670 */
[----:B------:R-:W-:Y:S01]  /*5dd0*/  UMOV UR17, UR57 ;  /* 0x0000003900117c82 */ /* 0x000fe20008000000 */
[C---:B------:R-:W-:Y:S01]  /*5de0*/  ISETP.LT.OR P4, PT, R20.reuse, 0x41, P4 ;  /* 0x000000411400780c */ /* 0x040fe20002781670 */
[----:B------:R1:W-:Y:S01]  /*5df0*/  MUFU.EX2 R14, R23 ;  /* 0x00000017000e7308 */ /* 0x0003e20000000800 */
[C---:B------:R-:W-:Y:S01]  /*5e00*/  ISETP.LT.OR P0, PT, R20.reuse, 0x1, P0 ;  /* 0x000000011400780c */ /* 0x040fe20000701670 */
[----:B------:R-:W-:Y:S01]  /*5e10*/  UMOV UR19, 0x40 ;  /* 0x0000004000137882 */ /* 0x000fe20000000000 */
[----:B------:R-:W-:Y:S01]  /*5e20*/  ISETP.LT.OR P6, PT, R20, 0x42, P6 ;  /* 0x000000421400780c */ /* 0x000fe200037c1670 */
[----:B------:R-:W-:Y:S01]  /*5e30*/  UMOV UR49, 0x40000040 ;  /* 0x4000004000317882 */ /* 0x000fe20000000000 */
[----:B------:R-:W-:Y:S01]  /*5e40*/  FSEL R20, R27, -INF , !P1 ;  /* 0xff8000001b147808 */ /* 0x000fe20004800000 */
[----:B------:R-:W-:Y:S01]  /*5e50*/  UMOV UR51, 0x40 ;  /* 0x0000004000337882 */ /* 0x000fe20000000000 */
[----:B------:R-:W-:Y:S01]  /*5e60*/  FSEL R22, R26, -INF , !P0 ;  /* 0xff8000001a167808 */ /* 0x000fe20004000000 */
[----:B------:R-:W2:Y:S01]  /*5e70*/  MUFU.EX2 R10, R10 ;  /* 0x0000000a000a7308 */ /* 0x000ea20000000800 */
[----:B------:R-:W-:Y:S01]  /*5e80*/  FSEL R24, R35, -INF , !P5 ;  /* 0xff80000023187808 */ /* 0x000fe20006800000 */
[--C-:B------:R-:W-:Y:S01]  /*5e90*/  FFMA.FTZ R27, R20, UR4, -R5.reuse ;  /* 0x00000004141b7c23 */ /* 0x100fe20008010805 */
[----:B------:R-:W-:Y:S01]  /*5ea0*/  FSEL R38, R38, -INF , !P2 ;  /* 0xff80000026267808 */ /* 0x000fe20005000000 */
[----:B------:R3:W4:Y:S01]  /*5eb0*/  LDS R20, [R29+0x2c320] ;  /* 0x02c320001d147984 */ /* 0x0007220000000800 */
[----:B------:R-:W-:Y:S01]  /*5ec0*/  FSEL R28, R39, -INF , !P3 ;  /* 0xff800000271c7808 */ /* 0x000fe20005800000 */
[--C-:B------:R-:W-:Y:S01]  /*5ed0*/  FFMA.FTZ R30, R24, UR4, -R5.reuse ;  /* 0x00000004181e7c23 */ /* 0x100fe20008010805 */
[----:B------:R-:W-:Y:S01]  /*5ee0*/  FSEL R26, R42, -INF , !P4 ;  /* 0xff8000002a1a7808 */ /* 0x000fe20006000000 */
[--C-:B------:R-:W-:Y:S01]  /*5ef0*/  FFMA.FTZ R35, R38, UR4, -R5.reuse ;  /* 0x0000000426237c23 */ /* 0x100fe20008010805 */
[----:B------:R-:W-:Y:S01]  /*5f00*/  FSEL R32, R43, -INF , !P6 ;  /* 0xff8000002b207808 */ /* 0x000fe20007000000 */
[--C-:B------:R-:W-:Y:S01]  /*5f10*/  FFMA.FTZ R28, R28, UR4, -R5.reuse ;  /* 0x000000041c1c7c23 */ /* 0x100fe20008010805 */
[--C-:B------:R-:W-:Y:S01]  /*5f20*/  FFMA.FTZ R39, R22, UR4, -R5.reuse ;  /* 0x0000000416277c23 */ /* 0x100fe20008010805 */
[--C-:B------:R-:W-:Y:S01]  /*5f30*/  FFMA.FTZ R26, R26, UR4, -R5.reuse ;  /* 0x000000041a1a7c23 */ /* 0x100fe20008010805 */
[----:B------:R-:W5:Y:S01]  /*5f40*/  MUFU.EX2 R13, R40 ;  /* 0x00000028000d7308 */ /* 0x000f620000000800 */
[----:B------:R-:W-:Y:S01]  /*5f50*/  FFMA.FTZ R25, R32, UR4, -R5 ;  /* 0x0000000420197c23 */ /* 0x000fe20008010805 */
[----:B------:R-:W-:Y:S01]  /*5f60*/  VIADD R5, R17, 0x2c500 ;  /* 0x0002c50011057836 */ /* 0x000fe20000000000 */
[----:B------:R-:W-:-:S02]  /*5f70*/  WARPGROUP.DEPBAR.LE gsb0, 0x0 ;  /* 0x00008000000079c5 */ /* 0x000fc40000010000 */
[--C-:B0-----:R-:W-:Y:S01]  /*5f80*/  FADD.FTZ R44, R44, -R21.reuse ;  /* 0x800000152c2c7221 */ /* 0x101fe20000010000 */
[----:B------:R-:W-:Y:S01]  /*5f90*/  FADD.FTZ R45, R45, -R21 ;  /* 0x800000152d2d7221 */ /* 0x000fe20000010000 */
[----:B-1----:R-:W-:Y:S01]  /*5fa0*/  SHF.R.U32.HI R23, RZ, 0x4, R5 ;  /* 0x00000004ff177819 */ /* 0x002fe20000011605 */
[----:B------:R-:W-:Y:S01]  /*5fb0*/  MUFU.EX2 R27, R27 ;  /* 0x0000001b001b7308 */ /* 0x000fe20000000800 */
[--C-:B---3--:R-:W-:Y:S01]  /*5fc0*/  FADD.FTZ R29, R48, -R21.reuse ;  /* 0x80000015301d7221 */ /* 0x108fe20000010000 */
[--C-:B------:R-:W-:Y:S01]  /*5fd0*/  FADD.FTZ R32, R49, -R21.reuse ;  /* 0x8000001531207221 */ /* 0x100fe20000010000 */
[----:B------:R-:W-:Y:S01]  /*5fe0*/  LOP3.LUT R24, R23, 0x3fff, RZ, 0xc0, !PT ;  /* 0x00003fff17187812 */ /* 0x000fe200078ec0ff */
[--C-:B------:R-:W-:Y:S01]  /*5ff0*/  FADD.FTZ R34, R53, -R21.reuse ;  /* 0x8000001535227221 */ /* 0x100fe20000010000 */
[--C-:B------:R-:W-:Y:S01]  /*6000*/  FADD.FTZ R33, R216, -R21.reuse ;  /* 0x80000015d8217221 */ /* 0x100fe20000010000 */
[--C-:B------:R-:W-:Y:S01]  /*6010*/  FADD.FTZ R36, R217, -R21.reuse ;  /* 0x80000015d9247221 */ /* 0x100fe20000010000 */
[----:B------:R-:W-:Y:S01]  /*6020*/  LOP3.LUT R24, R24, 0x80000, RZ, 0xfc, !PT ;  /* 0x0008000018187812 */ /* 0x000fe200078efcff */
[----:B------:R-:W-:Y:S01]  /*6030*/  MUFU.EX2 R40, R39 ;  /* 0x0000002700287308 */ /* 0x000fe20000000800 */
[--C-:B------:R-:W-:Y:S01]  /*6040*/  FADD.FTZ R220, R220, -R21.reuse ;  /* 0x80000015dcdc7221 */ /* 0x100fe20000010000 */
[--C-:B------:R-:W-:Y:S01]  /*6050*/  FADD.FTZ R221, R221, -R21.reuse ;  /* 0x80000015dddd7221 */ /* 0x100fe20000010000 */
[----:B--2---:R-:W-:Y:S01]  /*6060*/  FMUL.FTZ R45, R10, R45 ;  /* 0x0000002d0a2d7220 */ /* 0x004fe20000410000 */
[----:B------:R-:W-:Y:S01]  /*6070*/  FMUL.FTZ R44, R7, R44 ;  /* 0x0000002c072c7220 */ /* 0x000fe20000410000 */
[----:B-----5:R-:W-:Y:S01]  /*6080*/  FMUL.FTZ R220, R13, R220 ;  /* 0x000000dc0ddc7220 */ /* 0x020fe20000410000 */
[C---:B------:R-:W-:Y:S01]  /*6090*/  FMUL.FTZ R221, R14.reuse, R221 ;  /* 0x000000dd0edd7220 */ /* 0x040fe20000410000 */
[----:B------:R-:W-:Y:S01]  /*60a0*/  F2FP.BF16.F32.PACK_AB R14, R14, R13 ;  /* 0x0000000d0e0e723e */ /* 0x000fe200000010ff */
[----:B------:R0:W-:Y:S01]  /*60b0*/  MUFU.EX2 R22, R31 ;  /* 0x0000001f00167308 */ /* 0x0001e20000000800 */
[----:B------:R-:W-:Y:S01]  /*60c0*/  FMUL.FTZ R36, R15, R36 ;  /* 0x000000240f247220 */ /* 0x000fe20000410000 */
[----:B------:R-:W-:Y:S01]  /*60d0*/  R2UR UR58, R24 ;  /* 0x00000000183a72ca */ /* 0x000fe200000e0000 */
[----:B------:R-:W-:Y:S01]  /*60e0*/  UMOV UR53, UR49 ;  /* 0x0000003100357c82 */ /* 0x000fe20008000000 */
[----:B------:R-:W-:Y:S01]  /*60f0*/  F2FP.BF16.F32.PACK_AB R220, R221, R220 ;  /* 0x000000dcdddc723e */ /* 0x000fe200000010ff */
[----:B------:R-:W-:Y:S01]  /*6100*/  UMOV UR55, 0x40 ;  /* 0x0000004000377882 */ /* 0x000fe20000000000 */
[----:B------:R-:W-:Y:S01]  /*6110*/  UMOV UR45, UR49 ;  /* 0x00000031002d7c82 */ /* 0x000fe20008000000 */
[----:B----4-:R-:W-:Y:S01]  /*6120*/  FADD.FTZ R41, R46, -R20 ;  /* 0x800000142e297221 */ /* 0x010fe20000010000 */
[----:B------:R1:W2:Y:S01]  /*6130*/  MUFU.EX2 R23, R37 ;  /* 0x0000002500177308 */ /* 0x0002a20000000800 */
[----:B0-----:R-:W-:Y:S01]  /*6140*/  FADD.FTZ R31, R52, -R21 ;  /* 0x80000015341f7221 */ /* 0x001fe20000010000 */
[----:B------:R-:W-:-:S02]  /*6150*/  VIADD R21, R24, 0x80 ;  /* 0x0000008018157836 */ /* 0x000fc40000000000 */
[--C-:B------:R-:W-:Y:S01]  /*6160*/  FADD.FTZ R42, R47, -R20.reuse ;  /* 0x800000142f2a7221 */ /* 0x100fe20000010000 */
[--C-:B------:R-:W-:Y:S01]  /*6170*/  FADD.FTZ R38, R51, -R20.reuse ;  /* 0x8000001433267221 */ /* 0x100fe20000010000 */
[--C-:B------:R-:W-:Y:S01]  /*6180*/  FADD.FTZ R54, R54, -R20.reuse ;  /* 0x8000001436367221 */ /* 0x100fe20000010000 */
[--C-:B------:R-:W-:Y:S01]  /*6190*/  FADD.FTZ R55, R55, -R20.reuse ;  /* 0x8000001437377221 */ /* 0x100fe20000010000 */
[----:B------:R-:W-:Y:S01]  /*61a0*/  R2UR UR4, R21 ;  /* 0x00000000150472ca */ /* 0x000fe200000e0000 */
[C---:B------:R-:W-:Y:S01]  /*61b0*/  VIADD R21, R24.reuse, 0x100 ;  /* 0x0000010018157836 */ /* 0x040fe20000000000 */
[----:B------:R-:W0:Y:S01]  /*61c0*/  MUFU.EX2 R6, R6 ;  /* 0x0000000600067308 */ /* 0x000e220000000800 */
[----:B-1----:R-:W-:Y:S02]  /*61d0*/  VIADD R37, R24, 0x180 ;  /* 0x0000018018257836 */ /* 0x002fe40000000000 */
[--C-:B------:R-:W-:Y:S01]  /*61e0*/  FADD.FTZ R218, R218, -R20.reuse ;  /* 0x80000014dada7221 */ /* 0x100fe20000010000 */
[--C-:B------:R-:W-:Y:S01]  /*61f0*/  FADD.FTZ R219, R219, -R20.reuse ;  /* 0x80000014dbdb7221 */ /* 0x100fe20000010000 */
[--C-:B------:R-:W-:Y:S01]  /*6200*/  FADD.FTZ R222, R222, -R20.reuse ;  /* 0x80000014dede7221 */ /* 0x100fe20000010000 */
[--C-:B------:R-:W-:Y:S01]  /*6210*/  FADD.FTZ R223, R223, -R20.reuse ;  /* 0x80000014dfdf7221 */ /* 0x100fe20000010000 */
[----:B------:R-:W-:Y:S01]  /*6220*/  R2UR UR6, R37 ;  /* 0x00000000250672ca */ /* 0x000fe200000e0000 */
[----:B------:R-:W-:Y:S01]  /*6230*/  FADD.FTZ R37, R50, -R20 ;  /* 0x8000001432257221 */ /* 0x000fe20000010000 */
[----:B------:R-:W1:Y:S01]  /*6240*/  MUFU.EX2 R9, R9 ;  /* 0x0000000900097308 */ /* 0x000e620000000800 */
[----:B------:R-:W-:Y:S01]  /*6250*/  R2UR UR5, R21 ;  /* 0x00000000150572ca */ /* 0x000fe200000e0000 */
[----:B--2---:R-:W-:Y:S01]  /*6260*/  FMUL.FTZ R54, R23, R54 ;  /* 0x0000003617367220 */ /* 0x004fe20000410000 */
[----:B------:R-:W-:Y:S01]  /*6270*/  F2FP.BF16.F32.PACK_AB R20, R10, R7 ;  /* 0x000000070a14723e */ /* 0x000fe200000010ff */
[----:B------:R-:W-:Y:S01]  /*6280*/  FMUL.FTZ R10, R40, R41 ;  /* 0x00000029280a7220 */ /* 0x000fe20000410000 */
[C---:B------:R-:W-:Y:S01]  /*6290*/  F2FP.BF16.F32.PACK_AB R21, R27.reuse, R40 ;  /* 0x000000281b15723e */ /* 0x040fe200000010ff */
[----:B------:R-:W-:Y:S01]  /*62a0*/  BAR.SYNC.DEFER_BLOCKING 0x9, 0x100 ;  /* 0x0244000000007b1d */ /* 0x000fe20000010000 */
[----:B------:R-:W-:Y:S01]  /*62b0*/  FMUL.FTZ R37, R22, R37 ;  /* 0x0000002516257220 */ /* 0x000fe20000410000 */
[----:B------:R-:W-:Y:S01]  /*62c0*/  FMUL.FTZ R27, R27, R42 ;  /* 0x0000002a1b1b7220 */ /* 0x000fe20000410000 */
[----:B0-----:R-:W-:-:S03]  /*62d0*/  FMUL.FTZ R29, R6, R29 ;  /* 0x0000001d061d7220 */ /* 0x001fc60000410000 */
[----:B------:R-:W0:Y:S01]  /*62e0*/  MUFU.EX2 R8, R8 ;  /* 0x0000000800087308 */ /* 0x000e220000000800 */
[----:B------:R-:W-:Y:S01]  /*62f0*/  F2FP.BF16.F32.PACK_AB R27, R27, R10 ;  /* 0x0000000a1b1b723e */ /* 0x000fe200000010ff */
[----:B------:R-:W-:Y:S01]  /*6300*/  UMOV UR10, UR4 ;  /* 0x00000004000a7c82 */ /* 0x000fe20008000000 */
[----:B------:R-:W-:Y:S01]  /*6310*/  UMOV UR18, UR6 ;  /* 0x0000000600127c82 */ /* 0x000fe20008000000 */
[----:B------:R-:W-:Y:S01]  /*6320*/  UMOV UR12, UR10 ;  /* 0x0000000a000c7c82 */ /* 0x000fe20008000000 */
[C---:B-1----:R-:W-:Y:S01]  /*6330*/  FMUL.FTZ R32, R9.reuse, R32 ;  /* 0x0000002009207220 */ /* 0x042fe20000410000 */
[----:B------:R-:W-:Y:S01]  /*6340*/  F2FP.BF16.F32.PACK_AB R6, R9, R6 ;  /* 0x000000060906723e */ /* 0x000fe200000010ff */
[----:B------:R-:W-:Y:S01]  /*6350*/  UMOV UR47, 0x40 ;  /* 0x00000040002f7882 */ /* 0x000fe20000000000 */
[----:B------:R-:W1:Y:S01]  /*6360*/  MUFU.EX2 R5, R224 ;  /* 0x000000e000057308 */ /* 0x000e620000000800 */
[----:B------:R-:W-:Y:S01]  /*6370*/  UMOV UR29, 0x40000040 ;  /* 0x40000040001d7882 */ /* 0x000fe20000000000 */
[----:B------:R-:W-:Y:S01]  /*6380*/  F2FP.BF16.F32.PACK_AB R32, R32, R29 ;  /* 0x0000001d2020723e */ /* 0x000fe200000010ff */
[----:B------:R-:W-:Y:S01]  /*6390*/  UMOV UR31, 0x40 ;  /* 0x00000040001f7882 */ /* 0x000fe20000000000 */
[----:B------:R-:W-:Y:S01]  /*63a0*/  UMOV UR41, UR29 ;  /* 0x0000001d00297c82 */ /* 0x000fe20008000000 */
[----:B------:R-:W-:Y:S01]  /*63b0*/  UMOV UR43, 0x40 ;  /* 0x00000040002b7882 */ /* 0x000fe20000000000 */
[----:B------:R-:W-:Y:S01]  /*63c0*/  UMOV UR37, UR29 ;  /* 0x0000001d00257c82 */ /* 0x000fe20008000000 */
[----:B------:R-:W-:Y:S01]  /*63d0*/  UMOV UR39, 0x40 ;  /* 0x0000004000277882 */ /* 0x000fe20000000000 */
[----:B------:R-:W2:Y:S01]  /*63e0*/  MUFU.EX2 R11, R11 ;  /* 0x0000000b000b7308 */ /* 0x000ea20000000800 */
[----:B0-----:R-:W-:Y:S01]  /*63f0*/  FMUL.FTZ R31, R8, R31 ;  /* 0x0000001f081f7220 */ /* 0x001fe20000410000 */
[----:B------:R-:W-:Y:S01]  /*6400*/  STSM.16.M88.2 [R0+0x2c500], R20 ;  /* 0x02c5001400007844 */ /* 0x000fe20000000100 */
[----:B------:R-:W-:Y:S01]  /*6410*/  UMOV UR33, UR29 ;  /* 0x0000001d00217c82 */ /* 0x000fe20008000000 */
[----:B------:R-:W-:Y:S01]  /*6420*/  UMOV UR35, 0x40 ;  /* 0x0000004000237882 */ /* 0x000fe20000000000 */
[----:B------:R-:W-:Y:S01]  /*6430*/  UMOV UR25, UR29 ;  /* 0x0000001d00197c82 */ /* 0x000fe20008000000 */
[----:B------:R-:W-:Y:S01]  /*6440*/  UMOV UR27, 0x40 ;  /* 0x00000040001b7882 */ /* 0x000fe20000000000 */
[----:B------:R-:W-:Y:S01]  /*6450*/  UMOV UR23, 0x40 ;  /* 0x0000004000177882 */ /* 0x000fe20000000000 */
[----:B------:R-:W0:Y:S01]  /*6460*/  MUFU.EX2 R12, R12 ;  /* 0x0000000c000c7308 */ /* 0x000e220000000800 */
[----:B-1----:R-:W-:Y:S01]  /*6470*/  F2FP.BF16.F32.PACK_AB R7, R5, R22 ;  /* 0x000000160507723e */ /* 0x002fe200000010ff */
[----:B------:R-:W-:-:S02]  /*6480*/  IMAD R22, R4, 0x2000, R17 ;  /* 0x0000200004167824 */ /* 0x000fc400078e0211 */
[----:B------:R-:W-:Y:S01]  /*6490*/  FMUL.FTZ R38, R5, R38 ;  /* 0x0000002605267220 */ /* 0x000fe20000410000 */
[----:B------:R-:W-:Y:S01]  /*64a0*/  UMOV UR15, 0x40 ;  /* 0x00000040000f7882 */ /* 0x000fe20000000000 */
[----:B------:R1:W-:Y:S01]  /*64b0*/  STSM.16.M88.2 [R0+0x2cd00], R6 ;  /* 0x02cd000600007844 */ /* 0x0003e20000000100 */
[----:B------:R-:W-:Y:S01]  /*64c0*/  VIADD R5, R22, 0x24100 ;  /* 0x0002410016057836 */ /* 0x000fe20000000000 */
[----:B------:R-:W3:Y:S01]  /*64d0*/  MUFU.EX2 R30, R30 ;  /* 0x0000001e001e7308 */ /* 0x000ee20000000800 */
[C---:B--2---:R-:W-:Y:S01]  /*64e0*/  F2FP.BF16.F32.PACK_AB R8, R11.reuse, R8 ;  /* 0x000000080b08723e */ /* 0x044fe200000010ff */
[----:B------:R-:W-:Y:S02]  /*64f0*/  FMUL.FTZ R34, R11, R34 ;  /* 0x000000220b227220 */ /* 0x000fe40000410000 */
[----:B------:R-:W-:-:S03]  /*6500*/  SHF.R.U32.HI R5, RZ, 0x4, R5 ;  /* 0x00000004ff057819 */ /* 0x000fc60000011605 */
[----:B------:R-:W-:Y:S01]  /*6510*/  F2FP.BF16.F32.PACK_AB R34, R34, R31 ;  /* 0x0000001f2222723e */ /* 0x000fe200000010ff */
[----:B------:R-:W2:Y:S01]  /*6520*/  MUFU.EX2 R35, R35 ;  /* 0x0000002300237308 */ /* 0x000ea20000000800 */
[----:B0-----:R-:W-:Y:S01]  /*6530*/  FMUL.FTZ R33, R12, R33 ;  /* 0x000000210c217220 */ /* 0x001fe20000410000 */
[----:B------:R-:W-:Y:S01]  /*6540*/  F2FP.BF16.F32.PACK_AB R12, R15, R12 ;  /* 0x0000000c0f0c723e */ /* 0x000fe200000010ff */
[----:B-1----:R-:W-:-:S03]  /*6550*/  VIADD R6, R24, 0x10 ;  /* 0x0000001018067836 */ /* 0x002fc60000000000 */
[----:B------:R-:W-:Y:S02]  /*6560*/  F2FP.BF16.F32.PACK_AB R20, R36, R33 ;  /* 0x000000212414723e */ /* 0x000fe400000010ff */
[----:B------:R-:W0:Y:S01]  /*6570*/  MUFU.EX2 R28, R28 ;  /* 0x0000001c001c7308 */ /* 0x000e220000000800 */
[C---:B---3--:R-:W-:Y:S01]  /*6580*/  F2FP.BF16.F32.PACK_AB R9, R30.reuse, R23 ;  /* 0x000000171e09723e */ /* 0x048fe200000010ff */
[----:B------:R-:W-:Y:S01]  /*6590*/  FMUL.FTZ R55, R30, R55 ;  /* 0x000000371e377220 */ /* 0x000fe20000410000 */
[----:B------:R-:W-:Y:S01]  /*65a0*/  LOP3.LUT R23, R5, 0x3fff, RZ, 0xc0, !PT ;  /* 0x00003fff05177812 */ /* 0x000fe200078ec0ff */
[----:B------:R-:W-:Y:S01]  /*65b0*/  VIADD R5, R24, 0x200 ;  /* 0x0000020018057836 */ /* 0x000fe20000000000 */
[----:B------:R-:W-:Y:S01]  /*65c0*/  F2FP.BF16.F32.PACK_AB R33, R38, R37 ;  /* 0x000000252621723e */ /* 0x000fe200000010ff */
[----:B------:R1:W-:Y:S01]  /*65d0*/  STSM.16.M88.2 [R0+0x2d500], R8 ;  /* 0x02d5000800007844 */ /* 0x0003e20000000100 */
[----:B------:R-:W-:Y:S01]  /*65e0*/  R2UR UR56, R23 ;  /* 0x00000000173872ca */ /* 0x000fe200000e0000 */
[----:B------:R3:W4:Y:S01]  /*65f0*/  MUFU.EX2 R39, R26 ;  /* 0x0000001a00277308 */ /* 0x0007220000000800 */
[----:B--2---:R-:W-:Y:S01]  /*6600*/  FMUL.FTZ R21, R35, R218 ;  /* 0x000000da23157220 */ /* 0x004fe20000410000 */
[----:B------:R-:W-:Y:S01]  /*6610*/  R2UR UR7, R5 ;  /* 0x00000000050772ca */ /* 0x000fe200000e0000 */
[----:B------:R-:W-:Y:S01]  /*6620*/  VIADD R5, R23, 0x80 ;  /* 0x0000008017057836 */ /* 0x000fe20000000000 */
[----:B------:R-:W-:Y:S01]  /*6630*/  R2UR UR50, R6 ;  /* 0x00000000063272ca */ /* 0x000fe200000e0000 */
[----:B------:R-:W-:-:S03]  /*6640*/  VIADD R6, R24, 0x110 ;  /* 0x0000011018067836 */ /* 0x000fc60000000000 */
[----:B------:R-:W2:Y:S01]  /*6650*/  MUFU.EX2 R40, R25 ;  /* 0x0000001900287308 */ /* 0x000ea20000000800 */
[C---:B0-----:R-:W-:Y:S01]  /*6660*/  F2FP.BF16.F32.PACK_AB R13, R28.reuse, R35 ;  /* 0x000000231c0d723e */ /* 0x041fe200000010ff */
[----:B------:R-:W-:Y:S01]  /*6670*/  FMUL.FTZ R30, R28, R219 ;  /* 0x000000db1c1e7220 */ /* 0x000fe20000410000 */
[----:B---3--:R-:W-:Y:S01]  /*6680*/  F2FP.BF16.F32.PACK_AB R26, R45, R44 ;  /* 0x0000002c2d1a723e */ /* 0x008fe200000010ff */
[----:B------:R-:W-:Y:S01]  /*6690*/  UMOV UR8, UR56 ;  /* 0x0000003800087c82 */ /* 0x000fe20008000000 */
[----:B------:R-:W-:Y:S01]  /*66a0*/  F2FP.BF16.F32.PACK_AB R35, R55, R54 ;  /* 0x000000363723723e */ /* 0x000fe200000010ff */
[----:B------:R-:W-:Y:S01]  /*66b0*/  STSM.16.M88.2 [R0+0x2dd00], R12 ;  /* 0x02dd000c00007844 */ /* 0x000fe20000000100 */
[----:B------:R-:W-:Y:S01]  /*66c0*/  F2FP.BF16.F32.PACK_AB R21, R30, R21 ;  /* 0x000000151e15723e */ /* 0x000fe200000010ff */
[----:B------:R-:W-:Y:S01]  /*66d0*/  UMOV UR16, UR56 ;  /* 0x0000003800107c82 */ /* 0x000fe20008000000 */
[----:B----4-:R-:W-:Y:S01]  /*66e0*/  FMUL.FTZ R222, R39, R222 ;  /* 0x000000de27de7220 */ /* 0x010fe20000410000 */
[----:B------:R-:W-:Y:S01]  /*66f0*/  R2UR UR48, R5 ;  /* 0x00000000053072ca */ /* 0x000fe200000e0000 */
[----:B------:R-:W-:Y:S01]  /*6700*/  VIADD R5, R24, 0x90 ;  /* 0x0000009018057836 */ /* 0x000fe20000000000 */
[----:B-1----:R-:W-:-:S02]  /*6710*/  MOV R9, UR58 ;  /* 0x0000003a00097c02 */ /* 0x002fc40008000f00 */
[----:B------:R-:W-:Y:S02]  /*6720*/  MOV R8, UR59 ;  /* 0x0000003b00087c02 */ /* 0x000fe40008000f00 */
[----:B------:R-:W-:Y:S01]  /*6730*/  R2UR UR4, R5 ;  /* 0x00000000050472ca */ /* 0x000fe200000e0000 */
[C---:B--2---:R-:W-:Y:S01]  /*6740*/  FMUL.FTZ R223, R40.reuse, R223 ;  /* 0x000000df28df7220 */ /* 0x044fe20000410000 */
[----:B------:R-:W-:Y:S01]  /*6750*/  F2FP.BF16.F32.PACK_AB R15, R40, R39 ;  /* 0x00000027280f723e */ /* 0x000fe200000010ff */
[----:B------:R-:W-:-:S03]  /*6760*/  VIADD R5, R24, 0x190 ;  /* 0x0000019018057836 */ /* 0x000fc60000000000 */
[----:B------:R-:W-:Y:S01]  /*6770*/  F2FP.BF16.F32.PACK_AB R221, R223, R222 ;  /* 0x000000dedfdd723e */ /* 0x000fe200000010ff */
[----:B------:R0:W-:Y:S01]  /*6780*/  STSM.16.M88.2 [R0+0x2e500], R14 ;  /* 0x02e5000e00007844 */ /* 0x0001e20000000100 */
[----:B------:R-:W-:Y:S01]  /*6790*/  R2UR UR54, R5 ;  /* 0x00000000053672ca */ /* 0x000fe200000e0000 */
[----:B------:R-:W-:Y:S01]  /*67a0*/  VIADD R5, R24, 0x210 ;  /* 0x0000021018057836 */ /* 0x000fe20000000000 */
[----:B------:R-:W-:Y:S01]  /*67b0*/  UMOV UR52, UR48 ;  /* 0x0000003000347c82 */ /* 0x000fe20008000000 */
[----:B------:R1:W-:Y:S06]  /*67c0*/  MEMBAR.ALL.CTA ;  /* 0x0000000000007992 */ /* 0x0003ec0000008000 */
[----:B-1----:R-:W1:Y:S01]  /*67d0*/  FENCE.VIEW.ASYNC.S ;  /* 0x00000000000073c6 */ /* 0x002e620000000000 */
[----:B------:R-:W-:Y:S01]  /*67e0*/  UMOV UR44, UR48 ;  /* 0x00000030002c7c82 */ /* 0x000fe20008000000 */
[----:B------:R-:W-:Y:S01]  /*67f0*/  R2UR UR46, R5 ;  /* 0x00000000052e72ca */ /* 0x000fe200000e0000 */
[----:B------:R-:W-:-:S02]  /*6800*/  VIADD R5, R23, 0x100 ;  /* 0x0000010017057836 */ /* 0x000fc40000000000 */
[----:B0-----:R-:W-:-:S03]  /*6810*/  VIADD R14, R23, 0x180 ;  /* 0x00000180170e7836 */ /* 0x001fc60000000000 */
[----:B------:R-:W-:Y:S01]  /*6820*/  R2UR UR28, R5 ;  /* 0x00000000051c72ca */ /* 0x000fe200000e0000 */
[C---:B------:R-:W-:Y:S02]  /*6830*/  VIADD R5, R24.reuse, 0xa0 ;  /* 0x000000a018057836 */ /* 0x040fe40000000000 */
[----:B------:R-:W-:-:S03]  /*6840*/  VIADD R15, R24, 0x30 ;  /* 0x00000030180f7836 */ /* 0x000fc60000000000 */
[----:B------:R-:W-:Y:S01]  /*6850*/  R2UR UR42, R5 ;  /* 0x00000000052a72ca */ /* 0x000fe200000e0000 */
[----:B------:R-:W-:-:S05]  /*6860*/  VIADD R5, R24, 0x1a0 ;  /* 0x000001a018057836 */ /* 0x000fca0000000000 */
[----:B------:R-:W-:Y:S01]  /*6870*/  R2UR UR34, R5 ;  /* 0x00000000052272ca */ /* 0x000fe200000e0000 */
[----:B------:R-:W-:Y:S01]  /*6880*/  VIADD R5, R24, 0x220 ;  /* 0x0000022018057836 */ /* 0x000fe20000000000 */
[----:B------:R-:W-:Y:S01]  /*6890*/  UMOV UR40, UR28 ;  /* 0x0000001c00287c82 */ /* 0x000fe20008000000 */
[----:B-1----:R-:W-:Y:S03]  /*68a0*/  BAR.SYNC.DEFER_BLOCKING 0x9, 0x100 ;  /* 0x0244000000007b1d */ /* 0x002fe60000010000 */
[----:B------:R-:W-:Y:S01]  /*68b0*/  R2UR UR26, R5 ;  /* 0x00000000051a72ca */ /* 0x000fe200000e0000 */
[----:B------:R-:W-:Y:S02]  /*68c0*/  IMAD R5, R4, 0x2800, R17 ;  /* 0x0000280004057824 */ /* 0x000fe400078e0211 */
[----:B------:R-:W-:Y:S01]  /*68d0*/  UMOV UR36, UR28 ;  /* 0x0000001c00247c82 */ /* 0x000fe20008000000 */
[----:B------:R-:W-:Y:S01]  /*68e0*/  UMOV UR32, UR28 ;  /* 0x0000001c00207c82 */ /* 0x000fe20008000000 */
[----:B------:R-:W-:Y:S01]  /*68f0*/  UMOV UR24, UR28 ;  /* 0x0000001c00187c82 */ /* 0x000fe20008000000 */
        /* <DEDUP_REMOVED lines=85> */
[----:B-1----:R-:W-:Y:S01]  /*6e50*/  MOV R220, UR58 ;  /* 0x0000003a00dc7c02 */ /* 0x002fe20008000f00 */
        /* <DEDUP_REMOVED lines=35> */
[----:B------:R-:W-:Y:S02]  /*7090*/  R2UR UR4, R14 ;  /* 0x000000000e0472ca */ /* 0x000fe400000e0000 */
[----:B------:R-:W-:Y:S01]  /*70a0*/  R2UR UR5, R15 ;  /* 0x000000000f0572ca */ /* 0x000fe200000e0000 */
[----:B0-----:R-:W-:Y:S06]  /*70b0*/  BAR.SYNC.DEFER_BLOCKING 0x9, 0x100 ;  /* 0x0244000000007b1d */ /* 0x001fec0000010000 */
[----:B------:R-:W-:-:S06]  /*70c0*/  WARPGROUP.ARRIVE ;  /* 0x00000000000079c5 */ /* 0x000fcc0000000000 */
        /* <DEDUP_REMOVED lines=291> */
.L_x_1556:
        /* <DEDUP_REMOVED lines=113> */
.L_x_1557:
        /* <DEDUP_REMOVED lines=94> */
.L_x_1537:
        /* <DEDUP_REMOVED lines=167> */
.L_x_1560:
        /* <DEDUP_REMOVED lines=59> */
.L_x_1562:
[----:B------:R-:W-:Y:S05]  /*9e10*/  BSYNC B1 ;  /* 0x0000000000017941 */ /* 0x000fea0003800000 */
.L_x_1561:
        /* <DEDUP_REMOVED lines=16> */
.L_x_1564:
[----:B------:R-:W-:Y:S05]  /*9f20*/  BSYNC B1 ;  /* 0x0000000000017941 */ /* 0x000fea0003800000 */
.L_x_1563:
        /* <DEDUP_REMOVED lines=19> */
.L_x_1566:
[----:B------:R-:W-:Y:S05]  /*a060*/  BSYNC B1 ;  /* 0x0000000000017941 */ /* 0x000fea0003800000 */
.L_x_1565:
        /* <DEDUP_REMOVED lines=18> */
.L_x_1568:
[----:B------:R-:W-:Y:S05]  /*a190*/  BSYNC B1 ;  /* 0x0000000000017941 */ /* 0x000fea0003800000 */
.L_x_1567:
        /* <DEDUP_REMOVED lines=19> */
.L_x_1570:
[----:B------:R-:W-:Y:S05]  /*a2d0*/  BSYNC B1 ;  /* 0x0000000000017941 */ /* 0x000fea0003800000 */
.L_x_1569:
        /* <DEDUP_REMOVED lines=19> */
.L_x_1572:
[----:B------:R-:W-:Y:S05]  /*a410*/  BSYNC B1 ;  /* 0x0000000000017941 */ /* 0x000fea0003800000 */
.L_x_1571:
        /* <DEDUP_REMOVED lines=20> */
.L_x_1574:
[----:B------:R-:W-:Y:S05]  /*a560*/  BSYNC B1 ;  /* 0x0000000000017941 */ /* 0x000fea0003800000 */
.L_x_1573:
        /* <DEDUP_REMOVED lines=20> */
.L_x_1576:
[----:B------:R-:W-:Y:S05]  /*a6b0*/  BSYNC B1 ;  /* 0x0000000000017941 */ /* 0x000fea0003800000 */
.L_x_1575:
        /* <DEDUP_REMOVED lines=20> */
.L_x_1578:
[----:B------:R-:W-:Y:S05]  /*a800*/  BSYNC B1 ;  /* 0x0000000000017941 */ /* 0x000fea0003800000 */
.L_x_1577:
        /* <DEDUP_REMOVED lines=23> */
.L_x_1580:
[----:B------:R-:W-:Y:S05]  /*a980*/  BSYNC B1 ;  /* 0x0000000000017941 */ /* 0x000fea0003800000 */
.L_x_1579:
        /* <DEDUP_REMOVED lines=44> */
.L_x_1582:
[----:B------:R-:W-:Y:S05]  /*ac50*/  BSYNC B1 ;  /* 0x0000000000017941 */ /* 0x000fea0003800000 */
.L_x_1581:
        /* <DEDUP_REMOVED lines=18> */
.L_x_1584:
[----:B------:R-:W-:Y:S05]  /*ad80*/  BSYNC B1 ;  /* 0x0000000000017941 */ /* 0x000fea0003800000 */
.L_x_1583:
        /* <DEDUP_REMOVED lines=18> */
.L_x_1586:
[----:B------:R-:W-:Y:S05]  /*aeb0*/  BSYNC B1 ;  /* 0x0000000000017941 */ /* 0x000fea0003800000 */
.L_x_1585:
        /* <DEDUP_REMOVED lines=18> */
.L_x_1588:
[----:B------:R-:W-:Y:S05]  /*afe0*/  BSYNC B1 ;  /* 0x0000000000017941 */ /* 0x000fea0003800000 */
.L_x_1587:
        /* <DEDUP_REMOVED lines=16> */
.L_x_1590:
[----:B------:R-:W-:Y:S05]  /*b0f0*/  BSYNC B1 ;  /* 0x0000000000017941 */ /* 0x000fea0003800000 */
.L_x_1589:
        /* <DEDUP_REMOVED lines=16> */
.L_x_1592:
[----:B------:R-:W-:Y:S05]  /*b200*/  BSYNC B1 ;  /* 0x0000000000017941 */ /* 0x000fea0003800000 */
.L_x_1591:
        /* <DEDUP_REMOVED lines=16> */
.L_x_1594:
[----:B------:R-:W-:Y:S05]  /*b310*/  BSYNC B1 ;  /* 0x0000000000017941 */ /* 0x000fea0003800000 */
.L_x_1593:
        /* <DEDUP_REMOVED lines=16> */
.L_x_1596:
[----:B------:R-:W-:Y:S05]  /*b420*/  BSYNC B1 ;  /* 0x0000000000017941 */ /* 0x000fea0003800000 */
.L_x_1595:
        /* <DEDUP_REMOVED lines=16> */
.L_x_1598:
[----:B------:R-:W-:Y:S05]  /*b530*/  BSYNC B1 ;  /* 0x0000000000017941 */ /* 0x000fea0003800000 */
.L_x_1597:
        /* <DEDUP_REMOVED lines=16> */
.L_x_1559:
        /* <DEDUP_REMOVED lines=32> */
.L_x_1599:
        /* <DEDUP_REMOVED lines=51> */
.L_x_1601:
[----:B------:R-:W-:Y:S05]  /*bb70*/  BSYNC B1 ;  /* 0x0000000000017941 */ /* 0x000fea0003800000 */
.L_x_1600:
        /* <DEDUP_REMOVED lines=17> */
.L_x_1603:
[----:B------:R-:W-:Y:S05]  /*bc90*/  BSYNC B1 ;  /* 0x0000000000017941 */ /* 0x000fea0003800000 */
.L_x_1602:
        /* <DEDUP_REMOVED lines=17> */
.L_x_1605:
[----:B------:R-:W-:Y:S05]  /*bdb0*/  BSYNC B1 ;  /* 0x0000000000017941 */ /* 0x000fea0003800000 */
.L_x_1604:
        /* <DEDUP_REMOVED lines=18> */
.L_x_1607:
[----:B------:R-:W-:Y:S05]  /*bee0*/  BSYNC B1 ;  /* 0x0000000000017941 */ /* 0x000fea0003800000 */
.L_x_1606:
        /* <DEDUP_REMOVED lines=17> */
.L_x_1609:
[----:B------:R-:W-:Y:S05]  /*c000*/  BSYNC B1 ;  /* 0x0000000000017941 */ /* 0x000fea0003800000 */
.L_x_1608:
        /* <DEDUP_REMOVED lines=20> */
.L_x_1611:
[----:B------:R-:W-:Y:S05]  /*c150*/  BSYNC B1 ;  /* 0x0000000000017941 */ /* 0x000fea0003800000 */
.L_x_1610:
        /* <DEDUP_REMOVED lines=22> */
.L_x_1613:
[----:B------:R-:W-:Y:S05]  /*c2c0*/  BSYNC B1 ;  /* 0x0000000000017941 */ /* 0x000fea0003800000 */
.L_x_1612:
        /* <DEDUP_REMOVED lines=18> */
.L_x_1615:
[----:B------:R-:W-:Y:S05]  /*c3f0*/  BSYNC B1 ;  /* 0x0000000000017941 */ /* 0x000fea0003800000 */
.L_x_1614:
        /* <DEDUP_REMOVED lines=18> */
.L_x_1617:
[----:B------:R-:W-:Y:S05]  /*c520*/  BSYNC B1 ;  /* 0x0000000000017941 */ /* 0x000fea0003800000 */
.L_x_1616:
        /* <DEDUP_REMOVED lines=18> */
.L_x_1619:
[----:B------:R-:W-:Y:S05]  /*c650*/  BSYNC B1 ;  /* 0x0000000000017941 */ /* 0x000fea0003800000 */
.L_x_1618:
        /* <DEDUP_REMOVED lines=43> */
.L_x_1621:
[----:B------:R-:W-:Y:S05]  /*c910*/  BSYNC B1 ;  /* 0x0000000000017941 */ /* 0x000fea0003800000 */
.L_x_1620:
        /* <DEDUP_REMOVED lines=17> */
.L_x_1623:
[----:B------:R-:W-:Y:S05]  /*ca30*/  BSYNC B1 ;  /* 0x0000000000017941 */ /* 0x000fea0003800000 */
.L_x_1622:
        /* <DEDUP_REMOVED lines=17> */
.L_x_1625:
[----:B------:R-:W-:Y:S05]  /*cb50*/  BSYNC B1 ;  /* 0x0000000000017941 */ /* 0x000fea0003800000 */
.L_x_1624:
        /* <DEDUP_REMOVED lines=17> */
.L_x_1627:
[----:B------:R-:W-:Y:S05]  /*cc70*/  BSYNC B1 ;  /* 0x0000000000017941 */ /* 0x000fea0003800000 */
.L_x_1626:
        /* <DEDUP_REMOVED lines=16> */
.L_x_1629:
[----:B------:R-:W-:Y:S05]  /*cd80*/  BSYNC B1 ;  /* 0x0000000000017941 */ /* 0x000fea0003800000 */
.L_x_1628:
        /* <DEDUP_REMOVED lines=16> */
.L_x_1631:
[----:B------:R-:W-:Y:S05]  /*ce90*/  BSYNC B1 ;  /* 0x0000000000017941 */ /* 0x000fea0003800000 */
.L_x_1630:
        /* <DEDUP_REMOVED lines=16> */
.L_x_1633:
[----:B------:R-:W-:Y:S05]  /*cfa0*/  BSYNC B1 ;  /* 0x0000000000017941 */ /* 0x000fea0003800000 */
.L_x_1632:
        /* <DEDUP_REMOVED lines=16> */
.L_x_1635:
[----:B------:R-:W-:Y:S05]  /*d0b0*/  BSYNC B1 ;  /* 0x0000000000017941 */ /* 0x000fea0003800000 */
.L_x_1634:
        /* <DEDUP_REMOVED lines=16> */
.L_x_1637:
[----:B------:R-:W-:Y:S05]  /*d1c0*/  BSYNC B1 ;  /* 0x0000000000017941 */ /* 0x000fea0003800000 */
.L_x_1636:
        /* <DEDUP_REMOVED lines=16> */
.L_x_1527:
        /* <DEDUP_REMOVED lines=21> */
.L_x_1638:
        /* <DEDUP_REMOVED lines=15> */
.L_x_1640:
[----:B------:R-:W-:-:S05]  /*d510*/  ULDC UR5, c[0x0][0x8bc] ;  /* 0x00022f0000057ab9 */ /* 0x000fca0000000800 */
.L_x_1639:
        /* <DEDUP_REMOVED lines=62> */
.L_x_1642:
        /* <DEDUP_REMOVED lines=14> */
.L_x_1643:
        /* <DEDUP_REMOVED lines=9> */
.L_x_1644:
        /* <DEDUP_REMOVED lines=22> */
.L_x_1645:
        /* <DEDUP_REMOVED lines=32> */
.L_x_1661:
        /* <DEDUP_REMOVED lines=8> */
.L_x_1647:
        /* <DEDUP_REMOVED lines=153> */
.L_x_1653:
[----:B------:R-:W-:-:S04]  /*e7e0*/  SHF.L.U32 R5, R13, 0x1f, RZ ;  /* 0x0000001f0d057819 */ /* 0x000fc800000006ff */
[----:B------:R-:W0:Y:S02]  /*e7f0*/  SYNCS.PHASECHK.TRANS64.TRYWAIT P1, [R6+URZ+0x31638], R5 ;  /* 0x03163805060075a7 */ /* 0x000e24000802017f */
[----:B0-----:R-:W-:Y:S05]  /*e800*/  @!P1 BRA `(.L_x_1649) ;  /* 0x0000000c00d89947 */ /* 0x001fea0003800000 */
.L_x_1662:
[----:B------:R-:W-:Y:S05]  /*e810*/  @P0 BRA `(.L_x_1650) ;  /* 0x0000000000140947 */ /* 0x000fea0003800000 */
[----:B------:R-:W-:Y:S01]  /*e820*/  ISETP.NE.AND P1, PT, R16, RZ, PT ;  /* 0x000000ff1000720c */ /* 0x000fe20003f25270 */
[----:B0-----:R-:W-:-:S04]  /*e830*/  IMAD.MOV.U32 R5, RZ, RZ, 0x8100 ;  /* 0x00008100ff057424 */ /* 0x001fc800078e00ff */
[----:B------:R1:W-:Y:S08]  /*e840*/  SYNCS.ARRIVE.TRANS64 RZ, [R6+URZ+0x31630], R5 ;  /* 0x0316300506ff79a7 */ /* 0x0003f0000800003f */
[----:B------:R-:W-:Y:S05]  /*e850*/  @!P1 BRA `(.L_x_1650) ;  /* 0x0000000000049947 */ /* 0x000fea0003800000 */
[----:B------:R-:W-:Y:S01]  /*e860*/  BPT.TRAP 0x1 ;  /* 0x000000040000795c */ /* 0x000fe20000300000 */
.L_x_1650:
        /* <DEDUP_REMOVED lines=47> */
.L_x_1664:
[----:B------:R-:W-:Y:S01]  /*eb60*/  LOP3.LUT R13, R13, 0x1, RZ, 0x3c, !PT ;  /* 0x000000010d0d7812 */ /* 0x000fe200078e3cff */
[----:B------:R-:W-:Y:S06]  /*eb70*/  @P2 BRA `(.L_x_1652) ;  /* 0x0000000000142947 */ /* 0x000fec0003800000 */
[----:B------:R-:W-:Y:S01]  /*eb80*/  ISETP.NE.AND P1, PT, R16, RZ, PT ;  /* 0x000000ff1000720c */ /* 0x000fe20003f25270 */
[----:B0-----:R-:W-:-:S04]  /*eb90*/  IMAD.MOV.U32 R2, RZ, RZ, 0x8100 ;  /* 0x00008100ff027424 */ /* 0x001fc800078e00ff */
[----:B------:R1:W-:Y:S08]  /*eba0*/  SYNCS.ARRIVE.TRANS64 RZ, [R20+URZ+0x31610], R2 ;  /* 0x0316100214ff79a7 */ /* 0x0003f0000800003f */
[----:B------:R-:W-:Y:S05]  /*ebb0*/  @!P1 BRA `(.L_x_1652) ;  /* 0x0000000000049947 */ /* 0x000fea0003800000 */
[----:B------:R-:W-:Y:S01]  /*ebc0*/  BPT.TRAP 0x1 ;  /* 0x000000040000795c */ /* 0x000fe20000300000 */
.L_x_1652:
        /* <DEDUP_REMOVED lines=53> */
.L_x_1648:
        /* <DEDUP_REMOVED lines=17> */
.L_x_1665:
[----:B------:R-:W-:Y:S01]  /*f030*/  IMAD.IADD R8, R9, 0x1, R3 ;  /* 0x0000000109087824 */ /* 0x000fe200078e0203 */
[----:B------:R-:W-:Y:S06]  /*f040*/  @P0 BRA `(.L_x_1655) ;  /* 0x0000000000140947 */ /* 0x000fec0003800000 */
[----:B------:R-:W-:Y:S01]  /*f050*/  LOP3.LUT P0, RZ, R21, 0x1f, RZ, 0xc0, !PT ;  /* 0x0000001f15ff7812 */ /* 0x000fe2000780c0ff */
[----:B------:R-:W-:-:S04]  /*f060*/  IMAD.MOV.U32 R9, RZ, RZ, 0x8100 ;  /* 0x00008100ff097424 */ /* 0x000fc800078e00ff */
[----:B------:R1:W-:Y:S08]  /*f070*/  SYNCS.ARRIVE.TRANS64 RZ, [R6+URZ+0x31630], R9 ;  /* 0x0316300906ff79a7 */ /* 0x0003f0000800003f */
[----:B------:R-:W-:Y:S05]  /*f080*/  @!P0 BRA `(.L_x_1655) ;  /* 0x0000000000048947 */ /* 0x000fea0003800000 */
[----:B------:R-:W-:Y:S01]  /*f090*/  BPT.TRAP 0x1 ;  /* 0x000000040000795c */ /* 0x000fe20000300000 */
.L_x_1655:
        /* <DEDUP_REMOVED lines=53> */
.L_x_1641:
        /* <DEDUP_REMOVED lines=10> */
.L_x_1656:
        /* <DEDUP_REMOVED lines=8> */
.L_x_1666:
        /* <DEDUP_REMOVED lines=9> */
.L_x_1667:
[----:B------:R-:W-:Y:S05]  /*f5a0*/  @!P1 BRA `(.L_x_1659) ;  /* 0x0000000000049947 */ /* 0x000fea0003800000 */
[----:B--2---:R-:W-:Y:S01]  /*f5b0*/  BPT.TRAP 0x1 ;  /* 0x000000040000795c */ /* 0x004fe20000300000 */
.L_x_1659:
[----:B------:R-:W-:-:S07]  /*f5c0*/  SHF.L.U32 R13, R13, 0x1f, RZ ;  /* 0x0000001f0d0d7819 */ /* 0x000fce00000006ff */
.L_x_1660:
[----:B----4-:R4:W0:Y:S02]  /*f5d0*/  SYNCS.PHASECHK.TRANS64.TRYWAIT P0, [R2+URZ+0x31638], R13 ;  /* 0x0316380d020075a7 */ /* 0x010824000800017f */
[----:B0-----:R-:W-:Y:S05]  /*f5e0*/  @!P0 NANOSLEEP.SYNCS 0x989680 ;  /* 0x009896800000895d */ /* 0x001fea0003900000 */
[----:B------:R-:W0:Y:S02]  /*f5f0*/  @!P0 SYNCS.PHASECHK.TRANS64 P0, [R2+URZ+0x31638], R13 ;  /* 0x0316380d020085a7 */ /* 0x000e24000800007f */
[----:B0-----:R-:W-:Y:S05]  /*f600*/  @!P0 BRA `(.L_x_1660) ;  /* 0xfffffffc00f08947 */ /* 0x001fea000383ffff */
.L_x_1532:
[----:B--2---:R-:W-:Y:S05]  /*f610*/  BSYNC B0 ;  /* 0x0000000000007941 */ /* 0x004fea0003800000 */
.L_x_1526:
[----:B------:R-:W-:Y:S05]  /*f620*/  EXIT ;  /* 0x000000000000794d */ /* 0x000fea0003800000 */
.L_x_1539:
[----:B0-----:R0:W1:Y:S02]  /*f630*/  SYNCS.PHASECHK.TRANS64.TRYWAIT P0, [R17+URZ+0x31600], R12 ;  /* 0x0316000c110075a7 */ /* 0x001064000800017f */
[----:B-1----:R-:W-:Y:S05]  /*f640*/  @!P0 NANOSLEEP.SYNCS 0x989680 ;  /* 0x009896800000895d */ /* 0x002fea0003900000 */
[----:B------:R-:W1:Y:S02]  /*f650*/  @!P0 SYNCS.PHASECHK.TRANS64 P0, [R17+URZ+0x31600], R12 ;  /* 0x0316000c110085a7 */ /* 0x000e64000800007f */
[----:B-1----:R-:W-:Y:S05]  /*f660*/  @!P0 BRA `(.L_x_1539) ;  /* 0xfffffffc00f08947 */ /* 0x002fea000383ffff */
[----:B------:R-:W-:Y:S05]  /*f670*/  BRA `(.L_x_1538) ;  /* 0xffffff1800e87947 */ /* 0x000fea000383ffff */
.L_x_1543:
[----:B-1----:R1:W2:Y:S02]  /*f680*/  SYNCS.PHASECHK.TRANS64.TRYWAIT P0, [R16+URZ+0x31610], R9 ;  /* 0x03161009100075a7 */ /* 0x0022a4000800017f */
[----:B--2---:R-:W-:Y:S05]  /*f690*/  @!P0 NANOSLEEP.SYNCS 0x989680 ;  /* 0x009896800000895d */ /* 0x004fea0003900000 */
[----:B------:R-:W2:Y:S02]  /*f6a0*/  @!P0 SYNCS.PHASECHK.TRANS64 P0, [R16+URZ+0x31610], R9 ;  /* 0x03161009100085a7 */ /* 0x000ea4000800007f */
[----:B--2---:R-:W-:Y:S05]  /*f6b0*/  @!P0 BRA `(.L_x_1543) ;  /* 0xfffffffc00f08947 */ /* 0x004fea000383ffff */
[----:B------:R-:W-:Y:S05]  /*f6c0*/  BRA `(.L_x_1542) ;  /* 0xffffff24007c7947 */ /* 0x000fea000383ffff */
.L_x_1547:
[----:B---3--:R3:W4:Y:S02]  /*f6d0*/  SYNCS.PHASECHK.TRANS64.TRYWAIT P0, [R17+URZ+0x31630], R8 ;  /* 0x03163008110075a7 */ /* 0x008724000800017f */
[----:B----4-:R-:W-:Y:S05]  /*f6e0*/  @!P0 NANOSLEEP.SYNCS 0x989680 ;  /* 0x009896800000895d */ /* 0x010fea0003900000 */
[----:B------:R-:W4:Y:S02]  /*f6f0*/  @!P0 SYNCS.PHASECHK.TRANS64 P0, [R17+URZ+0x31630], R8 ;  /* 0x03163008110085a7 */ /* 0x000f24000800007f */
[----:B----4-:R-:W-:Y:S05]  /*f700*/  @!P0 BRA `(.L_x_1547) ;  /* 0xfffffffc00f08947 */ /* 0x010fea000383ffff */
[----:B------:R-:W-:Y:S05]  /*f710*/  BRA `(.L_x_1546) ;  /* 0xffffff4000887947 */ /* 0x000fea000383ffff */
.L_x_1646:
[----:B0-----:R0:W1:Y:S02]  /*f720*/  SYNCS.PHASECHK.TRANS64.TRYWAIT P1, [R6+URZ+0x31620], R3 ;  /* 0x03162003060075a7 */ /* 0x001064000802017f */
[----:B-1----:R-:W-:Y:S05]  /*f730*/  @!P1 NANOSLEEP.SYNCS 0x989680 ;  /* 0x009896800000995d */ /* 0x002fea0003900000 */
[----:B------:R-:W1:Y:S02]  /*f740*/  @!P1 SYNCS.PHASECHK.TRANS64 P1, [R6+URZ+0x31620], R3 ;  /* 0x03162003060095a7 */ /* 0x000e64000802007f */
[----:B-1----:R-:W-:Y:S05]  /*f750*/  @!P1 BRA `(.L_x_1646) ;  /* 0xfffffffc00f09947 */ /* 0x002fea000383ffff */
[----:B------:R-:W-:Y:S05]  /*f760*/  BRA `(.L_x_1661) ;  /* 0xffffffe400987947 */ /* 0x000fea000383ffff */
.L_x_1649:
[----:B0-----:R0:W1:Y:S02]  /*f770*/  SYNCS.PHASECHK.TRANS64.TRYWAIT P1, [R6+URZ+0x31638], R5 ;  /* 0x03163805060075a7 */ /* 0x001064000802017f */
[----:B-1----:R-:W-:Y:S05]  /*f780*/  @!P1 NANOSLEEP.SYNCS 0x989680 ;  /* 0x009896800000995d */ /* 0x002fea0003900000 */
[----:B------:R-:W1:Y:S02]  /*f790*/  @!P1 SYNCS.PHASECHK.TRANS64 P1, [R6+URZ+0x31638], R5 ;  /* 0x03163805060095a7 */ /* 0x000e64000802007f */
[----:B-1----:R-:W-:Y:S05]  /*f7a0*/  @!P1 BRA `(.L_x_1649) ;  /* 0xfffffffc00f09947 */ /* 0x002fea000383ffff */
[----:B------:R-:W-:Y:S05]  /*f7b0*/  BRA `(.L_x_1662) ;  /* 0xfffffff000147947 */ /* 0x000fea000383ffff */
.L_x_1651:
[----:B------:R-:W-:-:S07]  /*f7c0*/  SHF.L.U32 R2, R4, 0x1f, RZ ;  /* 0x0000001f04027819 */ /* 0x000fce00000006ff */
.L_x_1663:
[----:B0-----:R0:W1:Y:S02]  /*f7d0*/  SYNCS.PHASECHK.TRANS64.TRYWAIT P1, [R20+URZ+0x31620], R2 ;  /* 0x03162002140075a7 */ /* 0x001064000802017f */
[----:B-1----:R-:W-:Y:S05]  /*f7e0*/  @!P1 NANOSLEEP.SYNCS 0x989680 ;  /* 0x009896800000995d */ /* 0x002fea0003900000 */
[----:B------:R-:W1:Y:S02]  /*f7f0*/  @!P1 SYNCS.PHASECHK.TRANS64 P1, [R20+URZ+0x31620], R2 ;  /* 0x03162002140095a7 */ /* 0x000e64000802007f */
[----:B-1----:R-:W-:Y:S05]  /*f800*/  @!P1 BRA `(.L_x_1663) ;  /* 0xfffffffc00f09947 */ /* 0x002fea000383ffff */
[----:B------:R-:W-:Y:S05]  /*f810*/  BRA `(.L_x_1664) ;  /* 0xfffffff000d07947 */ /* 0x000fea000383ffff */
.L_x_1654:
[----:B0-----:R0:W1:Y:S02]  /*f820*/  SYNCS.PHASECHK.TRANS64.TRYWAIT P1, [R6+URZ+0x31638], R16 ;  /* 0x03163810060075a7 */ /* 0x001064000802017f */
[----:B-1----:R-:W-:Y:S05]  /*f830*/  @!P1 NANOSLEEP.SYNCS 0x989680 ;  /* 0x009896800000995d */ /* 0x002fea0003900000 */
[----:B------:R-:W1:Y:S02]  /*f840*/  @!P1 SYNCS.PHASECHK.TRANS64 P1, [R6+URZ+0x31638], R16 ;  /* 0x03163810060095a7 */ /* 0x000e64000802007f */
[----:B-1----:R-:W-:Y:S05]  /*f850*/  @!P1 BRA `(.L_x_1654) ;  /* 0xfffffffc00f09947 */ /* 0x002fea000383ffff */
[----:B------:R-:W-:Y:S05]  /*f860*/  BRA `(.L_x_1665) ;  /* 0xfffffff400f07947 */ /* 0x000fea000383ffff */
.L_x_1657:
[----:B---3--:R3:W4:Y:S02]  /*f870*/  SYNCS.PHASECHK.TRANS64.TRYWAIT P0, [R5+URZ], R0 ;  /* 0x00000000050075a7 */ /* 0x008724000800017f */
[----:B----4-:R-:W-:Y:S05]  /*f880*/  @!P0 NANOSLEEP.SYNCS 0x989680 ;  /* 0x009896800000895d */ /* 0x010fea0003900000 */
[----:B------:R-:W4:Y:S02]  /*f890*/  @!P0 SYNCS.PHASECHK.TRANS64 P0, [R5+URZ], R0 ;  /* 0x00000000050085a7 */ /* 0x000f24000800007f */
[----:B----4-:R-:W-:Y:S05]  /*f8a0*/  @!P0 BRA `(.L_x_1657) ;  /* 0xfffffffc00f08947 */ /* 0x010fea000383ffff */
[----:B------:R-:W-:Y:S05]  /*f8b0*/  BRA `(.L_x_1666) ;  /* 0xfffffffc00147947 */ /* 0x000fea000383ffff */
.L_x_1658:
[----:B---3--:R3:W4:Y:S02]  /*f8c0*/  SYNCS.PHASECHK.TRANS64.TRYWAIT P0, [R3+URZ], R0 ;  /* 0x00000000030075a7 */ /* 0x008724000800017f */
[----:B----4-:R-:W-:Y:S05]  /*f8d0*/  @!P0 NANOSLEEP.SYNCS 0x989680 ;  /* 0x009896800000895d */ /* 0x010fea0003900000 */
[----:B------:R-:W4:Y:S02]  /*f8e0*/  @!P0 SYNCS.PHASECHK.TRANS64 P0, [R3+URZ], R0 ;  /* 0x00000000030085a7 */ /* 0x000f24000800007f */
[----:B----4-:R-:W-:Y:S05]  /*f8f0*/  @!P0 BRA `(.L_x_1658) ;  /* 0xfffffffc00f08947 */ /* 0x010fea000383ffff */
[----:B------:R-:W-:Y:S05]  /*f900*/  BRA `(.L_x_1667) ;  /* 0xfffffffc00247947 */ /* 0x000fea000383ffff */
.L_x_1668:
        /* <DEDUP_REMOVED lines=15> */
.L_x_2215:


//--------------------- .text._ZN7cutlass13device_kernelIN5flash11enable_sm90INS1_16FlashAttnBwdSm90INS1_25CollectiveMainloopBwdSm90ILi2ELi1ELi1EN4cute5tupleIJNS5_1CILi1EEES8_S8_EEENS6_IJNS7_ILi64EEENS7_ILi80EEENS7_ILi256EEEEEENS_10bfloat16_tEfNS_4arch4Sm90ELb0ELb1ELb0ELb1ELb0ELb0ELb1ELb1ELi2ELi1ELi1ELi1ELb0EEENS1_24CollectiveEpilogueBwdGQAISD_fSG_Li256ELb1ELb0EEENS1_19SingleTileSchedulerILb1ELb0ELb0ELi80EEEEEEEEEvNT_6ParamsE --------------------------
	.section	.text._ZN7cutlass13device_kernelIN5flash11enable_sm90INS1_16FlashAttnBwdSm90INS1_25CollectiveMainloopBwdSm90ILi2ELi1ELi1EN4cute5tupleIJNS5_1CILi1EEES8_S8_EEENS6_IJNS7_ILi64EEENS7_ILi80EEENS7_ILi256EEEEEENS_10bfloat16_tEfNS_4arch4Sm90ELb0ELb1ELb0ELb1ELb0ELb0ELb1ELb1ELi2ELi1ELi1ELi1ELb0EEENS1_24CollectiveEpilogueBwdGQAISD_fSG_Li256ELb1ELb0EEENS1_19SingleTileSchedulerILb1ELb0ELb0ELi80EEEEEEEEEvNT_6ParamsE,"ax",@progbits
	.align	128
.text._ZN7cutlass13device_kernelIN5flash11enable_sm90INS1_16FlashAttnBwdSm90INS1_25CollectiveMainloopBwdSm90ILi2ELi1ELi1EN4cute5tupleIJNS5_1CILi1EEES8_S8_EEENS6_IJNS7_ILi64EEENS7_ILi80EEENS7_ILi256EEEEEENS_10bfloat16_tEfNS_4arch4Sm90ELb0ELb1ELb0ELb1ELb0ELb0ELb1ELb1ELi2ELi1ELi1ELi1ELb0EEENS1_24CollectiveEpilogueBwdGQAISD_fSG_Li256ELb1ELb0EEENS1_19SingleTileSchedulerILb1ELb0ELb0ELi80EEEEEEEEEvNT_6ParamsE:
        .type           _ZN7cutlass13device_kernelIN5flash11enable_sm90INS1_16FlashAttnBwdSm90INS1_25CollectiveMainloopBwdSm90ILi2ELi1ELi1EN4cute5tupleIJNS5_1CILi1EEES8_S8_EEENS6_IJNS7_ILi64EEENS7_ILi80EEENS7_ILi256EEEEEENS_10bfloat16_tEfNS_4arch4Sm90ELb0ELb1ELb0ELb1ELb0ELb0ELb1ELb1ELi2ELi1ELi1ELi1ELb0EEENS1_24CollectiveEpilogueBwdGQAISD_fSG_Li256ELb1ELb0EEENS1_19SingleTileSchedulerILb1ELb0ELb0ELi80EEEEEEEEEvNT_6ParamsE,@function
        .size           _ZN7cutlass13device_kernelIN5flash11enable_sm90INS1_16FlashAttnBwdSm90INS1_25CollectiveMainloopBwdSm90ILi2ELi1ELi1EN4cute5tupleIJNS5_1CILi1EEES8_S8_EEENS6_IJNS7_ILi64EEENS7_ILi80EEENS7_ILi256EEEEEENS_10bfloat16_tEfNS_4arch4Sm90ELb0ELb1ELb0ELb1ELb0ELb0ELb1ELb1ELi2ELi1ELi1ELi1ELb0EEENS1_24CollectiveEpilogueBwdGQAISD_fSG_Li256ELb1ELb0EEENS1_19SingleTileSchedulerILb1ELb0ELb0ELi80EEEEEEEEEvNT_6ParamsE,(.L_x_2216 - _ZN7cutlass13device_kernelIN5flash11enable_sm90INS1_16FlashAttnBwdSm90INS1_25CollectiveMainloopBwdSm90ILi2ELi1ELi1EN4cute5tupleIJNS5_1CILi1EEES8_S8_EEENS6_IJNS7_ILi64EEENS7_ILi80EEENS7_ILi256EEEEEENS_10bfloat16_tEfNS_4arch4Sm90ELb0ELb1ELb0ELb1ELb0ELb0ELb1ELb1ELi2ELi1ELi1ELi1ELb0EEENS1_24CollectiveEpilogueBwdGQAISD_fSG_Li256ELb1ELb0EEENS1_19SingleTileSchedulerILb1ELb0ELb0ELi80EEEEEEEEEvNT_6ParamsE)
        .other          _ZN7cutlass13device_kernelIN5flash11enable_sm90INS1_16FlashAttnBwdSm90INS1_25CollectiveMainloopBwdSm90ILi2ELi1ELi1EN4cute5tupleIJNS5_1CILi1EEES8_S8_EEENS6_IJNS7_ILi64EEENS7_ILi80EEENS7_ILi256EEEEEENS_10bfloat16_tEfNS_4arch4Sm90ELb0ELb1ELb0ELb1ELb0ELb0ELb1ELb1ELi2ELi1ELi1ELi1ELb0EEENS1_24CollectiveEpilogueBwdGQAISD_fSG_Li256ELb1ELb0EEENS1_19SingleTileSchedulerILb1ELb0ELb0ELi80EEEEEEEEEvNT_6ParamsE,@"STO_CUDA_ENTRY STV_DEFAULT"
_ZN7cutlass13device_kernelIN5flash11enable_sm90INS1_16FlashAttnBwdSm90INS1_25CollectiveMainloopBwdSm90ILi2ELi1ELi1EN4cute5tupleIJNS5_1CILi1EEES8_S8_EEENS6_IJNS7_ILi64EEENS7_ILi80EEENS7_ILi256EEEEEENS_10bfloat16_tEfNS_4arch4Sm90ELb0ELb1ELb0ELb1ELb0ELb0ELb1ELb1ELi2ELi1ELi1ELi1ELb0EEENS1_24CollectiveEpilogueBwdGQAISD_fSG_Li256ELb1ELb0EEENS1_19SingleTileSchedulerILb1ELb0ELb0ELi80EEEEEEEEEvNT_6ParamsE:
        /* <DEDUP_REMOVED lines=24> */
.L_x_1670:
[----:B------:R-:W-:Y:S05]  /*0180*/  BSYNC B0 ;  /* 0x0000000000007941 */ /* 0x000fea0003800000 */
.L_x_1669:
        /* <DEDUP_REMOVED lines=39> */
.L_x_1671:
        /* <DEDUP_REMOVED lines=20> */
.L_x_1672:
[----:B------:R-:W-:Y:S01]  /*0540*/  PLOP3.LUT P0, PT, PT, PT, UP0, 0x80, 0x0 ;  /* 0x000000000000781c */ /* 0x000fe20003f0f008 */
[----:B------:R-:W-:Y:S01]  /*0550*/  NOP ;  /* 0x0000000000007918 */ /* 0x000fe20000000000 */
[----:B------:R-:W-:Y:S01]  /*0560*/  BSSY B0, `(.L_x_1673) ;  /* 0x0000b76000007945 */ /* 0x000fe20003800000 */
[----:B------:R-:W-:Y:S01]  /*0570*/  LOP3.LUT R11, R18, 0x7f, RZ, 0xc0, !PT ;  /* 0x0000007f120b7812 */ /* 0x000fe200078ec0ff */
[----:B-1234-:R-:W-:Y:S09]  /*0580*/  BAR.SYNC.DEFER_BLOCKING 0x0 ;  /* 0x0000000000007b1d */ /* 0x01eff20000010000 */
[----:B------:R-:W-:Y:S05]  /*0590*/  @!P0 BRA `(.L_x_1674) ;  /* 0x0000009000f88947 */ /* 0x000fea0003800000 */
.L_x_1675:
        /* <DEDUP_REMOVED lines=15> */
.L_x_1676:
        /* <DEDUP_REMOVED lines=11> */
.L_x_1678:
[----:B------:R-:W3:Y:S02]  /*0740*/  LDC R0, c[0x0][0x8c4] ;  /* 0x00023100ff007b82 */ /* 0x000ee40000000800 */
.L_x_1677:
[----:B-1----:R-:W-:-:S05]  /*0750*/  IMAD R11, R236, 0x50, RZ ;  /* 0x00000050ec0b7824 */ /* 0x002fca00078e02ff */
[----:B---3-5:R-:W-:-:S04]  /*0760*/  ISETP.GE.AND P0, PT, R11, R0, PT ;  /* 0x000000000b00720c */ /* 0x028fc80003f06270 */
[----:B--2---:R-:W-:-:S04]  /*0770*/  SEL R10, R7, 0xffffffff, !P0 ;  /* 0xffffffff070a7807 */ /* 0x004fc80004000000 */
        /* <DEDUP_REMOVED lines=35> */
.L_x_1680:
        /* <DEDUP_REMOVED lines=8> */
.L_x_1681:
        /* <DEDUP_REMOVED lines=10> */
.L_x_1682:
        /* <DEDUP_REMOVED lines=22> */
.L_x_1683:
        /* <DEDUP_REMOVED lines=99> */
.L_x_1685:
[----:B------:R-:W2:Y:S04]  /*1260*/  LDL R7, [R1+0x4] ;  /* 0x0000040001077983 */ /* 0x000ea80000100800 */
[----:B------:R-:W3:Y:S01]  /*1270*/  LDL R16, [R1] ;  /* 0x0000000001107983 */ /* 0x000ee20000100800 */
[----:B------:R-:W4:Y:S01]  /*1280*/  S2UR UR4, SR_CTAID.Y ;  /* 0x00000000000479c3 */ /* 0x000f220000002600 */
[----:B------:R-:W-:-:S07]  /*1290*/  LOP3.LUT R15, R11, 0xffffff0, RZ, 0xc0, !PT ;  /* 0x0ffffff00b0f7812 */ /* 0x000fce00078ec0ff */
[----:B------:R-:W5:Y:S01]  /*12a0*/  LDC.64 R20, c[0x0][0x2d8] ;  /* 0x0000b600ff147b82 */ /* 0x000f620000000a00 */
[----:B------:R-:W-:Y:S01]  /*12b0*/  IMAD.IADD R15, R18, 0x1, -R15 ;  /* 0x00000001120f7824 */ /* 0x000fe200078e0a0f */
[--C-:B-1----:R-:W-:Y:S02]  /*12c0*/  SHF.R.S32.HI R12, RZ, 0x5, R10.reuse ;  /* 0x00000005ff0c7819 */ /* 0x102fe4000001140a */
[----:B------:R-:W-:Y:S01]  /*12d0*/  SHF.R.S32.HI R13, RZ, 0x1f, R10 ;  /* 0x0000001fff0d7819 */ /* 0x000fe2000001140a */
[----:B------:R-:W-:-:S03]  /*12e0*/  IMAD R14, R6, 0x40, R15 ;  /* 0x00000040060e7824 */ /* 0x000fc600078e020f */
[----:B------:R-:W-:-:S04]  /*12f0*/  LEA.HI R13, R13, R12, RZ, 0x2 ;  /* 0x0000000c0d0d7211 */ /* 0x000fc800078f10ff */
[----:B------:R-:W-:Y:S01]  /*1300*/  LOP3.LUT R13, R13, 0xfffffc, RZ, 0xc0, !PT ;  /* 0x00fffffc0d0d7812 */ /* 0x000fe200078ec0ff */
[----:B----4-:R-:W-:-:S04]  /*1310*/  USHF.R.S32.HI UR5, URZ, 0x1f, UR4 ;  /* 0x0000001f3f057899 */ /* 0x010fc80008011404 */
[----:B------:R-:W-:Y:S02]  /*1320*/  IMAD.IADD R13, R12, 0x1, -R13 ;  /* 0x000000010c0d7824 */ /* 0x000fe400078e0a0d */
[----:B------:R-:W-:Y:S02]  /*1330*/  IMAD R236, R236, -0x50, RZ ;  /* 0xffffffb0ecec7824 */ /* 0x000fe400078e02ff */
[----:B-----5:R-:W-:Y:S02]  /*1340*/  IMAD R12, R20, UR5, RZ ;  /* 0x00000005140c7c24 */ /* 0x020fe4000f8e02ff */
[----:B------:R-:W-:Y:S02]  /*1350*/  IMAD.IADD R230, R5, 0x1, -R0 ;  /* 0x0000000105e67824 */ /* 0x000fe400078e0a00 */
[----:B------:R-:W-:Y:S02]  /*1360*/  IMAD.IADD R5, R236, 0x1, R5 ;  /* 0x00000001ec057824 */ /* 0x000fe400078e0205 */
[----:B------:R-:W-:Y:S01]  /*1370*/  IMAD R13, R13, 0x10, R14 ;  /* 0x000000100d0d7824 */ /* 0x000fe200078e020e */
        /* <DEDUP_REMOVED lines=80> */
[----:B------:R-:W-:Y:S01]  /*1880*/  UMOV UR60, URZ ;  /* 0x0000003f003c7c82 */ /* 0x000fe20008000000 */
[----:B--2---:R-:W-:Y:S02]  /*1890*/  R2UR UR6, R7 ;  /* 0x00000000070672ca */ /* 0x004fe400000e0000 */
[----:B------:R-:W-:Y:S02]  /*18a0*/  LOP3.LUT R7, R4, 0xffffff80, RZ, 0xc0, !PT ;  /* 0xffffff8004077812 */ /* 0x000fe400078ec0ff */
[----:B------:R-:W-:-:S03]  /*18b0*/  LEA.HI R4, R6, R6, RZ, 0x1 ;  /* 0x0000000606047211 */ /* 0x000fc600078f08ff */
[----:B------:R-:W-:Y:S01]  /*18c0*/  IMAD.IADD R11, R18, 0x1, -R7 ;  /* 0x00000001120b7824 */ /* 0x000fe200078e0a07 */
[----:B------:R-:W-:Y:S02]  /*18d0*/  LOP3.LUT R7, R4, 0x1ffffffe, RZ, 0xc0, !PT ;  /* 0x1ffffffe04077812 */ /* 0x000fe400078ec0ff */
[----:B------:R-:W-:Y:S02]  /*18e0*/  LEA.HI R4, R8, R8, RZ, 0x1 ;  /* 0x0000000808047211 */ /* 0x000fe400078f08ff */
[----:B------:R-:W-:Y:S01]  /*18f0*/  SHF.R.S32.HI R10, RZ, 0x1f, R11 ;  /* 0x0000001fff0a7819 */ /* 0x000fe2000001140b */
[----:B------:R-:W-:Y:S01]  /*1900*/  IMAD.IADD R15, R6, 0x1, -R7 ;  /* 0x00000001060f7824 */ /* 0x000fe200078e0a07 */
[----:B------:R-:W-:Y:S01]  /*1910*/  LOP3.LUT R7, R4, 0xfffffffe, RZ, 0xc0, !PT ;  /* 0xfffffffe04077812 */ /* 0x000fe200078ec0ff */
[----:B------:R-:W-:Y:S01]  /*1920*/  IMAD R19, R6, 0x800, R11 ;  /* 0x0000080006137824 */ /* 0x000fe200078e020b */
[----:B------:R-:W-:-:S03]  /*1930*/  LEA.HI R6, R10, R11, RZ, 0x2 ;  /* 0x0000000b0a067211 */ /* 0x000fc600078f10ff */
[----:B------:R-:W-:Y:S02]  /*1940*/  IMAD.SHL.U32 R19, R19, 0x4, RZ ;  /* 0x0000000413137824 */ /* 0x000fe400078e00ff */
[----:B------:R-:W-:Y:S01]  /*1950*/  IMAD.IADD R4, R8, 0x1, -R7 ;  /* 0x0000000108047824 */ /* 0x000fe200078e0a07 */
[--C-:B------:R-:W-:Y:S02]  /*1960*/  SHF.R.S32.HI R7, RZ, 0x2, R6.reuse ;  /* 0x00000002ff077819 */ /* 0x100fe40000011406 */
[----:B------:R-:W-:Y:S02]  /*1970*/  SHF.R.S32.HI R8, RZ, 0x1f, R6 ;  /* 0x0000001fff087819 */ /* 0x000fe40000011406 */
[----:B------:R-:W-:Y:S02]  /*1980*/  LOP3.LUT R6, R6, 0x7ffffffc, RZ, 0xc0, !PT ;  /* 0x7ffffffc06067812 */ /* 0x000fe400078ec0ff */
[----:B------:R-:W-:Y:S02]  /*1990*/  IADD3 R2, P0, R19, R2, RZ ;  /* 0x0000000213027210 */ /* 0x000fe40007f1e0ff */
[----:B------:R-:W-:Y:S01]  /*19a0*/  LEA.HI R10, R10, R11, RZ, 0x5 ;  /* 0x0000000b0a0a7211 */ /* 0x000fe200078f28ff */
[----:B------:R-:W-:Y:S01]  /*19b0*/  IMAD.IADD R6, R11, 0x1, -R6 ;  /* 0x000000010b067824 */ /* 0x000fe200078e0a06 */
[----:B------:R-:W-:-:S02]  /*19c0*/  LEA.HI R8, R8, R7, RZ, 0x3 ;  /* 0x0000000708087211 */ /* 0x000fc400078f18ff */
[----:B---3--:R-:W-:Y:S02]  /*19d0*/  SHF.R.S32.HI R11, RZ, 0x1f, R16 ;  /* 0x0000001fff0b7819 */ /* 0x008fe40000011410 */
[----:B------:R-:W-:Y:S02]  /*19e0*/  LEA.HI.X.SX32 R3, R19, R3, 0x1, P0 ;  /* 0x0000000313037211 */ /* 0x000fe400000f0eff */
[----:B------:R-:W-:Y:S02]  /*19f0*/  LOP3.LUT R8, R8, 0xfffffff8, RZ, 0xc0, !PT ;  /* 0xfffffff808087812 */ /* 0x000fe400078ec0ff */
[----:B------:R-:W-:Y:S01]  /*1a00*/  SEL R11, R11, RZ, !P1 ;  /* 0x000000ff0b0b7207 */ /* 0x000fe20004800000 */
[----:B------:R-:W-:Y:S01]  /*1a10*/  IMAD.WIDE.U32 R2, R20, UR4, R2 ;  /* 0x0000000414027c25 */ /* 0x000fe2000f8e0002 */
[----:B------:R-:W-:-:S03]  /*1a20*/  SHF.R.S32.HI R10, RZ, 0x5, R10 ;  /* 0x00000005ff0a7819 */ /* 0x000fc6000001140a */
[----:B------:R-:W-:Y:S01]  /*1a30*/  IMAD R19, R21, UR4, R12 ;  /* 0x0000000415137c24 */ /* 0x000fe2000f8e020c */
[----:B------:R-:W-:Y:S01]  /*1a40*/  ULDC.64 UR4, c[0x0][0x2e0] ;  /* 0x0000b80000047ab9 */ /* 0x000fe20000000a00 */
[----:B------:R-:W-:Y:S01]  /*1a50*/  IMAD.IADD R7, R7, 0x1, -R8 ;  /* 0x0000000107077824 */ /* 0x000fe200078e0a08 */
[----:B------:R-:W-:Y:S01]  /*1a60*/  SEL R229, R16, RZ, !P1 ;  /* 0x000000ff10e57207 */ /* 0x000fe20004800000 */
[----:B------:R-:W-:Y:S02]  /*1a70*/  IMAD R8, R11, UR4, RZ ;  /* 0x000000040b087c24 */ /* 0x000fe4000f8e02ff */
[----:B------:R-:W-:Y:S02]  /*1a80*/  IMAD.IADD R3, R3, 0x1, R19 ;  /* 0x0000000103037824 */ /* 0x000fe400078e0213 */
[----:B------:R-:W-:Y:S02]  /*1a90*/  IMAD R15, R15, 0x4, R6 ;  /* 0x000000040f0f7824 */ /* 0x000fe400078e0206 */
[----:B------:R-:W-:-:S02]  /*1aa0*/  IMAD R18, R10, 0x10, R7 ;  /* 0x000000100a127824 */ /* 0x000fc400078e0207 */
[C---:B------:R-:W-:Y:S01]  /*1ab0*/  IMAD R7, R229.reuse, UR5, R8 ;  /* 0x00000005e5077c24 */ /* 0x040fe2000f8e0208 */
[----:B------:R-:W-:Y:S01]  /*1ac0*/  IADD3 R8, -R0, 0x1, R5 ;  /* 0x0000000100087810 */ /* 0x000fe20007ffe105 */
[----:B------:R-:W-:Y:S01]  /*1ad0*/  IMAD.WIDE.U32 R228, R229, UR4, R2 ;  /* 0x00000004e5e47c25 */ /* 0x000fe2000f8e0002 */
[----:B------:R-:W-:-:S03]  /*1ae0*/  ULOP3.LUT UR4, UR6, 0x1, URZ, 0xfc, !UPT ;  /* 0x0000000106047892 */ /* 0x000fc6000f8efc3f */
[----:B------:R-:W-:Y:S02]  /*1af0*/  IMAD.SHL.U32 R233, R15, 0x2, RZ ;  /* 0x000000020fe97824 */ /* 0x000fe400078e00ff */
[----:B------:R-:W-:Y:S02]  /*1b00*/  IMAD.SHL.U32 R6, R13, 0x8, RZ ;  /* 0x000000080d067824 */ /* 0x000fe400078e00ff */
        /* <DEDUP_REMOVED lines=9> */
.L_x_1705:
[----:B------:R-:W-:-:S13]  /*1ba0*/  R2UR UR4, R235 ;  /* 0x00000000eb0472ca */ /* 0x000fda00000e0000 */
[----:B------:R-:W-:-:S06]  /*1bb0*/  UISETP.NE.AND UP0, UPT, UR4, 0x3, UPT ;  /* 0x000000030400788c */ /* 0x000fcc000bf05270 */
[----:B------:R-:W-:-:S13]  /*1bc0*/  PLOP3.LUT P0, PT, PT, PT, UP0, 0x40, 0x0 ;  /* 0x000000000000781c */ /* 0x000fda0003f0e808 */
[----:B-1----:R-:W-:Y:S05]  /*1bd0*/  @P0 BRA `(.L_x_1687) ;  /* 0x0000000000040947 */ /* 0x002fea0003800000 */
[----:B------:R-:W-:Y:S01]  /*1be0*/  BPT.TRAP 0x1 ;  /* 0x000000040000795c */ /* 0x000fe20000300000 */
.L_x_1687:
[----:B------:R-:W-:Y:S01]  /*1bf0*/  PLOP3.LUT P1, PT, PT, PT, UP0, 0x40, 0x0 ;  /* 0x000000000000781c */ /* 0x000fe20003f2e808 */
[----:B------:R-:W-:Y:S01]  /*1c00*/  IMAD R16, R2, 0x8, R17 ;  /* 0x0000000802107824 */ /* 0x000fe200078e0211 */
[----:B------:R-:W-:-:S04]  /*1c10*/  SHF.L.U32 R9, R19, 0x1f, RZ ;  /* 0x0000001f13097819 */ /* 0x000fc800000006ff */
[----:B------:R1:W2:Y:S07]  /*1c20*/  SYNCS.PHASECHK.TRANS64.TRYWAIT P0, [R16+URZ+0x31810], R9 ;  /* 0x03181009100075a7 */ /* 0x0002ae000800017f */
[----:B------:R-:W-:Y:S05]  /*1c30*/  @P1 BRA `(.L_x_1688) ;  /* 0x0000000000041947 */ /* 0x000fea0003800000 */
[----:B------:R-:W-:Y:S01]  /*1c40*/  BPT.TRAP 0x1 ;  /* 0x000000040000795c */ /* 0x000fe20000300000 */
.L_x_1688:
        /* <DEDUP_REMOVED lines=11> */
.L_x_1689:
        /* <DEDUP_REMOVED lines=439> */
.L_x_1691:
[----:B------:R-:W-:Y:S01]  /*3870*/  PLOP3.LUT P1, PT, PT, PT, UP0, 0x40, 0x0 ;  /* 0x000000000000781c */ /* 0x000fe20003f2e808 */
[----:B------:R-:W-:-:S05]  /*3880*/  IMAD.U32 R8, RZ, RZ, UR60 ;  /* 0x0000003cff087e24 */ /* 0x000fca000f8e00ff */
[----:B------:R-:W-:-:S04]  /*3890*/  SHF.L.U32 R8, R8, 0x1f, RZ ;  /* 0x0000001f08087819 */ /* 0x000fc800000006ff */
[----:B------:R1:W4:Y:S03]  /*38a0*/  SYNCS.PHASECHK.TRANS64.TRYWAIT P0, [R17+URZ+0x31830], R8 ;  /* 0x03183008110075a7 */ /* 0x000326000800017f */
[----:B------:R-:W-:Y:S05]  /*38b0*/  @P1 BRA `(.L_x_1692) ;  /* 0x0000000000041947 */ /* 0x000fea0003800000 */
[----:B------:R-:W-:Y:S01]  /*38c0*/  BPT.TRAP 0x1 ;  /* 0x000000040000795c */ /* 0x000fe20000300000 */
.L_x_1692:
        /* <DEDUP_REMOVED lines=11> */
.L_x_1693:
        /* <DEDUP_REMOVED lines=456> */
.L_x_1697:
[----:B------:R-:W-:-:S06]  /*5600*/  UISETP.NE.AND UP1, UPT, UR6, 0x1, UPT ;  /* 0x000000010600788c */ /* 0x000fcc000bf25270 */
[----:B------:R-:W-:-:S05]  /*5610*/  PLOP3.LUT P0, PT, PT, PT, UP1, 0x80, 0x0 ;  /* 0x000000000000781c */ /* 0x000fca0003f0f018 */
[----:B------:R-:W-:-:S08]  /*5620*/  @UP1 ULDC UR4, c[0x0][0x754] ;  /* 0x0001d50000041ab9 */ /* 0x000fd00000000800 */
[----:B------:R-:W-:Y:S01]  /*5630*/  @P0 IMAD.HI.U32 R8, R6, UR4, RZ ;  /* 0x0000000406080c27 */ /* 0x000fe2000f8e00ff */
[----:B------:R-:W-:-:S04]  /*5640*/  @UP1 ULDC UR4, c[0x0][0x758] ;  /* 0x0001d60000041ab9 */ /* 0x000fc80000000800 */
[----:B------:R-:W-:-:S07]  /*5650*/  @P0 SHF.R.U32.HI R6, RZ, UR4, R8 ;  /* 0x00000004ff060c19 */ /* 0x000fce0008011608 */
.L_x_1698:
[----:B------:R-:W-:Y:S05]  /*5660*/  BSYNC B1 ;  /* 0x0000000000017941 */ /* 0x000fea0003800000 */
.L_x_1696:
[----:B------:R-:W-:-:S05]  /*5670*/  IMAD R6, R6, UR6, R233 ;  /* 0x0000000606067c24 */ /* 0x000fca000f8e02e9 */
[----:B------:R-:W-:Y:S02]  /*5680*/  VIMNMX R11, R11, R6, !PT ;  /* 0x000000060b0b7248 */ /* 0x000fe40007fe0100 */
[----:B------:R-:W-:-:S07]  /*5690*/  VIADDMNMX R15, R6, UR6, R15, PT ;  /* 0x00000006060f7c46 */ /* 0x000fce000b80010f */
.L_x_1695:
[----:B------:R-:W-:Y:S01]  /*56a0*/  ISETP.GE.AND P0, PT, R236, 0x1, PT ;  /* 0x00000001ec00780c */ /* 0x000fe20003f06270 */
[----:B------:R-:W-:Y:S01]  /*56b0*/  VIADD R10, R10, 0x8 ;  /* 0x000000080a0a7836 */ /* 0x000fe20000000000 */
[C---:B------:R-:W-:Y:S02]  /*56c0*/  ISETP.GE.AND P1, PT, R236.reuse, 0x2, PT ;  /* 0x00000002ec00780c */ /* 0x040fe40003f26270 */
[C---:B------:R-:W-:Y:S02]  /*56d0*/  ISETP.GT.AND P4, PT, R11.reuse, RZ, !P0 ;  /* 0x000000ff0b00720c */ /* 0x040fe40004784270 */
[----:B------:R-:W-:Y:S02]  /*56e0*/  ISETP.GE.AND P2, PT, R236, 0x11, PT ;  /* 0x00000011ec00780c */ /* 0x000fe40003f46270 */
[----:B------:R-:W-:Y:S02]  /*56f0*/  ISETP.GT.AND P5, PT, R11, 0x1, !P1 ;  /* 0x000000010b00780c */ /* 0x000fe40004fa4270 */
[----:B------:R-:W-:-:S02]  /*5700*/  ISETP.LT.OR P4, PT, R15, 0x1, P4 ;  /* 0x000000010f00780c */ /* 0x000fc40002781670 */
[----:B------:R-:W-:Y:S02]  /*5710*/  ISETP.GT.AND P6, PT, R11, 0x10, !P2 ;  /* 0x000000100b00780c */ /* 0x000fe400057c4270 */
[C---:B------:R-:W-:Y:S02]  /*5720*/  ISETP.LT.OR P5, PT, R15.reuse, 0x2, P5 ;  /* 0x000000020f00780c */ /* 0x040fe40002fa1670 */
        /* <DEDUP_REMOVED lines=13> */
[----:B------:R-:W-:Y:S02]  /*5800*/  ISETP.GT.AND P6, PT, R11, 0x21, !P5 ;  /* 0x000000210b00780c */ /* 0x000fe40006fc4270 */
[----:B------:R-:W-:Y:S02]  /*5810*/  VIADDMNMX R20, R10, R9, R232, PT ;  /* 0x000000090a147246 */ /* 0x000fe400038001e8 */
        /* <DEDUP_REMOVED lines=35> */
.L_x_1701:
[----:B------:R-:W-:-:S06]  /*5a50*/  UISETP.NE.AND UP1, UPT, UR6, 0x1, UPT ;  /* 0x000000010600788c */ /* 0x000fcc000bf25270 */
[----:B------:R-:W-:-:S05]  /*5a60*/  PLOP3.LUT P6, PT, PT, PT, UP1, 0x80, 0x0 ;  /* 0x000000000000781c */ /* 0x000fca0003fcf018 */
[----:B------:R-:W-:-:S08]  /*5a70*/  @UP1 ULDC UR4, c[0x0][0x754] ;  /* 0x0001d50000041ab9 */ /* 0x000fd00000000800 */
[----:B------:R-:W-:Y:S01]  /*5a80*/  @P6 IMAD.HI.U32 R7, R10, UR4, RZ ;  /* 0x000000040a076c27 */ /* 0x000fe2000f8e00ff */
[----:B------:R-:W-:Y:S01]  /*5a90*/  PLOP3.LUT P6, PT, PT, PT, UP1, 0x80, 0x0 ;  /* 0x000000000000781c */ /* 0x000fe20003fcf018 */
[----:B------:R-:W-:-:S12]  /*5aa0*/  @UP1 ULDC UR4, c[0x0][0x758] ;  /* 0x0001d60000041ab9 */ /* 0x000fd80000000800 */
[----:B------:R-:W-:-:S07]  /*5ab0*/  @P6 SHF.R.U32.HI R10, RZ, UR4, R7 ;  /* 0x00000004ff0a6c19 */ /* 0x000fce0008011607 */
.L_x_1702:
[----:B------:R-:W-:Y:S05]  /*5ac0*/  BSYNC B1 ;  /* 0x0000000000017941 */ /* 0x000fea0003800000 */
.L_x_1700:
[----:B------:R-:W-:-:S05]  /*5ad0*/  IMAD R10, R10, UR6, R233 ;  /* 0x000000060a0a7c24 */ /* 0x000fca000f8e02e9 */
[----:B------:R-:W-:Y:S02]  /*5ae0*/  VIMNMX R15, R15, R10, !PT ;  /* 0x0000000a0f0f7248 */ /* 0x000fe40007fe0100 */
[----:B------:R-:W-:-:S07]  /*5af0*/  VIADDMNMX R20, R10, UR6, R20, PT ;  /* 0x000000060a147c46 */ /* 0x000fce000b800114 */
.L_x_1699:
[C---:B------:R-:W-:Y:S01]  /*5b00*/  ISETP.GT.AND P3, PT, R15.reuse, 0x11, !P3 ;  /* 0x000000110f00780c */ /* 0x040fe20005f64270 */
[----:B------:R-:W-:Y:S01]  /*5b10*/  IMAD R29, R18, 0x4, R17 ;  /* 0x00000004121d7824 */ /* 0x000fe200078e0211 */
[C---:B------:R-:W-:Y:S01]  /*5b20*/  ISETP.GT.AND P2, PT, R15.reuse, 0x10, !P2 ;  /* 0x000000100f00780c */ /* 0x040fe20005744270 */
[----:B------:R-:W-:Y:S01]  /*5b30*/  ULDC UR4, c[0x0][0x744] ;  /* 0x0001d10000047ab9 */ /* 0x000fe20000000800 */
[----:B------:R-:W-:Y:S01]  /*5b40*/  ISETP.GT.AND P4, PT, R15, 0x20, !P4 ;  /* 0x000000200f00780c */ /* 0x000fe20006784270 */
[--C-:B--2---:R-:W-:Y:S01]  /*5b50*/  FFMA.FTZ R10, R6, UR4, -R13.reuse ;  /* 0x00000004060a7c23 */ /* 0x104fe2000801080d */
[C---:B------:R-:W-:Y:S01]  /*5b60*/  ISETP.LT.OR P3, PT, R20.reuse, 0x12, P3 ;  /* 0x000000121400780c */ /* 0x040fe20001f61670 */
[----:B------:R-:W1:Y:S01]  /*5b70*/  LDS R21, [R29+0x2c300] ;  /* 0x02c300001d157984 */ /* 0x000e620000000800 */
        /* <DEDUP_REMOVED lines=11> */
[----:B------:R-:W-:Y:S01]  /*5c30*/  FFMA.FTZ R14, R14, UR4, -R13 ;  /* 0x000000040e0e7c23 */ /* 0x000fe2000801080d */
[C---:B------:R-:W-:Y:S01]  /*5c40*/  ISETP.GT.AND P3, PT, R15.reuse, 0x31, !P6 ;  /* 0x000000310f00780c */ /* 0x040fe20007764270 */
[--C-:B---3--:R-:W-:Y:S01]  /*5c50*/  FFMA.FTZ R31, R30, UR4, -R5.reuse ;  /* 0x000000041e1f7c23 */ /* 0x108fe20008010805 */
[----:B------:R-:W-:Y:S01]  /*5c60*/  ISETP.GE.AND P2, PT, R236, 0x31, PT ;  /* 0x00000031ec00780c */ /* 0x000fe20003f46270 */
[--C-:B------:R-:W-:Y:S01]  /*5c70*/  FFMA.FTZ R224, R224, UR4, -R5.reuse ;  /* 0x00000004e0e07c23 */ /* 0x100fe20008010805 */
[----:B------:R-:W-:Y:S01]  /*5c80*/  ISETP.GE.AND P4, PT, R236, 0x41, PT ;  /* 0x00000041ec00780c */ /* 0x000fe20003f86270 */
[----:B------:R-:W-:Y:S01]  /*5c90*/  FFMA.FTZ R37, R34, UR4, -R5 ;  /* 0x0000000422257c23 */ /* 0x000fe20008010805 */
[----:B------:R-:W-:Y:S01]  /*5ca0*/  ISETP.GE.AND P6, PT, R236, 0x42, PT ;  /* 0x00000042ec00780c */ /* 0x000fe20003fc6270 */
[--C-:B------:R-:W-:Y:S01]  /*5cb0*/  FFMA.FTZ R40, R40, UR4, -R13.reuse ;  /* 0x0000000428287c23 */ /* 0x100fe2000801080d */
[C---:B------:R-:W-:Y:S01]  /*5cc0*/  ISETP.GT.AND P1, PT, R15.reuse, 0x1, !P1 ;  /* 0x000000010f00780c */ /* 0x040fe20004f24270 */
[--C-:B------:R-:W-:Y:S01]  /*5cd0*/  FFMA.FTZ R11, R12, UR4, -R13.reuse ;  /* 0x000000040c0b7c23 */ /* 0x100fe2000801080d */
        /* <DEDUP_REMOVED lines=27> */
[----:B------:R-:W3:Y:S01]  /*5e90*/  MUFU.EX2 R10, R10 ;  /* 0x0000000a000a7308 */ /* 0x000ee20000000800 */
[----:B------:R-:W-:Y:S01]  /*5ea0*/  FSEL R24, R35, -INF , !P5 ;  /* 0xff80000023187808 */ /* 0x000fe20006800000 */
[--C-:B------:R-:W-:Y:S01]  /*5eb0*/  FFMA.FTZ R27, R20, UR4, -R5.reuse ;  /* 0x00000004141b7c23 */ /* 0x100fe20008010805 */
[----:B------:R-:W-:Y:S01]  /*5ec0*/  FSEL R38, R38, -INF , !P2 ;  /* 0xff80000026267808 */ /* 0x000fe20005000000 */
[----:B------:R4:W5:Y:S01]  /*5ed0*/  LDS R20, [R29+0x2c320] ;  /* 0x02c320001d147984 */ /* 0x0009620000000800 */
        /* <DEDUP_REMOVED lines=8> */
[----:B------:R-:W3:Y:S01]  /*5f60*/  MUFU.EX2 R13, R40 ;  /* 0x00000028000d7308 */ /* 0x000ee20000000800 */
[----:B------:R-:W-:Y:S01]  /*5f70*/  FFMA.FTZ R25, R32, UR4, -R5 ;  /* 0x0000000420197c23 */ /* 0x000fe20008010805 */
[----:B------:R-:W-:Y:S01]  /*5f80*/  VIADD R5, R17, 0x2c500 ;  /* 0x0002c50011057836 */ /* 0x000fe20000000000 */
[----:B------:R-:W-:-:S02]  /*5f90*/  WARPGROUP.DEPBAR.LE gsb0, 0x0 ;  /* 0x00008000000079c5 */ /* 0x000fc40000010000 */
[--C-:B-1----:R-:W-:Y:S01]  /*5fa0*/  FADD.FTZ R44, R44, -R21.reuse ;  /* 0x800000152c2c7221 */ /* 0x102fe20000010000 */
[----:B------:R-:W-:Y:S01]  /*5fb0*/  FADD.FTZ R45, R45, -R21 ;  /* 0x800000152d2d7221 */ /* 0x000fe20000010000 */
[----:B--2---:R-:W-:Y:S01]  /*5fc0*/  SHF.R.U32.HI R23, RZ, 0x4, R5 ;  /* 0x00000004ff177819 */ /* 0x004fe20000011605 */
[----:B------:R-:W-:Y:S01]  /*5fd0*/  MUFU.EX2 R27, R27 ;  /* 0x0000001b001b7308 */ /* 0x000fe20000000800 */
[--C-:B----4-:R-:W-:Y:S01]  /*5fe0*/  FADD.FTZ R29, R48, -R21.reuse ;  /* 0x80000015301d7221 */ /* 0x110fe20000010000 */
        /* <DEDUP_REMOVED lines=9> */
[----:B---3--:R-:W-:Y:S01]  /*6080*/  FMUL.FTZ R45, R10, R45 ;  /* 0x0000002d0a2d7220 */ /* 0x008fe20000410000 */
[----:B------:R-:W-:Y:S01]  /*6090*/  FMUL.FTZ R44, R7, R44 ;  /* 0x0000002c072c7220 */ /* 0x000fe20000410000 */
[----:B------:R-:W-:Y:S01]  /*60a0*/  FMUL.FTZ R220, R13, R220 ;  /* 0x000000dc0ddc7220 */ /* 0x000fe20000410000 */
        /* <DEDUP_REMOVED lines=9> */
[----:B-----5:R-:W-:Y:S01]  /*6140*/  FADD.FTZ R41, R46, -R20 ;  /* 0x800000142e297221 */ /* 0x020fe20000010000 */
[----:B------:R2:W3:Y:S01]  /*6150*/  MUFU.EX2 R23, R37 ;  /* 0x0000002500177308 */ /* 0x0004e20000000800 */
[----:B-1----:R-:W-:Y:S01]  /*6160*/  FADD.FTZ R31, R52, -R21 ;  /* 0x80000015341f7221 */ /* 0x002fe20000010000 */
[----:B------:R-:W-:-:S02]  /*6170*/  VIADD R21, R24, 0x80 ;  /* 0x0000008018157836 */ /* 0x000fc40000000000 */
[--C-:B------:R-:W-:Y:S01]  /*6180*/  FADD.FTZ R42, R47, -R20.reuse ;  /* 0x800000142f2a7221 */ /* 0x100fe20000010000 */
[--C-:B------:R-:W-:Y:S01]  /*6190*/  FADD.FTZ R38, R51, -R20.reuse ;  /* 0x8000001433267221 */ /* 0x100fe20000010000 */
[--C-:B------:R-:W-:Y:S01]  /*61a0*/  FADD.FTZ R54, R54, -R20.reuse ;  /* 0x8000001436367221 */ /* 0x100fe20000010000 */
[--C-:B------:R-:W-:Y:S01]  /*61b0*/  FADD.FTZ R55, R55, -R20.reuse ;  /* 0x8000001437377221 */ /* 0x100fe20000010000 */
[----:B------:R-:W-:Y:S01]  /*61c0*/  R2UR UR4, R21 ;  /* 0x00000000150472ca */ /* 0x000fe200000e0000 */
[C---:B------:R-:W-:Y:S01]  /*61d0*/  VIADD R21, R24.reuse, 0x100 ;  /* 0x0000010018157836 */ /* 0x040fe20000000000 */
[----:B------:R-:W1:Y:S01]  /*61e0*/  MUFU.EX2 R6, R6 ;  /* 0x0000000600067308 */ /* 0x000e620000000800 */
[----:B--2---:R-:W-:Y:S02]  /*61f0*/  VIADD R37, R24, 0x180 ;  /* 0x0000018018257836 */ /* 0x004fe40000000000 */
[--C-:B------:R-:W-:Y:S01]  /*6200*/  FADD.FTZ R218, R218, -R20.reuse ;  /* 0x80000014dada7221 */ /* 0x100fe20000010000 */
[--C-:B------:R-:W-:Y:S01]  /*6210*/  FADD.FTZ R219, R219, -R20.reuse ;  /* 0x80000014dbdb7221 */ /* 0x100fe20000010000 */
[--C-:B------:R-:W-:Y:S01]  /*6220*/  FADD.FTZ R222, R222, -R20.reuse ;  /* 0x80000014dede7221 */ /* 0x100fe20000010000 */
[--C-:B------:R-:W-:Y:S01]  /*6230*/  FADD.FTZ R223, R223, -R20.reuse ;  /* 0x80000014dfdf7221 */ /* 0x100fe20000010000 */
[----:B------:R-:W-:Y:S01]  /*6240*/  R2UR UR6, R37 ;  /* 0x00000000250672ca */ /* 0x000fe200000e0000 */
[----:B------:R-:W-:Y:S01]  /*6250*/  FADD.FTZ R37, R50, -R20 ;  /* 0x8000001432257221 */ /* 0x000fe20000010000 */
[----:B------:R-:W2:Y:S01]  /*6260*/  MUFU.EX2 R9, R9 ;  /* 0x0000000900097308 */ /* 0x000ea20000000800 */
[----:B------:R-:W-:Y:S01]  /*6270*/  R2UR UR5, R21 ;  /* 0x00000000150572ca */ /* 0x000fe200000e0000 */
[----:B---3--:R-:W-:Y:S01]  /*6280*/  FMUL.FTZ R54, R23, R54 ;  /* 0x0000003617367220 */ /* 0x008fe20000410000 */
[----:B------:R-:W-:Y:S01]  /*6290*/  F2FP.BF16.F32.PACK_AB R20, R10, R7 ;  /* 0x000000070a14723e */ /* 0x000fe200000010ff */
[----:B------:R-:W-:Y:S01]  /*62a0*/  FMUL.FTZ R10, R40, R41 ;  /* 0x00000029280a7220 */ /* 0x000fe20000410000 */
[C---:B------:R-:W-:Y:S01]  /*62b0*/  F2FP.BF16.F32.PACK_AB R21, R27.reuse, R40 ;  /* 0x000000281b15723e */ /* 0x040fe200000010ff */
[----:B------:R-:W-:Y:S01]  /*62c0*/  BAR.SYNC.DEFER_BLOCKING 0x9, 0x100 ;  /* 0x0244000000007b1d */ /* 0x000fe20000010000 */
[----:B------:R-:W-:Y:S01]  /*62d0*/  FMUL.FTZ R37, R22, R37 ;  /* 0x0000002516257220 */ /* 0x000fe20000410000 */
[----:B------:R-:W-:Y:S01]  /*62e0*/  FMUL.FTZ R27, R27, R42 ;  /* 0x0000002a1b1b7220 */ /* 0x000fe20000410000 */
[----:B-1----:R-:W-:-:S03]  /*62f0*/  FMUL.FTZ R29, R6, R29 ;  /* 0x0000001d061d7220 */ /* 0x002fc60000410000 */
[----:B------:R-:W1:Y:S01]  /*6300*/  MUFU.EX2 R8, R8 ;  /* 0x0000000800087308 */ /* 0x000e620000000800 */
[----:B------:R-:W-:Y:S01]  /*6310*/  F2FP.BF16.F32.PACK_AB R27, R27, R10 ;  /* 0x0000000a1b1b723e */ /* 0x000fe200000010ff */
[----:B------:R-:W-:Y:S01]  /*6320*/  UMOV UR10, UR4 ;  /* 0x00000004000a7c82 */ /* 0x000fe20008000000 */
[----:B------:R-:W-:Y:S01]  /*6330*/  UMOV UR18, UR6 ;  /* 0x0000000600127c82 */ /* 0x000fe20008000000 */
[----:B------:R-:W-:Y:S01]  /*6340*/  UMOV UR12, UR10 ;  /* 0x0000000a000c7c82 */ /* 0x000fe20008000000 */
[C---:B--2---:R-:W-:Y:S01]  /*6350*/  FMUL.FTZ R32, R9.reuse, R32 ;  /* 0x0000002009207220 */ /* 0x044fe20000410000 */
[----:B------:R-:W-:Y:S01]  /*6360*/  F2FP.BF16.F32.PACK_AB R6, R9, R6 ;  /* 0x000000060906723e */ /* 0x000fe200000010ff */
[----:B------:R-:W-:Y:S01]  /*6370*/  UMOV UR47, 0x40 ;  /* 0x00000040002f7882 */ /* 0x000fe20000000000 */
[----:B------:R-:W2:Y:S01]  /*6380*/  MUFU.EX2 R5, R224 ;  /* 0x000000e000057308 */ /* 0x000ea20000000800 */
[----:B------:R-:W-:Y:S01]  /*6390*/  UMOV UR29, 0x40000040 ;  /* 0x40000040001d7882 */ /* 0x000fe20000000000 */
[----:B------:R-:W-:Y:S01]  /*63a0*/  F2FP.BF16.F32.PACK_AB R32, R32, R29 ;  /* 0x0000001d2020723e */ /* 0x000fe200000010ff */
[----:B------:R-:W-:Y:S01]  /*63b0*/  UMOV UR31, 0x40 ;  /* 0x00000040001f7882 */ /* 0x000fe20000000000 */
[----:B------:R-:W-:Y:S01]  /*63c0*/  UMOV UR41, UR29 ;  /* 0x0000001d00297c82 */ /* 0x000fe20008000000 */
[----:B------:R-:W-:Y:S01]  /*63d0*/  UMOV UR43, 0x40 ;  /* 0x00000040002b7882 */ /* 0x000fe20000000000 */
[----:B------:R-:W-:Y:S01]  /*63e0*/  UMOV UR37, UR29 ;  /* 0x0000001d00257c82 */ /* 0x000fe20008000000 */
[----:B------:R-:W-:Y:S01]  /*63f0*/  UMOV UR39, 0x40 ;  /* 0x0000004000277882 */ /* 0x000fe20000000000 */
[----:B------:R-:W3:Y:S01]  /*6400*/  MUFU.EX2 R11, R11 ;  /* 0x0000000b000b7308 */ /* 0x000ee20000000800 */
[----:B-1----:R-:W-:Y:S01]  /*6410*/  FMUL.FTZ R31, R8, R31 ;  /* 0x0000001f081f7220 */ /* 0x002fe20000410000 */
[----:B------:R-:W-:Y:S01]  /*6420*/  STSM.16.M88.2 [R0+0x2c500], R20 ;  /* 0x02c5001400007844 */ /* 0x000fe20000000100 */
[----:B------:R-:W-:Y:S01]  /*6430*/  UMOV UR33, UR29 ;  /* 0x0000001d00217c82 */ /* 0x000fe20008000000 */
[----:B------:R-:W-:Y:S01]  /*6440*/  UMOV UR35, 0x40 ;  /* 0x0000004000237882 */ /* 0x000fe20000000000 */
[----:B------:R-:W-:Y:S01]  /*6450*/  UMOV UR25, UR29 ;  /* 0x0000001d00197c82 */ /* 0x000fe20008000000 */
[----:B------:R-:W-:Y:S01]  /*6460*/  UMOV UR27, 0x40 ;  /* 0x00000040001b7882 */ /* 0x000fe20000000000 */
[----:B------:R-:W-:Y:S01]  /*6470*/  UMOV UR23, 0x40 ;  /* 0x0000004000177882 */ /* 0x000fe20000000000 */
[----:B------:R-:W1:Y:S01]  /*6480*/  MUFU.EX2 R12, R12 ;  /* 0x0000000c000c7308 */ /* 0x000e620000000800 */
[----:B--2---:R-:W-:Y:S01]  /*6490*/  F2FP.BF16.F32.PACK_AB R7, R5, R22 ;  /* 0x000000160507723e */ /* 0x004fe200000010ff */
[----:B------:R-:W-:-:S02]  /*64a0*/  IMAD R22, R4, 0x2000, R17 ;  /* 0x0000200004167824 */ /* 0x000fc400078e0211 */
[----:B------:R-:W-:Y:S01]  /*64b0*/  FMUL.FTZ R38, R5, R38 ;  /* 0x0000002605267220 */ /* 0x000fe20000410000 */
[----:B------:R-:W-:Y:S01]  /*64c0*/  UMOV UR15, 0x40 ;  /* 0x00000040000f7882 */ /* 0x000fe20000000000 */
[----:B------:R2:W-:Y:S01]  /*64d0*/  STSM.16.M88.2 [R0+0x2cd00], R6 ;  /* 0x02cd000600007844 */ /* 0x0005e20000000100 */
[----:B------:R-:W-:Y:S01]  /*64e0*/  VIADD R5, R22, 0x24100 ;  /* 0x0002410016057836 */ /* 0x000fe20000000000 */
[----:B------:R-:W4:Y:S01]  /*64f0*/  MUFU.EX2 R30, R30 ;  /* 0x0000001e001e7308 */ /* 0x000f220000000800 */
[C---:B---3--:R-:W-:Y:S01]  /*6500*/  F2FP.BF16.F32.PACK_AB R8, R11.reuse, R8 ;  /* 0x000000080b08723e */ /* 0x048fe200000010ff */
[----:B------:R-:W-:Y:S02]  /*6510*/  FMUL.FTZ R34, R11, R34 ;  /* 0x000000220b227220 */ /* 0x000fe40000410000 */
[----:B------:R-:W-:-:S03]  /*6520*/  SHF.R.U32.HI R5, RZ, 0x4, R5 ;  /* 0x00000004ff057819 */ /* 0x000fc60000011605 */
[----:B------:R-:W-:Y:S01]  /*6530*/  F2FP.BF16.F32.PACK_AB R34, R34, R31 ;  /* 0x0000001f2222723e */ /* 0x000fe200000010ff */
[----:B------:R-:W3:Y:S01]  /*6540*/  MUFU.EX2 R35, R35 ;  /* 0x0000002300237308 */ /* 0x000ee20000000800 */
[----:B-1----:R-:W-:Y:S01]  /*6550*/  FMUL.FTZ R33, R12, R33 ;  /* 0x000000210c217220 */ /* 0x002fe20000410000 */
[----:B------:R-:W-:Y:S01]  /*6560*/  F2FP.BF16.F32.PACK_AB R12, R15, R12 ;  /* 0x0000000c0f0c723e */ /* 0x000fe200000010ff */
[----:B--2---:R-:W-:-:S03]  /*6570*/  VIADD R6, R24, 0x10 ;  /* 0x0000001018067836 */ /* 0x004fc60000000000 */
[----:B------:R-:W-:Y:S02]  /*6580*/  F2FP.BF16.F32.PACK_AB R20, R36, R33 ;  /* 0x000000212414723e */ /* 0x000fe400000010ff */
[----:B------:R-:W1:Y:S01]  /*6590*/  MUFU.EX2 R28, R28 ;  /* 0x0000001c001c7308 */ /* 0x000e620000000800 */
[C---:B----4-:R-:W-:Y:S01]  /*65a0*/  F2FP.BF16.F32.PACK_AB R9, R30.reuse, R23 ;  /* 0x000000171e09723e */ /* 0x050fe200000010ff */
[----:B------:R-:W-:Y:S01]  /*65b0*/  FMUL.FTZ R55, R30, R55 ;  /* 0x000000371e377220 */ /* 0x000fe20000410000 */
[----:B------:R-:W-:Y:S01]  /*65c0*/  LOP3.LUT R23, R5, 0x3fff, RZ, 0xc0, !PT ;  /* 0x00003fff05177812 */ /* 0x000fe200078ec0ff */
[----:B------:R-:W-:Y:S01]  /*65d0*/  VIADD R5, R24, 0x200 ;  /* 0x0000020018057836 */ /* 0x000fe20000000000 */
[----:B------:R-:W-:Y:S01]  /*65e0*/  F2FP.BF16.F32.PACK_AB R33, R38, R37 ;  /* 0x000000252621723e */ /* 0x000fe200000010ff */
[----:B------:R2:W-:Y:S01]  /*65f0*/  STSM.16.M88.2 [R0+0x2d500], R8 ;  /* 0x02d5000800007844 */ /* 0x0005e20000000100 */
[----:B------:R-:W-:Y:S01]  /*6600*/  R2UR UR56, R23 ;  /* 0x00000000173872ca */ /* 0x000fe200000e0000 */
[----:B------:R4:W5:Y:S01]  /*6610*/  MUFU.EX2 R39, R26 ;  /* 0x0000001a00277308 */ /* 0x0009620000000800 */
[----:B---3--:R-:W-:Y:S01]  /*6620*/  FMUL.FTZ R21, R35, R218 ;  /* 0x000000da23157220 */ /* 0x008fe20000410000 */
[----:B------:R-:W-:Y:S01]  /*6630*/  R2UR UR7, R5 ;  /* 0x00000000050772ca */ /* 0x000fe200000e0000 */
[----:B------:R-:W-:Y:S01]  /*6640*/  VIADD R5, R23, 0x80 ;  /* 0x0000008017057836 */ /* 0x000fe20000000000 */
[----:B------:R-:W-:Y:S01]  /*6650*/  R2UR UR50, R6 ;  /* 0x00000000063272ca */ /* 0x000fe200000e0000 */
[----:B------:R-:W-:-:S03]  /*6660*/  VIADD R6, R24, 0x110 ;  /* 0x0000011018067836 */ /* 0x000fc60000000000 */
[----:B------:R-:W3:Y:S01]  /*6670*/  MUFU.EX2 R40, R25 ;  /* 0x0000001900287308 */ /* 0x000ee20000000800 */
[C---:B-1----:R-:W-:Y:S01]  /*6680*/  F2FP.BF16.F32.PACK_AB R13, R28.reuse, R35 ;  /* 0x000000231c0d723e */ /* 0x042fe200000010ff */
[----:B------:R-:W-:Y:S01]  /*6690*/  FMUL.FTZ R30, R28, R219 ;  /* 0x000000db1c1e7220 */ /* 0x000fe20000410000 */
[----:B----4-:R-:W-:Y:S01]  /*66a0*/  F2FP.BF16.F32.PACK_AB R26, R45, R44 ;  /* 0x0000002c2d1a723e */ /* 0x010fe200000010ff */
[----:B------:R-:W-:Y:S01]  /*66b0*/  UMOV UR8, UR56 ;  /* 0x0000003800087c82 */ /* 0x000fe20008000000 */
[----:B------:R-:W-:Y:S01]  /*66c0*/  F2FP.BF16.F32.PACK_AB R35, R55, R54 ;  /* 0x000000363723723e */ /* 0x000fe200000010ff */
[----:B------:R-:W-:Y:S01]  /*66d0*/  STSM.16.M88.2 [R0+0x2dd00], R12 ;  /* 0x02dd000c00007844 */ /* 0x000fe20000000100 */
[----:B------:R-:W-:Y:S01]  /*66e0*/  F2FP.BF16.F32.PACK_AB R21, R30, R21 ;  /* 0x000000151e15723e */ /* 0x000fe200000010ff */
[----:B------:R-:W-:Y:S01]  /*66f0*/  UMOV UR16, UR56 ;  /* 0x0000003800107c82 */ /* 0x000fe20008000000 */
[----:B-----5:R-:W-:Y:S01]  /*6700*/  FMUL.FTZ R222, R39, R222 ;  /* 0x000000de27de7220 */ /* 0x020fe20000410000 */
[----:B------:R-:W-:Y:S01]  /*6710*/  R2UR UR48, R5 ;  /* 0x00000000053072ca */ /* 0x000fe200000e0000 */
[----:B------:R-:W-:Y:S01]  /*6720*/  VIADD R5, R24, 0x90 ;  /* 0x0000009018057836 */ /* 0x000fe20000000000 */
[----:B--2---:R-:W-:-:S02]  /*6730*/  MOV R8, UR58 ;  /* 0x0000003a00087c02 */ /* 0x004fc40008000f00 */
[----:B------:R-:W-:Y:S02]  /*6740*/  MOV R9, UR59 ;  /* 0x0000003b00097c02 */ /* 0x000fe40008000f00 */
[----:B------:R-:W-:Y:S01]  /*6750*/  R2UR UR4, R5 ;  /* 0x00000000050472ca */ /* 0x000fe200000e0000 */
[C---:B---3--:R-:W-:Y:S01]  /*6760*/  FMUL.FTZ R223, R40.reuse, R223 ;  /* 0x000000df28df7220 */ /* 0x048fe20000410000 */
        /* <DEDUP_REMOVED lines=8> */
[----:B--2---:R-:W2:Y:S01]  /*67f0*/  FENCE.VIEW.ASYNC.S ;  /* 0x00000000000073c6 */ /* 0x004ea20000000000 */
[----:B------:R-:W-:Y:S01]  /*6800*/  UMOV UR44, UR48 ;  /* 0x00000030002c7c82 */ /* 0x000fe20008000000 */
[----:B------:R-:W-:Y:S01]  /*6810*/  R2UR UR46, R5 ;  /* 0x00000000052e72ca */ /* 0x000fe200000e0000 */
[----:B------:R-:W-:-:S02]  /*6820*/  VIADD R5, R23, 0x100 ;  /* 0x0000010017057836 */ /* 0x000fc40000000000 */
[----:B-1----:R-:W-:-:S03]  /*6830*/  VIADD R14, R23, 0x180 ;  /* 0x00000180170e7836 */ /* 0x002fc60000000000 */
        /* <DEDUP_REMOVED lines=8> */
[----:B--2---:R-:W-:Y:S03]  /*68c0*/  BAR.SYNC.DEFER_BLOCKING 0x9, 0x100 ;  /* 0x0244000000007b1d */ /* 0x004fe60000010000 */
        /* <DEDUP_REMOVED lines=90> */
[----:B--2---:R-:W-:Y:S01]  /*6e70*/  MOV R220, UR58 ;  /* 0x0000003a00dc7c02 */ /* 0x004fe20008000f00 */
        /* <DEDUP_REMOVED lines=330> */
.L_x_1703:
        /* <DEDUP_REMOVED lines=113> */
.L_x_1704:
        /* <DEDUP_REMOVED lines=94> */
.L_x_1684:
        /* <DEDUP_REMOVED lines=103> */
.L_x_1708:
[----:B------:R-:W-:Y:S01]  /*9680*/  @P0 ELECT P1, URZ, PT ;  /* 0x00000000003f082f */ /* 0x000fe20003820000 */
[----:B------:R1:W-:-:S12]  /*9690*/  UBLKRED.G.S.ADD.F32.RN [UR6], [UR4], UR5, desc[UR8] ;  /* 0x00000806040073bb */ /* 0x0003d800080a1405 */
[----:B------:R-:W-:Y:S02]  /*96a0*/  @P1 PLOP3.LUT P0, PT, P1, PT, PT, 0x8, 0x0 ;  /* 0x000000000000181c */ /* 0x000fe40000f0e170 */
[----:B------:R-:W-:-:S11]  /*96b0*/  PLOP3.LUT P1, PT, PT, PT, PT, 0x8, 0x0 ;  /* 0x000000000000781c */ /* 0x000fd60003f2e170 */
[----:B-1----:R-:W-:Y:S05]  /*96c0*/  @P0 BRA.U.ANY `(.L_x_1708) ;  /* 0xfffffffd00ec0947 */ /* 0x002fea000393ffff */
[----:B------:R0:W-:Y:S01]  /*96d0*/  UTMACMDFLUSH ;  /* 0x00000000000079b7 */ /* 0x0001e20000000000 */
[----:B------:R-:W-:-:S04]  /*96e0*/  DEPBAR.LE SB0, 0x0 ;  /* 0x000080000000791a */ /* 0x000fc80000000000 */
.L_x_1707:
[----:B------:R-:W-:Y:S05]  /*96f0*/  BSYNC B1 ;  /* 0x0000000000017941 */ /* 0x000fea0003800000 */
.L_x_1706:
        /* <DEDUP_REMOVED lines=32> */
.L_x_1709:
        /* <DEDUP_REMOVED lines=8> */
.L_x_1674:
        /* <DEDUP_REMOVED lines=21> */
.L_x_1710:
        /* <DEDUP_REMOVED lines=15> */
.L_x_1712:
[----:B------:R-:W-:-:S05]  /*9bc0*/  ULDC UR5, c[0x0][0x8c4] ;  /* 0x0002310000057ab9 */ /* 0x000fca0000000800 */
.L_x_1711:
        /* <DEDUP_REMOVED lines=62> */
.L_x_1714:
        /* <DEDUP_REMOVED lines=14> */
.L_x_1715:
        /* <DEDUP_REMOVED lines=9> */
.L_x_1716:
        /* <DEDUP_REMOVED lines=22> */
.L_x_1717:
        /* <DEDUP_REMOVED lines=32> */
.L_x_1733:
        /* <DEDUP_REMOVED lines=8> */
.L_x_1719:
        /* <DEDUP_REMOVED lines=153> */
.L_x_1725:
[----:B------:R-:W-:-:S04]  /*ae90*/  SHF.L.U32 R5, R13, 0x1f, RZ ;  /* 0x0000001f0d057819 */ /* 0x000fc800000006ff */
[----:B------:R-:W1:Y:S02]  /*aea0*/  SYNCS.PHASECHK.TRANS64.TRYWAIT P1, [R6+URZ+0x31838], R5 ;  /* 0x03183805060075a7 */ /* 0x000e64000802017f */
[----:B-1----:R-:W-:Y:S05]  /*aeb0*/  @!P1 BRA `(.L_x_1721) ;  /* 0x0000000c00d89947 */ /* 0x002fea0003800000 */
.L_x_1734:
[----:B------:R-:W-:Y:S05]  /*aec0*/  @P0 BRA `(.L_x_1722) ;  /* 0x0000000000140947 */ /* 0x000fea0003800000 */
[----:B------:R-:W-:Y:S01]  /*aed0*/  ISETP.NE.AND P1, PT, R16, RZ, PT ;  /* 0x000000ff1000720c */ /* 0x000fe20003f25270 */
[----:B-1----:R-:W-:-:S04]  /*aee0*/  IMAD.MOV.U32 R5, RZ, RZ, 0x8100 ;  /* 0x00008100ff057424 */ /* 0x002fc800078e00ff */
[----:B------:R2:W-:Y:S08]  /*aef0*/  SYNCS.ARRIVE.TRANS64 RZ, [R6+URZ+0x31830], R5 ;  /* 0x0318300506ff79a7 */ /* 0x0005f0000800003f */
[----:B------:R-:W-:Y:S05]  /*af00*/  @!P1 BRA `(.L_x_1722) ;  /* 0x0000000000049947 */ /* 0x000fea0003800000 */
[----:B------:R-:W-:Y:S01]  /*af10*/  BPT.TRAP 0x1 ;  /* 0x000000040000795c */ /* 0x000fe20000300000 */
.L_x_1722:
        /* <DEDUP_REMOVED lines=47> */
.L_x_1736:
[----:B------:R-:W-:Y:S01]  /*b210*/  LOP3.LUT R13, R13, 0x1, RZ, 0x3c, !PT ;  /* 0x000000010d0d7812 */ /* 0x000fe200078e3cff */
[----:B------:R-:W-:Y:S06]  /*b220*/  @P2 BRA `(.L_x_1724) ;  /* 0x0000000000142947 */ /* 0x000fec0003800000 */
[----:B------:R-:W-:Y:S01]  /*b230*/  ISETP.NE.AND P1, PT, R16, RZ, PT ;  /* 0x000000ff1000720c */ /* 0x000fe20003f25270 */
[----:B-1----:R-:W-:-:S04]  /*b240*/  IMAD.MOV.U32 R2, RZ, RZ, 0x8100 ;  /* 0x00008100ff027424 */ /* 0x002fc800078e00ff */
[----:B------:R2:W-:Y:S08]  /*b250*/  SYNCS.ARRIVE.TRANS64 RZ, [R20+URZ+0x31810], R2 ;  /* 0x0318100214ff79a7 */ /* 0x0005f0000800003f */
[----:B------:R-:W-:Y:S05]  /*b260*/  @!P1 BRA `(.L_x_1724) ;  /* 0x0000000000049947 */ /* 0x000fea0003800000 */
[----:B------:R-:W-:Y:S01]  /*b270*/  BPT.TRAP 0x1 ;  /* 0x000000040000795c */ /* 0x000fe20000300000 */
.L_x_1724:
        /* <DEDUP_REMOVED lines=53> */
.L_x_1720:
        /* <DEDUP_REMOVED lines=17> */
.L_x_1737:
[----:B------:R-:W-:Y:S01]  /*b6e0*/  IMAD.IADD R8, R9, 0x1, R3 ;  /* 0x0000000109087824 */ /* 0x000fe200078e0203 */
[----:B------:R-:W-:Y:S06]  /*b6f0*/  @P0 BRA `(.L_x_1727) ;  /* 0x0000000000140947 */ /* 0x000fec0003800000 */
[----:B------:R-:W-:Y:S01]  /*b700*/  LOP3.LUT P0, RZ, R18, 0x1f, RZ, 0xc0, !PT ;  /* 0x0000001f12ff7812 */ /* 0x000fe2000780c0ff */
[----:B------:R-:W-:-:S04]  /*b710*/  IMAD.MOV.U32 R9, RZ, RZ, 0x8100 ;  /* 0x00008100ff097424 */ /* 0x000fc800078e00ff */
[----:B------:R2:W-:Y:S08]  /*b720*/  SYNCS.ARRIVE.TRANS64 RZ, [R6+URZ+0x31830], R9 ;  /* 0x0318300906ff79a7 */ /* 0x0005f0000800003f */
[----:B------:R-:W-:Y:S05]  /*b730*/  @!P0 BRA `(.L_x_1727) ;  /* 0x0000000000048947 */ /* 0x000fea0003800000 */
[----:B------:R-:W-:Y:S01]  /*b740*/  BPT.TRAP 0x1 ;  /* 0x000000040000795c */ /* 0x000fe20000300000 */
.L_x_1727:
        /* <DEDUP_REMOVED lines=53> */
.L_x_1713:
[----:B------:R-:W-:Y:S05]  /*baa0*/  WARPSYNC.ALL ;  /* 0x0000000000007948 */ /* 0x000fea0003800000 */
[----:B------:R-:W-:-:S13]  /*bab0*/  ELECT P0, URZ, PT ;  /* 0x00000000003f782f */ /* 0x000fda0003800000 */
[----:B------:R-:W-:Y:S05]  /*bac0*/  @!P0 BRA `(.L_x_1679) ;  /* 0x00000000007c8947 */ /* 0x000fea0003800000 */
[----:B------:R-:W4:Y:S02]  /*bad0*/  LDL R0, [R1+0x4] ;  /* 0x0000040001007983 */ /* 0x000f240000100800 */
[----:B----4-:R-:W-:-:S13]  /*bae0*/  R2UR UR4, R0 ;  /* 0x00000000000472ca */ /* 0x010fda00000e0000 */
[----:B------:R-:W-:-:S06]  /*baf0*/  ULOP3.LUT UR4, UR4, 0x2, URZ, 0xfc, !UPT ;  /* 0x0000000204047892 */ /* 0x000fcc000f8efc3f */
[----:B------:R-:W-:-:S05]  /*bb00*/  IMAD.U32 R0, RZ, RZ, UR4 ;  /* 0x00000004ff007e24 */ /* 0x000fca000f8e00ff */
[----:B------:R-:W-:-:S13]  /*bb10*/  ISETP.NE.AND P1, PT, R0, 0x3, PT ;  /* 0x000000030000780c */ /* 0x000fda0003f25270 */
[----:B------:R-:W-:Y:S05]  /*bb20*/  @!P1 BRA `(.L_x_1728) ;  /* 0x0000000000049947 */ /* 0x000fea0003800000 */
[----:B---3--:R-:W-:Y:S01]  /*bb30*/  BPT.TRAP 0x1 ;  /* 0x000000040000795c */ /* 0x008fe20000300000 */
.L_x_1728:
        /* <DEDUP_REMOVED lines=8> */
.L_x_1738:
        /* <DEDUP_REMOVED lines=9> */
.L_x_1739:
[----:B------:R-:W-:Y:S05]  /*bc50*/  @!P1 BRA `(.L_x_1731) ;  /* 0x0000000000049947 */ /* 0x000fea0003800000 */
[----:B---3--:R-:W-:Y:S01]  /*bc60*/  BPT.TRAP 0x1 ;  /* 0x000000040000795c */ /* 0x008fe20000300000 */
.L_x_1731:
[----:B------:R-:W-:-:S07]  /*bc70*/  SHF.L.U32 R13, R13, 0x1f, RZ ;  /* 0x0000001f0d0d7819 */ /* 0x000fce00000006ff */
.L_x_1732:
[----:B------:R1:W1:Y:S02]  /*bc80*/  SYNCS.PHASECHK.TRANS64.TRYWAIT P0, [R2+URZ+0x31838], R13 ;  /* 0x0318380d020075a7 */ /* 0x000264000800017f */
[----:B-1----:R-:W-:Y:S05]  /*bc90*/  @!P0 NANOSLEEP.SYNCS 0x989680 ;  /* 0x009896800000895d */ /* 0x002fea0003900000 */
[----:B------:R-:W1:Y:S02]  /*bca0*/  @!P0 SYNCS.PHASECHK.TRANS64 P0, [R2+URZ+0x31838], R13 ;  /* 0x0318380d020085a7 */ /* 0x000e64000800007f */
[----:B-1----:R-:W-:Y:S05]  /*bcb0*/  @!P0 BRA `(.L_x_1732) ;  /* 0xfffffffc00f08947 */ /* 0x002fea000383ffff */
.L_x_1679:
[----:B---3--:R-:W-:Y:S05]  /*bcc0*/  BSYNC B0 ;  /* 0x0000000000007941 */ /* 0x008fea0003800000 */
.L_x_1673:
[----:B------:R-:W-:Y:S05]  /*bcd0*/  EXIT ;  /* 0x000000000000794d */ /* 0x000fea0003800000 */
.L_x_1686:
[----:B-1----:R1:W2:Y:S02]  /*bce0*/  SYNCS.PHASECHK.TRANS64.TRYWAIT P0, [R17+URZ+0x31800], R12 ;  /* 0x0318000c110075a7 */ /* 0x0022a4000800017f */
[----:B--2---:R-:W-:Y:S05]  /*bcf0*/  @!P0 NANOSLEEP.SYNCS 0x989680 ;  /* 0x009896800000895d */ /* 0x004fea0003900000 */
[----:B------:R-:W2:Y:S02]  /*bd00*/  @!P0 SYNCS.PHASECHK.TRANS64 P0, [R17+URZ+0x31800], R12 ;  /* 0x0318000c110085a7 */ /* 0x000ea4000800007f */
[----:B--2---:R-:W-:Y:S05]  /*bd10*/  @!P0 BRA `(.L_x_1686) ;  /* 0xfffffffc00f08947 */ /* 0x004fea000383ffff */
[----:B------:R-:W-:Y:S05]  /*bd20*/  BRA `(.L_x_1685) ;  /* 0xffffff54004c7947 */ /* 0x000fea000383ffff */
.L_x_1690:
[----:B--2---:R2:W3:Y:S02]  /*bd30*/  SYNCS.PHASECHK.TRANS64.TRYWAIT P0, [R16+URZ+0x31810], R9 ;  /* 0x03181009100075a7 */ /* 0x0044e4000800017f */
[----:B---3--:R-:W-:Y:S05]  /*bd40*/  @!P0 NANOSLEEP.SYNCS 0x989680 ;  /* 0x009896800000895d */ /* 0x008fea0003900000 */
[----:B------:R-:W3:Y:S02]  /*bd50*/  @!P0 SYNCS.PHASECHK.TRANS64 P0, [R16+URZ+0x31810], R9 ;  /* 0x03181009100085a7 */ /* 0x000ee4000800007f */
[----:B---3--:R-:W-:Y:S05]  /*bd60*/  @!P0 BRA `(.L_x_1690) ;  /* 0xfffffffc00f08947 */ /* 0x008fea000383ffff */
[----:B------:R-:W-:Y:S05]  /*bd70*/  BRA `(.L_x_1689) ;  /* 0xffffff5c00e07947 */ /* 0x000fea000383ffff */
.L_x_1694:
[----:B----4-:R4:W1:Y:S02]  /*bd80*/  SYNCS.PHASECHK.TRANS64.TRYWAIT P0, [R17+URZ+0x31830], R8 ;  /* 0x03183008110075a7 */ /* 0x010864000800017f */
[----:B-1----:R-:W-:Y:S05]  /*bd90*/  @!P0 NANOSLEEP.SYNCS 0x989680 ;  /* 0x009896800000895d */ /* 0x002fea0003900000 */
[----:B------:R-:W1:Y:S02]  /*bda0*/  @!P0 SYNCS.PHASECHK.TRANS64 P0, [R17+URZ+0x31830], R8 ;  /* 0x03183008110085a7 */ /* 0x000e64000800007f */
[----:B-1----:R-:W-:Y:S05]  /*bdb0*/  @!P0 BRA `(.L_x_1694) ;  /* 0xfffffffc00f08947 */ /* 0x002fea000383ffff */
[----:B------:R-:W-:Y:S05]  /*bdc0*/  BRA `(.L_x_1693) ;  /* 0xffffff7800ec7947 */ /* 0x000fea000383ffff */
.L_x_1718:
[----:B-1----:R1:W2:Y:S02]  /*bdd0*/  SYNCS.PHASECHK.TRANS64.TRYWAIT P1, [R6+URZ+0x31820], R3 ;  /* 0x03182003060075a7 */ /* 0x0022a4000802017f */
[----:B--2---:R-:W-:Y:S05]  /*bde0*/  @!P1 NANOSLEEP.SYNCS 0x989680 ;  /* 0x009896800000995d */ /* 0x004fea0003900000 */
[----:B------:R-:W2:Y:S02]  /*bdf0*/  @!P1 SYNCS.PHASECHK.TRANS64 P1, [R6+URZ+0x31820], R3 ;  /* 0x03182003060095a7 */ /* 0x000ea4000802007f */
[----:B--2---:R-:W-:Y:S05]  /*be00*/  @!P1 BRA `(.L_x_1718) ;  /* 0xfffffffc00f09947 */ /* 0x004fea000383ffff */
[----:B------:R-:W-:Y:S05]  /*be10*/  BRA `(.L_x_1733) ;  /* 0xffffffe400987947 */ /* 0x000fea000383ffff */
.L_x_1721:
[----:B-1----:R1:W2:Y:S02]  /*be20*/  SYNCS.PHASECHK.TRANS64.TRYWAIT P1, [R6+URZ+0x31838], R5 ;  /* 0x03183805060075a7 */ /* 0x0022a4000802017f */
[----:B--2---:R-:W-:Y:S05]  /*be30*/  @!P1 NANOSLEEP.SYNCS 0x989680 ;  /* 0x009896800000995d */ /* 0x004fea0003900000 */
[----:B------:R-:W2:Y:S02]  /*be40*/  @!P1 SYNCS.PHASECHK.TRANS64 P1, [R6+URZ+0x31838], R5 ;  /* 0x03183805060095a7 */ /* 0x000ea4000802007f */
[----:B--2---:R-:W-:Y:S05]  /*be50*/  @!P1 BRA `(.L_x_1721) ;  /* 0xfffffffc00f09947 */ /* 0x004fea000383ffff */
[----:B------:R-:W-:Y:S05]  /*be60*/  BRA `(.L_x_1734) ;  /* 0xfffffff000147947 */ /* 0x000fea000383ffff */
.L_x_1723:
[----:B------:R-:W-:-:S07]  /*be70*/  SHF.L.U32 R2, R4, 0x1f, RZ ;  /* 0x0000001f04027819 */ /* 0x000fce00000006ff */
.L_x_1735:
[----:B-1----:R1:W2:Y:S02]  /*be80*/  SYNCS.PHASECHK.TRANS64.TRYWAIT P1, [R20+URZ+0x31820], R2 ;  /* 0x03182002140075a7 */ /* 0x0022a4000802017f */
[----:B--2---:R-:W-:Y:S05]  /*be90*/  @!P1 NANOSLEEP.SYNCS 0x989680 ;  /* 0x009896800000995d */ /* 0x004fea0003900000 */
[----:B------:R-:W2:Y:S02]  /*bea0*/  @!P1 SYNCS.PHASECHK.TRANS64 P1, [R20+URZ+0x31820], R2 ;  /* 0x03182002140095a7 */ /* 0x000ea4000802007f */
[----:B--2---:R-:W-:Y:S05]  /*beb0*/  @!P1 BRA `(.L_x_1735) ;  /* 0xfffffffc00f09947 */ /* 0x004fea000383ffff */
[----:B------:R-:W-:Y:S05]  /*bec0*/  BRA `(.L_x_1736) ;  /* 0xfffffff000d07947 */ /* 0x000fea000383ffff */
.L_x_1726:
[----:B-1----:R1:W2:Y:S02]  /*bed0*/  SYNCS.PHASECHK.TRANS64.TRYWAIT P1, [R6+URZ+0x31838], R16 ;  /* 0x03183810060075a7 */ /* 0x0022a4000802017f */
[----:B--2---:R-:W-:Y:S05]  /*bee0*/  @!P1 NANOSLEEP.SYNCS 0x989680 ;  /* 0x009896800000995d */ /* 0x004fea0003900000 */
[----:B------:R-:W2:Y:S02]  /*bef0*/  @!P1 SYNCS.PHASECHK.TRANS64 P1, [R6+URZ+0x31838], R16 ;  /* 0x03183810060095a7 */ /* 0x000ea4000802007f */
[----:B--2---:R-:W-:Y:S05]  /*bf00*/  @!P1 BRA `(.L_x_1726) ;  /* 0xfffffffc00f09947 */ /* 0x004fea000383ffff */
[----:B------:R-:W-:Y:S05]  /*bf10*/  BRA `(.L_x_1737) ;  /* 0xfffffff400f07947 */ /* 0x000fea000383ffff */
.L_x_1729:
[----:B----4-:R4:W1:Y:S02]  /*bf20*/  SYNCS.PHASECHK.TRANS64.TRYWAIT P0, [R5+URZ], R0 ;  /* 0x00000000050075a7 */ /* 0x010864000800017f */
[----:B-1----:R-:W-:Y:S05]  /*bf30*/  @!P0 NANOSLEEP.SYNCS 0x989680 ;  /* 0x009896800000895d */ /* 0x002fea0003900000 */
[----:B------:R-:W1:Y:S02]  /*bf40*/  @!P0 SYNCS.PHASECHK.TRANS64 P0, [R5+URZ], R0 ;  /* 0x00000000050085a7 */ /* 0x000e64000800007f */
[----:B-1----:R-:W-:Y:S05]  /*bf50*/  @!P0 BRA `(.L_x_1729) ;  /* 0xfffffffc00f08947 */ /* 0x002fea000383ffff */
[----:B------:R-:W-:Y:S05]  /*bf60*/  BRA `(.L_x_1738) ;  /* 0xfffffffc00147947 */ /* 0x000fea000383ffff */
.L_x_1730:
[----:B----4-:R4:W1:Y:S02]  /*bf70*/  SYNCS.PHASECHK.TRANS64.TRYWAIT P0, [R3+URZ], R0 ;  /* 0x00000000030075a7 */ /* 0x010864000800017f */
[----:B-1----:R-:W-:Y:S05]  /*bf80*/  @!P0 NANOSLEEP.SYNCS 0x989680 ;  /* 0x009896800000895d */ /* 0x002fea0003900000 */
[----:B------:R-:W1:Y:S02]  /*bf90*/  @!P0 SYNCS.PHASECHK.TRANS64 P0, [R3+URZ], R0 ;  /* 0x00000000030085a7 */ /* 0x000e64000800007f */
[----:B-1----:R-:W-:Y:S05]  /*bfa0*/  @!P0 BRA `(.L_x_1730) ;  /* 0xfffffffc00f08947 */ /* 0x002fea000383ffff */
[----:B------:R-:W-:Y:S05]  /*bfb0*/  BRA `(.L_x_1739) ;  /* 0xfffffffc00247947 */ /* 0x000fea000383ffff */
.L_x_1740:
        /* <DEDUP_REMOVED lines=12> */
.L_x_2216:


//--------------------- .text._ZN7cutlass13device_kernelIN5flash11enable_sm90INS1_16FlashAttnBwdSm90INS1_25CollectiveMainloopBwdSm90ILi2ELi1ELi1EN4cute5tupleIJNS5_1CILi1EEES8_S8_EEENS6_IJNS7_ILi64EEENS7_ILi80EEENS7_ILi256EEEEEENS_10bfloat16_tEfNS_4arch4Sm90ELb1ELb0ELb0ELb0ELb0ELb0ELb1ELb1ELi2ELi1ELi1ELi1ELb0EEENS1_21CollectiveEpilogueBwdISD_SE_SG_Li256ELb0ELb1ELi2EEENS1_25SingleTileBwdLPTSchedulerILb0ELi80ELb0EEEEEEEEEvNT_6ParamsE --------------------------
	.section	.text._ZN7cutlass13device_kernelIN5flash11enable_sm90INS1_16FlashAttnBwdSm90INS1_25CollectiveMainloopBwdSm90ILi2ELi1ELi1EN4cute5tupleIJNS5_1CILi1EEES8_S8_EEENS6_IJNS7_ILi64EEENS7_ILi80EEENS7_ILi256EEEEEENS_10bfloat16_tEfNS_4arch4Sm90ELb1ELb0ELb0ELb0ELb0ELb0ELb1ELb1ELi2ELi1ELi1ELi1ELb0EEENS1_21CollectiveEpilogueBwdISD_SE_SG_Li256ELb0ELb1ELi2EEENS1_25SingleTileBwdLPTSchedulerILb0ELi80ELb0EEEEEEEEEvNT_6ParamsE,"ax",@progbits
	.align	128
.text._ZN7cutlass13device_kernelIN5flash11enable_sm90INS1_16FlashAttnBwdSm90INS1_25CollectiveMainloopBwdSm90ILi2ELi1ELi1EN4cute5tupleIJNS5_1CILi1EEES8_S8_EEENS6_IJNS7_ILi64EEENS7_ILi80EEENS7_ILi256EEEEEENS_10bfloat16_tEfNS_4arch4Sm90ELb1ELb0ELb0ELb0ELb0ELb0ELb1ELb1ELi2ELi1ELi1ELi1ELb0EEENS1_21CollectiveEpilogueBwdISD_SE_SG_Li256ELb0ELb1ELi2EEENS1_25SingleTileBwdLPTSchedulerILb0ELi80ELb0EEEEEEEEEvNT_6ParamsE:
        .type           _ZN7cutlass13device_kernelIN5flash11enable_sm90INS1_16FlashAttnBwdSm90INS1_25CollectiveMainloopBwdSm90ILi2ELi1ELi1EN4cute5tupleIJNS5_1CILi1EEES8_S8_EEENS6_IJNS7_ILi64EEENS7_ILi80EEENS7_ILi256EEEEEENS_10bfloat16_tEfNS_4arch4Sm90ELb1ELb0ELb0ELb0ELb0ELb0ELb1ELb1ELi2ELi1ELi1ELi1ELb0EEENS1_21CollectiveEpilogueBwdISD_SE_SG_Li256ELb0ELb1ELi2EEENS1_25SingleTileBwdLPTSchedulerILb0ELi80ELb0EEEEEEEEEvNT_6ParamsE,@function
        .size           _ZN7cutlass13device_kernelIN5flash11enable_sm90INS1_16FlashAttnBwdSm90INS1_25CollectiveMainloopBwdSm90ILi2ELi1ELi1EN4cute5tupleIJNS5_1CILi1EEES8_S8_EEENS6_IJNS7_ILi64EEENS7_ILi80EEENS7_ILi256EEEEEENS_10bfloat16_tEfNS_4arch4Sm90ELb1ELb0ELb0ELb0ELb0ELb0ELb1ELb1ELi2ELi1ELi1ELi1ELb0EEENS1_21CollectiveEpilogueBwdISD_SE_SG_Li256ELb0ELb1ELi2EEENS1_25SingleTileBwdLPTSchedulerILb0ELi80ELb0EEEEEEEEEvNT_6ParamsE,(.L_x_2217 - _ZN7cutlass13device_kernelIN5flash11enable_sm90INS1_16FlashAttnBwdSm90INS1_25CollectiveMainloopBwdSm90ILi2ELi1ELi1EN4cute5tupleIJNS5_1CILi1EEES8_S8_EEENS6_IJNS7_ILi64EEENS7_ILi80EEENS7_ILi256EEEEEENS_10bfloat16_tEfNS_4arch4Sm90ELb1ELb0ELb0ELb0ELb0ELb0ELb1ELb1ELi2ELi1ELi1ELi1ELb0EEENS1_21CollectiveEpilogueBwdISD_SE_SG_Li256ELb0ELb1ELi2EEENS1_25SingleTileBwdLPTSchedulerILb0ELi80ELb0EEEEEEEEEvNT_6ParamsE)
        .other          _ZN7cutlass13device_kernelIN5flash11enable_sm90INS1_16FlashAttnBwdSm90INS1_25CollectiveMainloopBwdSm90ILi2ELi1ELi1EN4cute5tupleIJNS5_1CILi1EEES8_S8_EEENS6_IJNS7_ILi64EEENS7_ILi80EEENS7_ILi256EEEEEENS_10bfloat16_tEfNS_4arch4Sm90ELb1ELb0ELb0ELb0ELb0ELb0ELb1ELb1ELi2ELi1ELi1ELi1ELb0EEENS1_21CollectiveEpilogueBwdISD_SE_SG_Li256ELb0ELb1ELi2EEENS1_25SingleTileBwdLPTSchedulerILb0ELi80ELb0EEEEEEEEEvNT_6ParamsE,@"STO_CUDA_ENTRY STV_DEFAULT"
_ZN7cutlass13device_kernelIN5flash11enable_sm90INS1_16FlashAttnBwdSm90INS1_25CollectiveMainloopBwdSm90ILi2ELi1ELi1EN4cute5tupleIJNS5_1CILi1EEES8_S8_EEENS6_IJNS7_ILi64EEENS7_ILi80EEENS7_ILi256EEEEEENS_10bfloat16_tEfNS_4arch4Sm90ELb1ELb0ELb0ELb0ELb0ELb0ELb1ELb1ELi2ELi1ELi1ELi1ELb0EEENS1_21CollectiveEpilogueBwdISD_SE_SG_Li256ELb0ELb1ELi2EEENS1_25SingleTileBwdLPTSchedulerILb0ELi80ELb0EEEEEEEEEvNT_6ParamsE:
        /* <DEDUP_REMOVED lines=29> */
.L_x_1742:
[----:B------:R-:W-:Y:S05]  /*01d0*/  BSYNC B0 ;  /* 0x0000000000007941 */ /* 0x000fea0003800000 */
.L_x_1741:
        /* <DEDUP_REMOVED lines=34> */
.L_x_1743:
        /* <DEDUP_REMOVED lines=20> */
.L_x_1744:
[----:B-1----:R-:W-:Y:S01]  /*0540*/  ISETP.NE.AND P0, PT, R0, RZ, PT ;  /* 0x000000ff0000720c */ /* 0x002fe20003f05270 */
[----:B------:R-:W-:Y:S01]  /*0550*/  IMAD.MOV.U32 R0, RZ, RZ, 0x1 ;  /* 0x00000001ff007424 */ /* 0x000fe200078e00ff */
[----:B------:R-:W-:Y:S01]  /*0560*/  NOP ;  /* 0x0000000000007918 */ /* 0x000fe20000000000 */
[----:B------:R-:W-:-:S03]  /*0570*/  LOP3.LUT R21, R4, 0x7f, RZ, 0xc0, !PT ;  /* 0x0000007f04157812 */ /* 0x000fc600078ec0ff */
[----:B------:R-:W-:Y:S01]  /*0580*/  SEL R0, R0, 0x2, !P0 ;  /* 0x0000000200007807 */ /* 0x000fe20004000000 */
[----:B--23--:R-:W-:Y:S06]  /*0590*/  BAR.SYNC.DEFER_BLOCKING 0x0 ;  /* 0x0000000000007b1d */ /* 0x00cfec0000010000 */
[----:B------:R-:W-:Y:S05]  /*05a0*/  @!P0 BRA `(.L_x_1745) ;  /* 0x000000c800cc8947 */ /* 0x000fea0003800000 */
.L_x_1746:
        /* <DEDUP_REMOVED lines=25> */
.L_x_1747:
[----:B------:R-:W-:Y:S01]  /*0740*/  ULDC UR7, c[0x0][0xb44] ;  /* 0x0002d10000077ab9 */ /* 0x000fe20000000800 */
[----:B------:R-:W-:Y:S01]  /*0750*/  UMOV UR45, UR10 ;  /* 0x0000000a002d7c82 */ /* 0x000fe20008000000 */
[----:B------:R-:W-:-:S11]  /*0760*/  UISETP.NE.AND UP0, UPT, UR7, 0x1, UPT ;  /* 0x000000010700788c */ /* 0x000fd6000bf05270 */
[----:B------:R-:W-:Y:S02]  /*0770*/  @UP0 ULDC.64 UR8, c[0x0][0xb48] ;  /* 0x0002d20000080ab9 */ /* 0x000fe40000000a00 */
[----:B------:R-:W-:-:S04]  /*0780*/  UIMAD.WIDE.U32 UR4, UR10, UR8, URZ ;  /* 0x000000080a0472a5 */ /* 0x000fc8000f8e003f */
[----:B------:R-:W-:-:S04]  /*0790*/  @UP0 USHF.R.U32.HI UR45, URZ, UR9, UR5 ;  /* 0x000000093f2d0299 */ /* 0x000fc80008011605 */
[----:B------:R-:W-:-:S12]  /*07a0*/  UIMAD UR4, UR45, UR7, URZ ;  /* 0x000000072d0472a4 */ /* 0x000fd8000f8e023f */
.L_x_1748:
        /* <DEDUP_REMOVED lines=135> */
.L_x_1750:
[----:B------:R-:W2:Y:S01]  /*1020*/  LDC.64 R234, c[0x0][0x2e0] ;  /* 0x0000b800ffea7b82 */ /* 0x000ea20000000a00 */
[----:B------:R-:W-:Y:S01]  /*1030*/  LOP3.LUT R13, R2, 0x1ffffffe, RZ, 0xc0, !PT ;  /* 0x1ffffffe020d7812 */ /* 0x000fe200078ec0ff */
[C---:B------:R-:W-:Y:S01]  /*1040*/  IMAD R14, R6.reuse, 0x40, R11 ;  /* 0x00000040060e7824 */ /* 0x040fe200078e020b */
[--C-:B------:R-:W-:Y:S01]  /*1050*/  SHF.R.S32.HI R8, RZ, 0x1f, R9.reuse ;  /* 0x0000001fff087819 */ /* 0x100fe20000011409 */
[C---:B-1----:R-:W-:Y:S01]  /*1060*/  IMAD R10, R6.reuse, 0x800, R9 ;  /* 0x00000800060a7824 */ /* 0x042fe200078e0209 */
[----:B----4-:R-:W-:Y:S01]  /*1070*/  LEA.HI R2, R7, R7, RZ, 0x1 ;  /* 0x0000000707027211 */ /* 0x010fe200078f08ff */
[----:B------:R-:W-:Y:S01]  /*1080*/  IMAD.IADD R15, R6, 0x1, -R13 ;  /* 0x00000001060f7824 */ /* 0x000fe200078e0a0d */
[----:B------:R-:W-:Y:S01]  /*1090*/  LEA.HI R6, R8, R9, RZ, 0x2 ;  /* 0x0000000908067211 */ /* 0x000fe200078f10ff */
[----:B------:R-:W-:Y:S01]  /*10a0*/  USHF.R.S32.HI UR4, URZ, 0x1f, UR43 ;  /* 0x0000001f3f047899 */ /* 0x000fe2000801142b */
[----:B------:R-:W-:Y:S01]  /*10b0*/  LEA.HI R3, R3, R12, RZ, 0x2 ;  /* 0x0000000c03037211 */ /* 0x000fe200078f10ff */
[----:B------:R-:W-:Y:S01]  /*10c0*/  IMAD.MOV.U32 R232, RZ, RZ, RZ ;  /* 0x000000ffffe87224 */ /* 0x000fe200078e00ff */
[----:B------:R-:W-:Y:S01]  /*10d0*/  LOP3.LUT R4, R2, 0xfffffffe, RZ, 0xc0, !PT ;  /* 0xfffffffe02047812 */ /* 0x000fe200078ec0ff */
[----:B------:R-:W-:Y:S01]  /*10e0*/  IMAD.SHL.U32 R2, R10, 0x4, RZ ;  /* 0x000000040a027824 */ /* 0x000fe200078e00ff */
[--C-:B------:R-:W-:Y:S01]  /*10f0*/  SHF.R.S32.HI R10, RZ, 0x2, R6.reuse ;  /* 0x00000002ff0a7819 */ /* 0x100fe20000011406 */
[----:B------:R-:W-:Y:S01]  /*1100*/  IMAD.MOV.U32 R230, RZ, RZ, RZ ;  /* 0x000000ffffe67224 */ /* 0x000fe200078e00ff */
[----:B------:R-:W-:Y:S01]  /*1110*/  SHF.R.S32.HI R11, RZ, 0x1f, R6 ;  /* 0x0000001fff0b7819 */ /* 0x000fe20000011406 */
[----:B------:R-:W-:Y:S01]  /*1120*/  IMAD.IADD R4, R7, 0x1, -R4 ;  /* 0x0000000107047824 */ /* 0x000fe200078e0a04 */
[----:B------:R-:W-:-:S02]  /*1130*/  LOP3.LUT R13, R3, 0xfffffc, RZ, 0xc0, !PT ;  /* 0x00fffffc030d7812 */ /* 0x000fc400078ec0ff */
[----:B------:R-:W-:Y:S02]  /*1140*/  CS2R R134, SRZ ;  /* 0x0000000000867805 */ /* 0x000fe4000001ff00 */
[----:B------:R-:W-:Y:S02]  /*1150*/  LEA.HI R11, R11, R10, RZ, 0x3 ;  /* 0x0000000a0b0b7211 */ /* 0x000fe400078f18ff */
[----:B------:R-:W-:Y:S02]  /*1160*/  CS2R R132, SRZ ;  /* 0x0000000000847805 */ /* 0x000fe4000001ff00 */
[----:B------:R-:W-:Y:S01]  /*1170*/  LOP3.LUT R6, R6, 0x7ffffffc, RZ, 0xc0, !PT ;  /* 0x7ffffffc06067812 */ /* 0x000fe200078ec0ff */
[----:B------:R-:W-:Y:S01]  /*1180*/  IMAD.IADD R13, R12, 0x1, -R13 ;  /* 0x000000010c0d7824 */ /* 0x000fe200078e0a0d */
[----:B------:R-:W-:Y:S01]  /*1190*/  SHF.R.S32.HI R3, RZ, 0x1f, R2 ;  /* 0x0000001fff037819 */ /* 0x000fe20000011402 */
[----:B------:R-:W-:Y:S01]  /*11a0*/  IMAD R12, R18, UR4, RZ ;  /* 0x00000004120c7c24 */ /* 0x000fe2000f8e02ff */
[----:B------:R-:W-:Y:S01]  /*11b0*/  LOP3.LUT R11, R11, 0xfffffff8, RZ, 0xc0, !PT ;  /* 0xfffffff80b0b7812 */ /* 0x000fe200078ec0ff */
[----:B------:R-:W-:Y:S01]  /*11c0*/  USHF.R.S32.HI UR4, URZ, 0x1f, UR44 ;  /* 0x0000001f3f047899 */ /* 0x000fe2000801142c */
[----:B------:R-:W-:Y:S01]  /*11d0*/  IMAD.IADD R6, R9, 0x1, -R6 ;  /* 0x0000000109067824 */ /* 0x000fe200078e0a06 */
[----:B------:R-:W-:Y:S01]  /*11e0*/  LEA.HI R8, R8, R9, RZ, 0x5 ;  /* 0x0000000908087211 */ /* 0x000fe200078f28ff */
[----:B------:R-:W-:Y:S01]  /*11f0*/  IMAD.WIDE.U32 R2, R18, UR43, R2 ;  /* 0x0000002b12027c25 */ /* 0x000fe2000f8e0002 */
[----:B------:R-:W-:-:S02]  /*1200*/  LOP3.LUT R233, R0, 0x1, RZ, 0xfc, !PT ;  /* 0x0000000100e97812 */ /* 0x000fc400078efcff */
[----:B------:R-:W-:Y:S02]  /*1210*/  CS2R R130, SRZ ;  /* 0x0000000000827805 */ /* 0x000fe4000001ff00 */
[----:B------:R-:W-:Y:S01]  /*1220*/  SHF.R.S32.HI R8, RZ, 0x5, R8 ;  /* 0x00000005ff087819 */ /* 0x000fe20000011408 */
[----:B------:R-:W-:Y:S01]  /*1230*/  IMAD R7, R19, UR43, R12 ;  /* 0x0000002b13077c24 */ /* 0x000fe2000f8e020c */
[----:B------:R-:W-:Y:S01]  /*1240*/  CS2R R128, SRZ ;  /* 0x0000000000807805 */ /* 0x000fe2000001ff00 */
[----:B------:R-:W-:Y:S01]  /*1250*/  IMAD.IADD R11, R10, 0x1, -R11 ;  /* 0x000000010a0b7824 */ /* 0x000fe200078e0a0b */
[----:B------:R-:W-:Y:S01]  /*1260*/  CS2R R126, SRZ ;  /* 0x00000000007e7805 */ /* 0x000fe2000001ff00 */
[----:B------:R-:W-:Y:S01]  /*1270*/  IMAD R6, R15, 0x4, R6 ;  /* 0x000000040f067824 */ /* 0x000fe200078e0206 */
[----:B------:R-:W-:Y:S01]  /*1280*/  CS2R R124, SRZ ;  /* 0x00000000007c7805 */ /* 0x000fe2000001ff00 */
[----:B--2---:R-:W-:Y:S01]  /*1290*/  IMAD R10, R234, UR4, RZ ;  /* 0x00000004ea0a7c24 */ /* 0x004fe2000f8e02ff */
[----:B------:R-:W-:Y:S01]  /*12a0*/  UIMAD UR4, UR45, -0x50, UR9 ;  /* 0xffffffb02d0478a4 */ /* 0x000fe2000f8e0209 */
[----:B------:R-:W-:Y:S01]  /*12b0*/  IMAD.IADD R3, R3, 0x1, R7 ;  /* 0x0000000103037824 */ /* 0x000fe200078e0207 */
[----:B------:R-:W-:Y:S01]  /*12c0*/  CS2R R122, SRZ ;  /* 0x00000000007a7805 */ /* 0x000fe2000001ff00 */
[----:B------:R-:W-:Y:S01]  /*12d0*/  IMAD.SHL.U32 R236, R6, 0x2, RZ ;  /* 0x0000000206ec7824 */ /* 0x000fe200078e00ff */
[----:B------:R-:W-:Y:S01]  /*12e0*/  UIADD3 UR5, UR4, 0x1, -UR8 ;  /* 0x0000000104057890 */ /* 0x000fe2000fffe808 */
[----:B------:R-:W-:Y:S01]  /*12f0*/  IMAD R7, R235, UR44, R10 ;  /* 0x0000002ceb077c24 */ /* 0x000fe2000f8e020a */
[----:B------:R-:W-:Y:S01]  /*1300*/  CS2R R120, SRZ ;  /* 0x0000000000787805 */ /* 0x000fe2000001ff00 */
[----:B------:R-:W-:Y:S01]  /*1310*/  IMAD.WIDE.U32 R234, R234, UR44, R2 ;  /* 0x0000002ceaea7c25 */ /* 0x000fe2000f8e0002 */
[----:B------:R-:W-:-:S02]  /*1320*/  IADD3 R6, -R236, UR4, RZ ;  /* 0x00000004ec067c10 */ /* 0x000fc4000fffe1ff */
[----:B------:R-:W-:Y:S02]  /*1330*/  CS2R R118, SRZ ;  /* 0x0000000000767805 */ /* 0x000fe4000001ff00 */
[----:B------:R-:W-:Y:S01]  /*1340*/  CS2R R116, SRZ ;  /* 0x0000000000747805 */ /* 0x000fe2000001ff00 */
[----:B------:R-:W-:Y:S01]  /*1350*/  IMAD.MOV.U32 R3, RZ, RZ, R5 ;  /* 0x000000ffff037224 */ /* 0x000fe200078e0005 */
[----:B------:R-:W-:Y:S01]  /*1360*/  CS2R R114, SRZ ;  /* 0x0000000000727805 */ /* 0x000fe2000001ff00 */
[----:B------:R-:W-:Y:S01]  /*1370*/  IMAD.IADD R5, R235, 0x1, R7 ;  /* 0x00000001eb057824 */ /* 0x000fe200078e0207 */
[----:B------:R1:W-:Y:S01]  /*1380*/  STL [R1], R6 ;  /* 0x0000000601007387 */ /* 0x0003e20000100800 */
[----:B------:R-:W-:Y:S01]  /*1390*/  IMAD R13, R13, 0x10, R14 ;  /* 0x000000100d0d7824 */ /* 0x000fe200078e020e */
[----:B------:R-:W-:Y:S01]  /*13a0*/  CS2R R112, SRZ ;  /* 0x0000000000707805 */ /* 0x000fe2000001ff00 */
[----:B------:R-:W-:Y:S01]  /*13b0*/  IMAD R231, R8, 0x10, R11 ;  /* 0x0000001008e77824 */ /* 0x000fe200078e020b */
[----:B------:R1:W-:Y:S01]  /*13c0*/  STL [R1+0x4], R5 ;  /* 0x0000040501007387 */ /* 0x0003e20000100800 */
[----:B------:R-:W-:Y:S01]  /*13d0*/  IMAD.SHL.U32 R0, R13, 0x8, RZ ;  /* 0x000000080d007824 */ /* 0x000fe200078e00ff */
        /* <DEDUP_REMOVED lines=69> */
[----:B------:R-:W-:Y:S01]  /*1830*/  IMAD R0, R0, 0x2, R17 ;  /* 0x0000000200007824 */ /* 0x000fe200078e0211 */
[----:B-1----:R-:W-:-:S07]  /*1840*/  IADD3 R236, -R236, UR5, RZ ;  /* 0x00000005ecec7c10 */ /* 0x002fce000fffe1ff */
.L_x_1762:
[----:B------:R-:W-:-:S13]  /*1850*/  ISETP.NE.AND P0, PT, R233, 0x3, PT ;  /* 0x00000003e900780c */ /* 0x000fda0003f05270 */
[----:B-1----:R-:W-:Y:S05]  /*1860*/  @!P0 BRA `(.L_x_1752) ;  /* 0x0000000000048947 */ /* 0x002fea0003800000 */
[----:B------:R-:W-:Y:S01]  /*1870*/  BPT.TRAP 0x1 ;  /* 0x000000040000795c */ /* 0x000fe20000300000 */
.L_x_1752:
[----:B------:R-:W-:Y:S01]  /*1880*/  IMAD R16, R2, 0x8, R17 ;  /* 0x0000000802107824 */ /* 0x000fe200078e0211 */
[----:B------:R-:W-:-:S04]  /*1890*/  SHF.L.U32 R9, R232, 0x1f, RZ ;  /* 0x0000001fe8097819 */ /* 0x000fc800000006ff */
[----:B------:R1:W2:Y:S01]  /*18a0*/  SYNCS.PHASECHK.TRANS64.TRYWAIT P1, [R16+URZ+0x31810], R9 ;  /* 0x03181009100075a7 */ /* 0x0002a2000802017f */
[----:B------:R-:W-:Y:S05]  /*18b0*/  @!P0 BRA `(.L_x_1753) ;  /* 0x0000000000048947 */ /* 0x000fea0003800000 */
[----:B------:R-:W-:Y:S01]  /*18c0*/  BPT.TRAP 0x1 ;  /* 0x000000040000795c */ /* 0x000fe20000300000 */
.L_x_1753:
        /* <DEDUP_REMOVED lines=12> */
.L_x_1754:
        /* <DEDUP_REMOVED lines=596> */
.L_x_1756:
[----:B------:R-:W-:-:S04]  /*3ed0*/  SHF.L.U32 R8, R230, 0x1f, RZ ;  /* 0x0000001fe6087819 */ /* 0x000fc800000006ff */
[----:B------:R4:W1:Y:S01]  /*3ee0*/  SYNCS.PHASECHK.TRANS64.TRYWAIT P1, [R17+URZ+0x31830], R8 ;  /* 0x03183008110075a7 */ /* 0x000862000802017f */
[----:B------:R-:W-:Y:S05]  /*3ef0*/  @!P0 BRA `(.L_x_1757) ;  /* 0x0000000000048947 */ /* 0x000fea0003800000 */
[----:B------:R-:W-:Y:S01]  /*3f00*/  BPT.TRAP 0x1 ;  /* 0x000000040000795c */ /* 0x000fe20000300000 */
.L_x_1757:
[----:B------:R-:W5:Y:S01]  /*3f10*/  LDL R7, [R1] ;  /* 0x0000000001077983 */ /* 0x000f620000100800 */
[----:B-1----:R-:W-:Y:S02]  /*3f20*/  VIADD R6, R5, 0xa000 ;  /* 0x0000a00005067836 */ /* 0x002fe40000000000 */
[----:B------:R-:W-:Y:S02]  /*3f30*/  VIADD R5, R17, 0x24100 ;  /* 0x0002410011057836 */ /* 0x000fe40000000000 */
[----:B------:R-:W-:Y:S01]  /*3f40*/  IMAD R11, R3, 0x40, R231 ;  /* 0x00000040030b7824 */ /* 0x000fe200078e02e7 */
[----:B------:R-:W-:Y:S02]  /*3f50*/  SHF.R.U32.HI R12, RZ, 0x4, R6 ;  /* 0x00000004ff0c7819 */ /* 0x000fe40000011606 */
[----:B------:R-:W-:Y:S02]  /*3f60*/  SHF.R.U32.HI R13, RZ, 0x4, R5 ;  /* 0x00000004ff0d7819 */ /* 0x000fe40000011605 */
[----:B-----5:R-:W-:Y:S01]  /*3f70*/  VIADDMNMX R14, R11, R236, R7, PT ;  /* 0x000000ec0b0e7246 */ /* 0x020fe20003800107 */
[----:B------:R-:W-:Y:S06]  /*3f80*/  @P1 BRA `(.L_x_1758) ;  /* 0x0000000000081947 */ /* 0x000fec0003800000 */
[----:B------:R-:W1:Y:S02]  /*3f90*/  SYNCS.PHASECHK.TRANS64.TRYWAIT P1, [R17+URZ+0x31830], R8 ;  /* 0x03183008110075a7 */ /* 0x000e64000802017f */
[----:B-1----:R-:W-:Y:S05]  /*3fa0*/  @!P1 BRA `(.L_x_1759) ;  /* 0x000000ac00a89947 */ /* 0x002fea0003800000 */
.L_x_1758:
[----:B------:R-:W-:Y:S01]  /*3fb0*/  LOP3.LUT R23, R12, 0x3fff, RZ, 0xc0, !PT ;  /* 0x00003fff0c177812 */ /* 0x000fe200078ec0ff */
[----:B------:R-:W5:Y:S01]  /*3fc0*/  LDL R224, [R1] ;  /* 0x0000000001e07983 */ /* 0x000f620000100800 */
[----:B------:R-:W-:Y:S01]  /*3fd0*/  LOP3.LUT R13, R13, 0x3fff, RZ, 0xc0, !PT ;  /* 0x00003fff0d0d7812 */ /* 0x000fe200078ec0ff */
[----:B------:R-:W-:Y:S01]  /*3fe0*/  WARPGROUP.ARRIVE ;  /* 0x00000000000079c5 */ /* 0x000fe20000000000 */
[----:B------:R-:W-:Y:S01]  /*3ff0*/  LOP3.LUT R23, R23, 0x10000, RZ, 0xfc, !PT ;  /* 0x0001000017177812 */ /* 0x000fe200078efcff */
[----:B------:R-:W-:Y:S01]  /*4000*/  UMOV UR5, 0x40000040 ;  /* 0x4000004000057882 */ /* 0x000fe20000000000 */
[----:B------:R-:W-:Y:S01]  /*4010*/  LOP3.LUT R18, R13, 0x10000, RZ, 0xfc, !PT ;  /* 0x000100000d127812 */ /* 0x000fe200078efcff */
[----:B------:R-:W-:Y:S01]  /*4020*/  UMOV UR7, 0x40000000 ;  /* 0x4000000000077882 */ /* 0x000fe20000000000 */
[C---:B------:R-:W-:Y:S01]  /*4030*/  R2UR UR6, R23.reuse ;  /* 0x00000000170672ca */ /* 0x040fe200000e0000 */
[C---:B------:R-:W-:Y:S01]  /*4040*/  VIADD R13, R23.reuse, 0x80 ;  /* 0x00000080170d7836 */ /* 0x040fe20000000000 */
[----:B------:R-:W-:Y:S01]  /*4050*/  R2UR UR4, R18 ;  /* 0x00000000120472ca */ /* 0x000fe200000e0000 */
[----:B------:R-:W-:Y:S01]  /*4060*/  VIADD R19, R23, 0x2 ;  /* 0x0000000217137836 */ /* 0x000fe20000000000 */
[----:B------:R-:W-:-:S02]  /*4070*/  ISETP.GT.AND P3, PT, R14, RZ, PT ;  /* 0x000000ff0e00720c */ /* 0x000fc40003f64270 */
[----:B------:R-:W-:Y:S01]  /*4080*/  R2UR UR8, R13 ;  /* 0x000000000d0872ca */ /* 0x000fe200000e0000 */
[----:B------:R-:W-:Y:S01]  /*4090*/  VIADD R13, R23, 0x180 ;  /* 0x00000180170d7836 */ /* 0x000fe20000000000 */
[C---:B------:R-:W-:Y:S02]  /*40a0*/  ISETP.GT.AND P2, PT, R14.reuse, 0x1, PT ;  /* 0x000000010e00780c */ /* 0x040fe40003f44270 */
[C---:B------:R-:W-:Y:S02]  /*40b0*/  ISETP.GT.AND P6, PT, R14.reuse, 0x10, PT ;  /* 0x000000100e00780c */ /* 0x040fe40003fc4270 */
[----:B------:R-:W-:Y:S02]  /*40c0*/  ISETP.GT.AND P5, PT, R14, 0x11, PT ;  /* 0x000000110e00780c */ /* 0x000fe40003fa4270 */
[----:B------:R-:W-:Y:S01]  /*40d0*/  FSEL R24, R24, -INF , P3 ;  /* 0xff80000018187808 */ /* 0x000fe20001800000 */
[----:B------:R-:W-:Y:S01]  /*40e0*/  HGMMA.64x8x16.F32.BF16 R44, gdesc[UR4], RZ, !UPT, gsb0 ;  /* 0x00000000042c79f0 */ /* 0x000fe2000c0018ff */
[----:B------:R-:W-:Y:S01]  /*40f0*/  UMOV UR7, 0x40000000 ;  /* 0x4000000000077882 */ /* 0x000fe20000000000 */
[----:B------:R-:W-:Y:S01]  /*4100*/  FSEL R12, R25, -INF , P2 ;  /* 0xff800000190c7808 */ /* 0x000fe20001000000 */
[----:B------:R-:W-:Y:S01]  /*4110*/  VIADD R25, R18, 0x2 ;  /* 0x0000000212197836 */ /* 0x000fe20000000000 */
[----:B------:R-:W-:Y:S01]  /*4120*/  UMOV UR6, UR8 ;  /* 0x0000000800067c82 */ /* 0x000fe20008000000 */
[----:B------:R-:W-:-:S02]  /*4130*/  FSEL R28, R28, -INF , P6 ;  /* 0xff8000001c1c7808 */ /* 0x000fc40003000000 */
[----:B------:R-:W-:Y:S02]  /*4140*/  FSEL R22, R29, -INF , P5 ;  /* 0xff8000001d167808 */ /* 0x000fe40002800000 */
[C---:B------:R-:W-:Y:S02]  /*4150*/  ISETP.GT.AND P1, PT, R14.reuse, 0x20, PT ;  /* 0x000000200e00780c */ /* 0x040fe40003f24270 */
[C---:B------:R-:W-:Y:S02]  /*4160*/  ISETP.GT.AND P4, PT, R14.reuse, 0x21, PT ;  /* 0x000000210e00780c */ /* 0x040fe40003f84270 */
[C---:B------:R-:W-:Y:S02]  /*4170*/  ISETP.GT.AND P3, PT, R14.reuse, 0x30, PT ;  /* 0x000000300e00780c */ /* 0x040fe40003f64270 */
[C---:B------:R-:W-:Y:S02]  /*4180*/  ISETP.GT.AND P2, PT, R14.reuse, 0x31, PT ;  /* 0x000000310e00780c */ /* 0x040fe40003f44270 */
[----:B------:R-:W-:-:S02]  /*4190*/  ISETP.GT.AND P6, PT, R14, 0x40, PT ;  /* 0x000000400e00780c */ /* 0x000fc40003fc4270 */
[----:B------:R-:W-:Y:S01]  /*41a0*/  ISETP.GT.AND P5, PT, R14, 0x41, PT ;  /* 0x000000410e00780c */ /* 0x000fe20003fa4270 */
[----:B------:R-:W-:Y:S01]  /*41b0*/  VIADD R14, R23, 0x100 ;  /* 0x00000100170e7836 */ /* 0x000fe20000000000 */
[----:B------:R-:W-:Y:S01]  /*41c0*/  R2UR UR10, R13 ;  /* 0x000000000d0a72ca */ /* 0x000fe200000e0000 */
[----:B------:R-:W-:Y:S01]  /*41d0*/  VIADD R13, R23, 0x82 ;  /* 0x00000082170d7836 */ /* 0x000fe20000000000 */
[----:B------:R-:W-:Y:S02]  /*41e0*/  R2UR UR12, R19 ;  /* 0x00000000130c72ca */ /* 0x000fe400000e0000 */
[----:B------:R-:W-:Y:S01]  /*41f0*/  R2UR UR9, R14 ;  /* 0x000000000e0972ca */ /* 0x000fe200000e0000 */
[----:B------:R-:W-:Y:S01]  /*4200*/  VIADD R14, R23, 0x200 ;  /* 0x00000200170e7836 */ /* 0x000fe20000000000 */
[----:B------:R-:W-:Y:S02]  /*4210*/  R2UR UR13, R25 ;  /* 0x00000000190d72ca */ /* 0x000fe400000e0000 */
[----:B------:R-:W-:Y:S01]  /*4220*/  R2UR UR14, R13 ;  /* 0x000000000d0e72ca */ /* 0x000fe200000e0000 */
[----:B------:R-:W-:Y:S01]  /*4230*/  VIADD R13, R23, 0x102 ;  /* 0x00000102170d7836 */ /* 0x000fe20000000000 */
[----:B------:R-:W-:-:S02]  /*4240*/  R2UR UR11, R14 ;  /* 0x000000000e0b72ca */ /* 0x000fc400000e0000 */
[----:B------:R-:W-:Y:S02]  /*4250*/  IADD3 R14, R236, 0x8, R11 ;  /* 0x00000008ec0e7810 */ /* 0x000fe40007ffe00b */
[----:B------:R-:W-:Y:S01]  /*4260*/  R2UR UR8, R13 ;  /* 0x000000000d0872ca */ /* 0x000fe200000e0000 */
[----:B------:R-:W-:Y:S01]  /*4270*/  VIADD R13, R23, 0x182 ;  /* 0x00000182170d7836 */ /* 0x000fe20000000000 */
[----:B------:R-:W-:Y:S02]  /*4280*/  MOV R7, UR45 ;  /* 0x0000002d00077c02 */ /* 0x000fe40008000f00 */
[----:B------:R-:W-:Y:S02]  /*4290*/  MOV R6, UR44 ;  /* 0x0000002c00067c02 */ /* 0x000fe40008000f00 */
[----:B------:R-:W-:Y:S02]  /*42a0*/  MOV R21, UR43 ;  /* 0x0000002b00157c02 */ /* 0x000fe40008000f00 */
[----:B------:R-:W-:-:S02]  /*42b0*/  MOV R20, UR40 ;  /* 0x0000002800147c02 */ /* 0x000fc40008000f00 */
[----:B----4-:R-:W-:Y:S02]  /*42c0*/  MOV R8, UR46 ;  /* 0x0000002e00087c02 */ /* 0x010fe40008000f00 */
[----:B------:R-:W-:Y:S01]  /*42d0*/  MOV R9, UR47 ;  /* 0x0000002f00097c02 */ /* 0x000fe20008000f00 */
        /* <DEDUP_REMOVED lines=35> */
[----:B------:R-:W-:Y:S01]  /*4510*/  WARPGROUP.ARRIVE ;  /* 0x00000000000079c5 */ /* 0x000fe20000000000 */
[----:B------:R-:W-:Y:S01]  /*4520*/  VIADD R11, R23, 0x904 ;  /* 0x00000904170b7836 */ /* 0x000fe20000000000 */
[----:B-----5:R-:W-:-:S04]  /*4530*/  VIMNMX R14, R224, R14, PT ;  /* 0x0000000ee00e7248 */ /* 0x020fc80003fe0100 */
[----:B------:R-:W-:Y:S01]  /*4540*/  HGMMA.64x8x16.F32.BF16 R44, gdesc[UR4], R44, gsb0 ;  /* 0x00000000042c79f0 */ /* 0x000fe2000800182c */
[----:B------:R-:W-:Y:S01]  /*4550*/  UMOV UR6, UR14 ;  /* 0x0000000e00067c82 */ /* 0x000fe20008000000 */
[----:B------:R-:W-:Y:S01]  /*4560*/  UMOV UR7, 0x40000000 ;  /* 0x4000000000077882 */ /* 0x000fe20000000000 */
[----:B------:R-:W-:Y:S01]  /*4570*/  FSEL R32, R32, -INF , P1 ;  /* 0xff80000020207808 */ /* 0x000fe20000800000 */
[----:B------:R-:W-:Y:S01]  /*4580*/  UMOV UR57, 0x40000040 ;  /* 0x4000004000397882 */ /* 0x000fe20000000000 */
[----:B------:R-:W-:Y:S01]  /*4590*/  FSEL R36, R36, -INF , P3 ;  /* 0xff80000024247808 */ /* 0x000fe20001800000 */
[----:B------:R-:W-:Y:S01]  /*45a0*/  UMOV UR59, 0x40 ;  /* 0x00000040003b7882 */ /* 0x000fe20000000000 */
[----:B------:R-:W-:Y:S01]  /*45b0*/  FSEL R40, R40, -INF , P6 ;  /* 0xff80000028287808 */ /* 0x000fe20003000000 */
        /* <DEDUP_REMOVED lines=10> */
[----:B------:R-:W4:Y:S01]  /*4660*/  LDL R224, [R1+0x4] ;  /* 0x0000040001e07983 */ /* 0x000f220000100800 */
[----:B------:R-:W-:-:S02]  /*4670*/  WARPGROUP.DEPBAR.LE gsb0, 0x0 ;  /* 0x00008000000079c5 */ /* 0x000fc40000010000 */
        /* <DEDUP_REMOVED lines=454> */
[----:B------:R-:W-:Y:S02]  /*62e0*/  WARPGROUP.DEPBAR.LE gsb0, 0x0 ;  /* 0x00008000000079c5 */ /* 0x000fe40000010000 */
[----:B------:R-:W-:-:S06]  /*62f0*/  WARPGROUP.ARRIVE ;  /* 0x00000000000079c5 */ /* 0x000fcc0000000000 */
[----:B------:R-:W-:Y:S01]  /*6300*/  HGMMA.64x8x16.F32.BF16 R220, gdesc[UR4], R220, gsb0 ;  /* 0x0000000004dc79f0 */ /* 0x000fe200080018dc */
[----:B------:R-:W-:Y:S01]  /*6310*/  UMOV UR6, UR10 ;  /* 0x0000000a00067c82 */ /* 0x000fe20008000000 */
[----:B------:R-:W-:Y:S01]  /*6320*/  UMOV UR7, 0x40000000 ;  /* 0x4000000000077882 */ /* 0x000fe20000000000 */
[----:B------:R-:W-:Y:S01]  /*6330*/  UMOV UR4, UR12 ;  /* 0x0000000c00047c82 */ /* 0x000fe20008000000 */
[----:B------:R-:W-:Y:S01]  /*6340*/  UMOV UR5, 0x40000040 ;  /* 0x4000004000057882 */ /* 0x000fe20000000000 */
[----:B------:R-:W-:Y:S01]  /*6350*/  VIADD R13, R23, 0x984 ;  /* 0x00000984170d7836 */ /* 0x000fe20000000000 */
[----:B------:R-:W-:Y:S01]  /*6360*/  ISETP.GT.AND P1, PT, R14, RZ, PT ;  /* 0x000000ff0e00720c */ /* 0x000fe20003f24270 */
[----:B------:R-:W-:Y:S01]  /*6370*/  VIADD R18, R18, 0x606 ;  /* 0x0000060612127836 */ /* 0x000fe20000000000 */
[----:B------:R-:W-:Y:S01]  /*6380*/  ULDC UR12, c[0x0][0x744] ;  /* 0x0001d100000c7ab9 */ /* 0x000fe20000000800 */
        /* <DEDUP_REMOVED lines=41> */
[----:B------:R-:W-:-:S12]  /*6620*/  UMOV UR7, 0x40000000 ;  /* 0x4000000000077882 */ /* 0x000fd80000000000 */
[----:B------:R-:W-:Y:S01]  /*6630*/  UMOV UR6, UR8 ;  /* 0x0000000800067c82 */ /* 0x000fe20008000000 */
        /* <DEDUP_REMOVED lines=10> */
[----:B------:R-:W-:-:S05]  /*66e0*/  VIADD R18, R23, 0x786 ;  /* 0x0000078617127836 */ /* 0x000fca0000000000 */
[----:B------:R-:W-:Y:S01]  /*66f0*/  R2UR UR6, R18 ;  /* 0x00000000120672ca */ /* 0x000fe200000e0000 */
[----:B------:R-:W-:Y:S01]  /*6700*/  UMOV UR5, 0x40000040 ;  /* 0x4000004000057882 */ /* 0x000fe20000000000 */
[----:B------:R-:W-:Y:S01]  /*6710*/  UMOV UR7, 0x40000000 ;  /* 0x4000000000077882 */ /* 0x000fe20000000000 */
[----:B------:R-:W-:Y:S01]  /*6720*/  FSEL R25, R26, -INF , P1 ;  /* 0xff8000001a197808 */ /* 0x000fe20000800000 */
[----:B--2---:R-:W-:Y:S01]  /*6730*/  FFMA.FTZ R11, R24, UR12, -R15 ;  /* 0x0000000c180b7c23 */ /* 0x004fe2000801080f */
[----:B------:R-:W-:Y:S01]  /*6740*/  ISETP.GT.AND P1, PT, R14, 0x1, PT ;  /* 0x000000010e00780c */ /* 0x000fe20003f24270 */
[----:B------:R-:W-:Y:S02]  /*6750*/  WARPGROUP.DEPBAR.LE gsb0, 0x0 ;  /* 0x00008000000079c5 */ /* 0x000fe40000010000 */
[----:B------:R-:W-:-:S06]  /*6760*/  WARPGROUP.ARRIVE ;  /* 0x00000000000079c5 */ /* 0x000fcc0000000000 */
[----:B------:R-:W-:Y:S01]  /*6770*/  HGMMA.64x8x16.F32.BF16 R44, gdesc[UR4], R44, gsb0 ;  /* 0x00000000042c79f0 */ /* 0x000fe2000800182c */
[----:B------:R-:W-:Y:S02]  /*6780*/  FSEL R24, R33, -INF , P4 ;  /* 0xff80000021187808 */ /* 0x000fe40002000000 */
[----:B------:R-:W-:-:S03]  /*6790*/  FSEL R29, R27, -INF , P1 ;  /* 0xff8000001b1d7808 */ /* 0x000fc60000800000 */
[----:B------:R-:W-:Y:S01]  /*67a0*/  FFMA.FTZ R27, R24, UR12, -R15 ;  /* 0x0000000c181b7c23 */ /* 0x000fe2000801080f */
[----:B------:R-:W-:-:S05]  /*67b0*/  VIADD R24, R23, 0x806 ;  /* 0x0000080617187836 */ /* 0x000fca0000000000 */
[----:B------:R-:W-:Y:S01]  /*67c0*/  R2UR UR8, R24 ;  /* 0x00000000180872ca */ /* 0x000fe200000e0000 */
[----:B------:R-:W-:-:S12]  /*67d0*/  UMOV UR7, 0x40000000 ;  /* 0x4000000000077882 */ /* 0x000fd80000000000 */
[----:B------:R-:W-:Y:S01]  /*67e0*/  UMOV UR6, UR8 ;  /* 0x0000000800067c82 */ /* 0x000fe20008000000 */
[----:B------:R-:W-:Y:S02]  /*67f0*/  WARPGROUP.DEPBAR.LE gsb0, 0x0 ;  /* 0x00008000000079c5 */ /* 0x000fe40000010000 */
[----:B------:R-:W-:-:S06]  /*6800*/  WARPGROUP.ARRIVE ;  /* 0x00000000000079c5 */ /* 0x000fcc0000000000 */
[----:B------:R-:W-:Y:S01]  /*6810*/  HGMMA.64x8x16.F32.BF16 R48, gdesc[UR4], R48, gsb0 ;  /* 0x00000000043079f0 */ /* 0x000fe20008001830 */
[----:B------:R-:W-:-:S05]  /*6820*/  VIADD R24, R23, 0x886 ;  /* 0x0000088617187836 */ /* 0x000fca0000000000 */
[----:B------:R-:W-:Y:S01]  /*6830*/  R2UR UR9, R24 ;  /* 0x00000000180972ca */ /* 0x000fe200000e0000 */
[----:B------:R-:W-:-:S12]  /*6840*/  UMOV UR7, 0x40000000 ;  /* 0x4000000000077882 */ /* 0x000fd80000000000 */
[----:B------:R-:W-:Y:S01]  /*6850*/  UMOV UR6, UR9 ;  /* 0x0000000900067c82 */ /* 0x000fe20008000000 */
[----:B------:R-:W-:Y:S02]  /*6860*/  WARPGROUP.DEPBAR.LE gsb0, 0x0 ;  /* 0x00008000000079c5 */ /* 0x000fe40000010000 */
[----:B------:R-:W-:-:S06]  /*6870*/  WARPGROUP.ARRIVE ;  /* 0x00000000000079c5 */ /* 0x000fcc0000000000 */
[----:B------:R-:W-:Y:S01]  /*6880*/  HGMMA.64x8x16.F32.BF16 R52, gdesc[UR4], R52, gsb0 ;  /* 0x00000000043479f0 */ /* 0x000fe20008001834 */
[----:B------:R-:W-:Y:S02]  /*6890*/  ISETP.GT.AND P1, PT, R14, 0x10, PT ;  /* 0x000000100e00780c */ /* 0x000fe40003f24270 */
        /* <DEDUP_REMOVED lines=17> */
[--C-:B------:R-:W-:Y:S01]  /*69b0*/  FFMA.FTZ R19, R28, UR12, -R15.reuse ;  /* 0x0000000c1c137c23 */ /* 0x100fe2000801080f */
[----:B------:R-:W-:Y:S01]  /*69c0*/  FSEL R28, R41, -INF , P5 ;  /* 0xff800000291c7808 */ /* 0x000fe20002800000 */
[----:B------:R-:W-:Y:S01]  /*69d0*/  FFMA.FTZ R13, R32, UR12, -R15 ;  /* 0x0000000c200d7c23 */ /* 0x000fe2000801080f */
[----:B------:R-:W-:Y:S01]  /*69e0*/  ISETP.GT.AND P1, PT, R14, 0x11, PT ;  /* 0x000000110e00780c */ /* 0x000fe20003f24270 */
[----:B------:R-:W-:Y:S02]  /*69f0*/  IMAD R32, R231, 0x4, R17 ;  /* 0x00000004e7207824 */ /* 0x000fe400078e0211 */
[----:B------:R-:W-:Y:S01]  /*6a00*/  FFMA.FTZ R28, R28, UR12, -R15 ;  /* 0x0000000c1c1c7c23 */ /* 0x000fe2000801080f */
[----:B------:R-:W-:Y:S02]  /*6a10*/  FSEL R31, R31, -INF , P1 ;  /* 0xff8000001f1f7808 */ /* 0x000fe40000800000 */
[C---:B------:R-:W-:Y:S01]  /*6a20*/  ISETP.GT.AND P1, PT, R14.reuse, 0x20, PT ;  /* 0x000000200e00780c */ /* 0x040fe20003f24270 */
[----:B------:R3:W-:Y:S01]  /*6a30*/  MUFU.EX2 R24, R28 ;  /* 0x0000001c00187308 */ /* 0x0007e20000000800 */
[----:B------:R-:W-:-:S02]  /*6a40*/  ISETP.GT.AND P2, PT, R14, 0x21, PT ;  /* 0x000000210e00780c */ /* 0x000fc40003f44270 */
[C---:B------:R-:W-:Y:S02]  /*6a50*/  ISETP.GT.AND P3, PT, R14.reuse, 0x30, PT ;  /* 0x000000300e00780c */ /* 0x040fe40003f64270 */
[C---:B------:R-:W-:Y:S02]  /*6a60*/  ISETP.GT.AND P4, PT, R14.reuse, 0x31, PT ;  /* 0x000000310e00780c */ /* 0x040fe40003f84270 */
[C---:B------:R-:W-:Y:S02]  /*6a70*/  ISETP.GT.AND P5, PT, R14.reuse, 0x40, PT ;  /* 0x000000400e00780c */ /* 0x040fe40003fa4270 */
[----:B------:R-:W-:Y:S01]  /*6a80*/  ISETP.GT.AND P6, PT, R14, 0x41, PT ;  /* 0x000000410e00780c */ /* 0x000fe20003fc4270 */
[----:B---3--:R-:W-:Y:S01]  /*6a90*/  FFMA.FTZ R28, R29, UR12, -R10 ;  /* 0x0000000c1d1c7c23 */ /* 0x008fe2000801080a */
[----:B------:R1:W-:Y:S01]  /*6aa0*/  MUFU.EX2 R14, R27 ;  /* 0x0000001b000e7308 */ /* 0x0003e20000000800 */
[----:B------:R-:W-:-:S05]  /*6ab0*/  VIADD R26, R17, 0x2c500 ;  /* 0x0002c500111a7836 */ /* 0x000fca0000000000 */
[----:B------:R-:W-:Y:S01]  /*6ac0*/  SHF.R.U32.HI R26, RZ, 0x4, R26 ;  /* 0x00000004ff1a7819 */ /* 0x000fe2000001161a */
[----:B------:R-:W-:Y:S02]  /*6ad0*/  WARPGROUP.DEPBAR.LE gsb0, 0x0 ;  /* 0x00008000000079c5 */ /* 0x000fe40000010000 */
[----:B-1----:R-:W1:Y:S04]  /*6ae0*/  LDS R27, [R32+0x2c300] ;  /* 0x02c30000201b7984 */ /* 0x002e680000000800 */
[----:B------:R-:W2:Y:S01]  /*6af0*/  LDS R29, [R32+0x2c320] ;  /* 0x02c32000201d7984 */ /* 0x000ea20000000800 */
[----:B------:R-:W-:Y:S01]  /*6b00*/  LOP3.LUT R26, R26, 0x3fff, RZ, 0xc0, !PT ;  /* 0x00003fff1a1a7812 */ /* 0x000fe200078ec0ff */
[--C-:B------:R-:W-:Y:S01]  /*6b10*/  FFMA.FTZ R36, R36, UR12, -R15.reuse ;  /* 0x0000000c24247c23 */ /* 0x100fe2000801080f */
[----:B------:R-:W-:Y:S01]  /*6b20*/  FSEL R35, R35, -INF , P2 ;  /* 0xff80000023237808 */ /* 0x000fe20001000000 */
[--C-:B------:R-:W-:Y:S01]  /*6b30*/  FFMA.FTZ R40, R40, UR12, -R15.reuse ;  /* 0x0000000c28287c23 */ /* 0x100fe2000801080f */
[----:B------:R-:W-:Y:S01]  /*6b40*/  FSEL R33, R34, -INF , P1 ;  /* 0xff80000022217808 */ /* 0x000fe20000800000 */
[----:B------:R-:W-:Y:S01]  /*6b50*/  FFMA.FTZ R12, R12, UR12, -R15 ;  /* 0x0000000c0c0c7c23 */ /* 0x000fe2000801080f */
[----:B------:R-:W-:-:S02]  /*6b60*/  FSEL R41, R38, -INF , P3 ;  /* 0xff80000026297808 */ /* 0x000fc40001800000 */
[----:B------:R-:W-:Y:S02]  /*6b70*/  FSEL R39, R39, -INF , P4 ;  /* 0xff80000027277808 */ /* 0x000fe40002000000 */
[----:B------:R-:W-:Y:S02]  /*6b80*/  FSEL R37, R42, -INF , P5 ;  /* 0xff8000002a257808 */ /* 0x000fe40002800000 */
[----:B------:R-:W-:Y:S01]  /*6b90*/  FSEL R43, R43, -INF , P6 ;  /* 0xff8000002b2b7808 */ /* 0x000fe20003000000 */
[--C-:B------:R-:W-:Y:S01]  /*6ba0*/  FFMA.FTZ R25, R25, UR12, -R10.reuse ;  /* 0x0000000c19197c23 */ /* 0x100fe2000801080a */
[----:B------:R-:W-:Y:S01]  /*6bb0*/  LOP3.LUT R26, R26, 0x80000, RZ, 0xfc, !PT ;  /* 0x000800001a1a7812 */ /* 0x000fe200078efcff */
[----:B------:R-:W-:Y:S01]  /*6bc0*/  FFMA.FTZ R22, R22, UR12, -R15 ;  /* 0x0000000c16167c23 */ /* 0x000fe2000801080f */
[--C-:B------:R-:W-:Y:S01]  /*6bd0*/  FFMA.FTZ R38, R31, UR12, -R10.reuse ;  /* 0x0000000c1f267c23 */ /* 0x100fe2000801080a */
[----:B------:R3:W-:Y:S01]  /*6be0*/  MUFU.EX2 R15, R36 ;  /* 0x00000024000f7308 */ /* 0x0007e20000000800 */
[--C-:B------:R-:W-:Y:S01]  /*6bf0*/  FFMA.FTZ R31, R35, UR12, -R10.reuse ;  /* 0x0000000c231f7c23 */ /* 0x100fe2000801080a */
[--C-:B------:R-:W-:Y:S01]  /*6c00*/  FFMA.FTZ R41, R41, UR12, -R10.reuse ;  /* 0x0000000c29297c23 */ /* 0x100fe2000801080a */
[--C-:B------:R-:W-:Y:S01]  /*6c10*/  FFMA.FTZ R35, R37, UR12, -R10.reuse ;  /* 0x0000000c25237c23 */ /* 0x100fe2000801080a */
[----:B------:R-:W-:-:S04]  /*6c20*/  FFMA.FTZ R34, R43, UR12, -R10 ;  /* 0x0000000c2b227c23 */ /* 0x000fc8000801080a */
[----:B------:R5:W-:Y:S01]  /*6c30*/  MUFU.EX2 R18, R30 ;  /* 0x0000001e00127308 */ /* 0x000be20000000800 */
[----:B---3--:R-:W-:-:S07]  /*6c40*/  FFMA.FTZ R36, R39, UR12, -R10 ;  /* 0x0000000c27247c23 */ /* 0x008fce000801080a */
[----:B------:R3:W-:Y:S01]  /*6c50*/  MUFU.EX2 R23, R40 ;  /* 0x0000002800177308 */ /* 0x0007e20000000800 */
[--C-:B-----5:R-:W-:Y:S01]  /*6c60*/  FFMA.FTZ R30, R225, UR12, -R10.reuse ;  /* 0x0000000ce11e7c23 */ /* 0x120fe2000801080a */
[----:B---3--:R-:W-:Y:S01]  /*6c70*/  FFMA.FTZ R40, R33, UR12, -R10 ;  /* 0x0000000c21287c23 */ /* 0x008fe2000801080a */
[----:B------:R-:W-:-:S05]  /*6c80*/  VIADD R10, R26, 0x80 ;  /* 0x000000801a0a7836 */ /* 0x000fca0000000000 */
[----:B------:R-:W3:Y:S01]  /*6c90*/  MUFU.EX2 R11, R11 ;  /* 0x0000000b000b7308 */ /* 0x000ee20000000800 */
[----:B------:R-:W-:-:S07]  /*6ca0*/  R2UR UR4, R10 ;  /* 0x000000000a0472ca */ /* 0x000fce00000e0000 */
[----:B------:R-:W5:Y:S01]  /*6cb0*/  MUFU.EX2 R12, R12 ;  /* 0x0000000c000c7308 */ /* 0x000f620000000800 */
[----:B------:R-:W-:-:S07]  /*6cc0*/  VIADD R10, R26, 0x100 ;  /* 0x000001001a0a7836 */ /* 0x000fce0000000000 */
[----:B------:R-:W-:Y:S08]  /*6cd0*/  MUFU.EX2 R25, R25 ;  /* 0x0000001900197308 */ /* 0x000ff00000000800 */
[----:B------:R-:W4:Y:S01]  /*6ce0*/  MUFU.EX2 R28, R28 ;  /* 0x0000001c001c7308 */ /* 0x000f220000000800 */
[----:B------:R-:W-:Y:S01]  /*6cf0*/  R2UR UR5, R10 ;  /* 0x000000000a0572ca */ /* 0x000fe200000e0000 */
[----:B------:R-:W-:-:S02]  /*6d00*/  VIADD R10, R26, 0x180 ;  /* 0x000001801a0a7836 */ /* 0x000fc40000000000 */
[----:B-1----:R-:W-:Y:S01]  /*6d10*/  FADD.FTZ R44, R44, -R27 ;  /* 0x8000001b2c2c7221 */ /* 0x002fe20000010000 */
[----:B--2---:R-:W-:Y:S01]  /*6d20*/  FADD.FTZ R46, R46, -R29 ;  /* 0x8000001d2e2e7221 */ /* 0x004fe20000010000 */
[--C-:B------:R-:W-:Y:S01]  /*6d30*/  FADD.FTZ R45, R45, -R27.reuse ;  /* 0x8000001b2d2d7221 */ /* 0x100fe20000010000 */
[--C-:B------:R-:W-:Y:S01]  /*6d40*/  FADD.FTZ R48, R48, -R27.reuse ;  /* 0x8000001b30307221 */ /* 0x100fe20000010000 */
[----:B------:R-:W-:Y:S01]  /*6d50*/  R2UR UR6, R10 ;  /* 0x000000000a0672ca */ /* 0x000fe200000e0000 */
[----:B------:R-:W1:Y:S01]  /*6d60*/  MUFU.EX2 R22, R22 ;  /* 0x0000001600167308 */ /* 0x000e620000000800 */
[--C-:B------:R-:W-:Y:S01]  /*6d70*/  FADD.FTZ R49, R49, -R27.reuse ;  /* 0x8000001b31317221 */ /* 0x100fe20000010000 */
[--C-:B------:R-:W-:Y:S01]  /*6d80*/  FADD.FTZ R52, R52, -R27.reuse ;  /* 0x8000001b34347221 */ /* 0x100fe20000010000 */
[--C-:B------:R-:W-:Y:S01]  /*6d90*/  FADD.FTZ R53, R53, -R27.reuse ;  /* 0x8000001b35357221 */ /* 0x100fe20000010000 */
[--C-:B------:R-:W-:Y:S01]  /*6da0*/  FADD.FTZ R216, R216, -R27.reuse ;  /* 0x8000001bd8d87221 */ /* 0x100fe20000010000 */
[--C-:B------:R-:W-:Y:S01]  /*6db0*/  FADD.FTZ R217, R217, -R27.reuse ;  /* 0x8000001bd9d97221 */ /* 0x100fe20000010000 */
[--C-:B------:R-:W-:Y:S01]  /*6dc0*/  FADD.FTZ R220, R220, -R27.reuse ;  /* 0x8000001bdcdc7221 */ /* 0x100fe20000010000 */
[----:B------:R-:W-:Y:S01]  /*6dd0*/  FADD.FTZ R221, R221, -R27 ;  /* 0x8000001bdddd7221 */ /* 0x000fe20000010000 */
[----:B------:R-:W2:Y:S01]  /*6de0*/  MUFU.EX2 R13, R13 ;  /* 0x0000000d000d7308 */ /* 0x000ea20000000800 */
[----:B---3--:R-:W-:Y:S01]  /*6df0*/  FMUL.FTZ R44, R11, R44 ;  /* 0x0000002c0b2c7220 */ /* 0x008fe20000410000 */
[----:B-----5:R-:W-:-:S02]  /*6e00*/  F2FP.BF16.F32.PACK_AB R10, R12, R11 ;  /* 0x0000000b0c0a723e */ /* 0x020fc400000010ff */
[----:B----4-:R-:W-:Y:S01]  /*6e10*/  F2FP.BF16.F32.PACK_AB R11, R28, R25 ;  /* 0x000000191c0b723e */ /* 0x010fe200000010ff */
[----:B------:R-:W-:Y:S06]  /*6e20*/  BAR.SYNC.DEFER_BLOCKING 0x9, 0x100 ;  /* 0x0244000000007b1d */ /* 0x000fec0000010000 */
[----:B------:R-:W3:Y:S08]  /*6e30*/  MUFU.EX2 R19, R19 ;  /* 0x0000001300137308 */ /* 0x000ef00000000800 */
[----:B------:R-:W-:Y:S08]  /*6e40*/  MUFU.EX2 R30, R30 ;  /* 0x0000001e001e7308 */ /* 0x000ff00000000800 */
[----:B------:R-:W4:Y:S08]  /*6e50*/  MUFU.EX2 R33, R38 ;  /* 0x0000002600217308 */ /* 0x000f300000000800 */
[----:B------:R5:W-:Y:S08]  /*6e60*/  MUFU.EX2 R27, R41 ;  /* 0x00000029001b7308 */ /* 0x000bf00000000800 */
[----:B------:R-:W-:Y:S01]  /*6e70*/  MUFU.EX2 R32, R40 ;  /* 0x0000002800207308 */ /* 0x000fe20000000800 */
[----:B-----5:R-:W-:-:S07]  /*6e80*/  FMUL.FTZ R41, R25, R46 ;  /* 0x0000002e19297220 */ /* 0x020fce0000410000 */
[----:B------:R-:W-:Y:S08]  /*6e90*/  MUFU.EX2 R31, R31 ;  /* 0x0000001f001f7308 */ /* 0x000ff00000000800 */
[----:B------:R-:W-:Y:S08]  /*6ea0*/  MUFU.EX2 R36, R36 ;  /* 0x0000002400247308 */ /* 0x000ff00000000800 */
[----:B------:R-:W5:Y:S08]  /*6eb0*/  MUFU.EX2 R25, R35 ;  /* 0x0000002300197308 */ /* 0x000f700000000800 */
[----:B------:R-:W5:Y:S01]  /*6ec0*/  MUFU.EX2 R34, R34 ;  /* 0x0000002200227308 */ /* 0x000f620000000800 */
[--C-:B------:R-:W-:Y:S01]  /*6ed0*/  FADD.FTZ R47, R47, -R29.reuse ;  /* 0x8000001d2f2f7221 */ /* 0x100fe20000010000 */
[----:B------:R-:W-:Y:S01]  /*6ee0*/  FMUL.FTZ R45, R12, R45 ;  /* 0x0000002d0c2d7220 */ /* 0x000fe20000410000 */
[----:B------:R-:W-:Y:S01]  /*6ef0*/  FADD.FTZ R222, R222, -R29 ;  /* 0x8000001ddede7221 */ /* 0x000fe20000010000 */
[----:B------:R-:W-:Y:S01]  /*6f00*/  FMUL.FTZ R53, R14, R53 ;  /* 0x000000350e357220 */ /* 0x000fe20000410000 */
[----:B------:R-:W-:Y:S01]  /*6f10*/  FMUL.FTZ R12, R28, R47 ;  /* 0x0000002f1c0c7220 */ /* 0x000fe20000410000 */
[----:B------:R-:W-:Y:S01]  /*6f20*/  FMUL.FTZ R221, R24, R221 ;  /* 0x000000dd18dd7220 */ /* 0x000fe20000410000 */
[----:B-1----:R-:W-:Y:S01]  /*6f30*/  FMUL.FTZ R49, R22, R49 ;  /* 0x0000003116317220 */ /* 0x002fe20000410000 */
[----:B--2---:R-:W-:Y:S01]  /*6f40*/  FMUL.FTZ R52, R13, R52 ;  /* 0x000000340d347220 */ /* 0x004fe20000410000 */
[----:B------:R-:W-:Y:S01]  /*6f50*/  F2FP.BF16.F32.PACK_AB R14, R14, R13 ;  /* 0x0000000d0e0e723e */ /* 0x000fe200000010ff */
[----:B------:R-:W-:Y:S01]  /*6f60*/  FMUL.FTZ R28, R18, R217 ;  /* 0x000000d9121c7220 */ /* 0x000fe20000410000 */
[----:B------:R-:W-:Y:S01]  /*6f70*/  FMUL.FTZ R220, R23, R220 ;  /* 0x000000dc17dc7220 */ /* 0x000fe20000410000 */
[----:B------:R-:W-:Y:S01]  /*6f80*/  F2FP.BF16.F32.PACK_AB R24, R24, R23 ;  /* 0x000000171818723e */ /* 0x000fe200000010ff */
[----:B------:R-:W-:Y:S01]  /*6f90*/  FMUL.FTZ R13, R15, R216 ;  /* 0x000000d80f0d7220 */ /* 0x000fe20000410000 */
[----:B---3--:R-:W-:Y:S01]  /*6fa0*/  F2FP.BF16.F32.PACK_AB R22, R22, R19 ;  /* 0x000000131616723e */ /* 0x008fe200000010ff */
[----:B------:R-:W-:Y:S01]  /*6fb0*/  FMUL.FTZ R48, R19, R48 ;  /* 0x0000003013307220 */ /* 0x000fe20000410000 */
[----:B------:R-:W-:-:S02]  /*6fc0*/  F2FP.BF16.F32.PACK_AB R18, R18, R15 ;  /* 0x0000000f1212723e */ /* 0x000fc400000010ff */
[----:B----4-:R-:W-:Y:S01]  /*6fd0*/  F2FP.BF16.F32.PACK_AB R23, R33, R30 ;  /* 0x0000001e2117723e */ /* 0x010fe200000010ff */
[----:B-----5:R-:W-:Y:S01]  /*6fe0*/  FMUL.FTZ R222, R25, R222 ;  /* 0x000000de19de7220 */ /* 0x020fe20000410000 */
[----:B------:R-:W-:Y:S02]  /*6ff0*/  F2FP.BF16.F32.PACK_AB R15, R31, R32 ;  /* 0x000000201f0f723e */ /* 0x000fe400000010ff */
[----:B------:R-:W-:Y:S01]  /*7000*/  F2FP.BF16.F32.PACK_AB R19, R36, R27 ;  /* 0x0000001b2413723e */ /* 0x000fe200000010ff */
[----:B------:R1:W-:Y:S01]  /*7010*/  STSM.16.M88.2 [R0+0x2c500], R10 ;  /* 0x02c5000a00007844 */ /* 0x0003e20000000100 */
[----:B------:R-:W-:-:S03]  /*7020*/  F2FP.BF16.F32.PACK_AB R25, R34, R25 ;  /* 0x000000192219723e */ /* 0x000fc600000010ff */
[----:B------:R-:W-:Y:S04]  /*7030*/  STSM.16.M88.2 [R0+0x2cd00], R22 ;  /* 0x02cd001600007844 */ /* 0x000fe80000000100 */
[----:B------:R2:W-:Y:S04]  /*7040*/  STSM.16.M88.2 [R0+0x2d500], R14 ;  /* 0x02d5000e00007844 */ /* 0x0005e80000000100 */
[----:B------:R-:W-:Y:S04]  /*7050*/  STSM.16.M88.2 [R0+0x2dd00], R18 ;  /* 0x02dd001200007844 */ /* 0x000fe80000000100 */
[----:B------:R-:W-:Y:S01]  /*7060*/  STSM.16.M88.2 [R0+0x2e500], R24 ;  /* 0x02e5001800007844 */ /* 0x000fe20000000100 */
[----:B------:R-:W-:Y:S01]  /*7070*/  @!PT LDS RZ, [RZ] ;  /* 0x00000000fffff984 */ /* 0x000fe20000000800 */
[----:B------:R-:W-:Y:S01]  /*7080*/  @!PT LDS RZ, [RZ] ;  /* 0x00000000fffff984 */ /* 0x000fe20000000800 */
[----:B------:R-:W-:Y:S01]  /*7090*/  @!PT LDS RZ, [RZ] ;  /* 0x00000000fffff984 */ /* 0x000fe20000000800 */
[----:B------:R-:W-:Y:S01]  /*70a0*/  @!PT LDS RZ, [RZ] ;  /* 0x00000000fffff984 */ /* 0x000fe20000000800 */
[----:B------:R3:W-:Y:S06]  /*70b0*/  MEMBAR.ALL.CTA ;  /* 0x0000000000007992 */ /* 0x0007ec0000008000 */
[----:B---3--:R-:W3:Y:S01]  /*70c0*/  FENCE.VIEW.ASYNC.S ;  /* 0x00000000000073c6 */ /* 0x008ee20000000000 */
[----:B------:R-:W-:-:S02]  /*70d0*/  VIADD R37, R26, 0x200 ;  /* 0x000002001a257836 */ /* 0x000fc40000000000 */
[----:B------:R-:W-:Y:S02]  /*70e0*/  IMAD R216, R4, 0x2000, R5 ;  /* 0x0000200004d87824 */ /* 0x000fe400078e0205 */
[--C-:B------:R-:W-:Y:S01]  /*70f0*/  FADD.FTZ R38, R51, -R29.reuse ;  /* 0x8000001d33267221 */ /* 0x100fe20000010000 */
[----:B------:R-:W-:Y:S01]  /*7100*/  R2UR UR7, R37 ;  /* 0x00000000250772ca */ /* 0x000fe200000e0000 */
[--C-:B------:R-:W-:Y:S01]  /*7110*/  FADD.FTZ R37, R50, -R29.reuse ;  /* 0x8000001d32257221 */ /* 0x100fe20000010000 */
[--C-:B------:R-:W-:Y:S01]  /*7120*/  FADD.FTZ R39, R54, -R29.reuse ;  /* 0x8000001d36277221 */ /* 0x100fe20000010000 */
[--C-:B------:R-:W-:Y:S01]  /*7130*/  FADD.FTZ R40, R55, -R29.reuse ;  /* 0x8000001d37287221 */ /* 0x100fe20000010000 */
[--C-:B------:R-:W-:Y:S01]  /*7140*/  FADD.FTZ R218, R218, -R29.reuse ;  /* 0x8000001ddada7221 */ /* 0x100fe20000010000 */
[--C-:B------:R-:W-:Y:S01]  /*7150*/  FADD.FTZ R219, R219, -R29.reuse ;  /* 0x8000001ddbdb7221 */ /* 0x100fe20000010000 */
[----:B------:R-:W-:Y:S01]  /*7160*/  FADD.FTZ R29, R223, -R29 ;  /* 0x8000001ddf1d7221 */ /* 0x000fe20000010000 */
[----:B------:R-:W-:Y:S01]  /*7170*/  SHF.R.U32.HI R217, RZ, 0x4, R216 ;  /* 0x00000004ffd97819 */ /* 0x000fe200000116d8 */
[----:B------:R-:W-:Y:S01]  /*7180*/  FMUL.FTZ R37, R30, R37 ;  /* 0x000000251e257220 */ /* 0x000fe20000410000 */
[----:B------:R-:W-:Y:S01]  /*7190*/  FMUL.FTZ R38, R33, R38 ;  /* 0x0000002621267220 */ /* 0x000fe20000410000 */
[----:B------:R-:W-:Y:S01]  /*71a0*/  FMUL.FTZ R39, R32, R39 ;  /* 0x0000002720277220 */ /* 0x000fe20000410000 */
[----:B-1----:R-:W-:Y:S01]  /*71b0*/  FMUL.FTZ R10, R31, R40 ;  /* 0x000000281f0a7220 */ /* 0x002fe20000410000 */
[----:B------:R-:W-:Y:S01]  /*71c0*/  FMUL.FTZ R218, R27, R218 ;  /* 0x000000da1bda7220 */ /* 0x000fe20000410000 */
[----:B------:R-:W-:Y:S01]  /*71d0*/  FMUL.FTZ R219, R36, R219 ;  /* 0x000000db24db7220 */ /* 0x000fe20000410000 */
[----:B------:R-:W-:Y:S01]  /*71e0*/  FMUL.FTZ R11, R34, R29 ;  /* 0x0000001d220b7220 */ /* 0x000fe20000410000 */
[----:B------:R-:W-:-:S02]  /*71f0*/  LOP3.LUT R217, R217, 0x3fff, RZ, 0xc0, !PT ;  /* 0x00003fffd9d97812 */ /* 0x000fc400078ec0ff */
[----:B------:R-:W-:Y:S02]  /*7200*/  F2FP.BF16.F32.PACK_AB R40, R45, R44 ;  /* 0x0000002c2d28723e */ /* 0x000fe400000010ff */
[----:B------:R-:W-:Y:S02]  /*7210*/  F2FP.BF16.F32.PACK_AB R48, R49, R48 ;  /* 0x000000303130723e */ /* 0x000fe400000010ff */
[----:B------:R-:W-:Y:S01]  /*7220*/  F2FP.BF16.F32.PACK_AB R41, R12, R41 ;  /* 0x000000290c29723e */ /* 0x000fe200000010ff */
[----:B---3--:R-:W-:Y:S01]  /*7230*/  BAR.SYNC.DEFER_BLOCKING 0x9, 0x100 ;  /* 0x0244000000007b1d */ /* 0x008fe20000010000 */
[----:B------:R-:W-:Y:S02]  /*7240*/  F2FP.BF16.F32.PACK_AB R52, R53, R52 ;  /* 0x000000343534723e */ /* 0x000fe400000010ff */
[----:B------:R-:W-:Y:S02]  /*7250*/  F2FP.BF16.F32.PACK_AB R49, R38, R37 ;  /* 0x000000252631723e */ /* 0x000fe400000010ff */
[----:B------:R-:W-:-:S02]  /*7260*/  F2FP.BF16.F32.PACK_AB R53, R10, R39 ;  /* 0x000000270a35723e */ /* 0x000fc400000010ff */
[----:B------:R-:W-:Y:S02]  /*7270*/  F2FP.BF16.F32.PACK_AB R28, R28, R13 ;  /* 0x0000000d1c1c723e */ /* 0x000fe400000010ff */
[----:B------:R-:W-:Y:S02]  /*7280*/  F2FP.BF16.F32.PACK_AB R220, R221, R220 ;  /* 0x000000dcdddc723e */ /* 0x000fe400000010ff */
[----:B------:R-:W-:Y:S02]  /*7290*/  R2UR UR56, R217 ;  /* 0x00000000d93872ca */ /* 0x000fe400000e0000 */
[----:B------:R-:W-:Y:S02]  /*72a0*/  R2UR UR58, R26 ;  /* 0x000000001a3a72ca */ /* 0x000fe400000e0000 */
[----:B------:R-:W-:Y:S02]  /*72b0*/  F2FP.BF16.F32.PACK_AB R29, R219, R218 ;  /* 0x000000dadb1d723e */ /* 0x000fe400000010ff */
[----:B------:R-:W-:Y:S01]  /*72c0*/  F2FP.BF16.F32.PACK_AB R221, R11, R222 ;  /* 0x000000de0bdd723e */ /* 0x000fe200000010ff */
[----:B------:R-:W-:Y:S04]  /*72d0*/  STSM.16.M88.2 [R0+0x2ed00], R40 ;  /* 0x02ed002800007844 */ /* 0x000fe80000000100 */
[----:B------:R-:W-:Y:S04]  /*72e0*/  STSM.16.M88.2 [R0+0x2f500], R48 ;  /* 0x02f5003000007844 */ /* 0x000fe80000000100 */
[----:B------:R-:W-:Y:S04]  /*72f0*/  STSM.16.M88.2 [R0+0x2fd00], R52 ;  /* 0x02fd003400007844 */ /* 0x000fe80000000100 */
[----:B------:R-:W-:Y:S04]  /*7300*/  STSM.16.M88.2 [R0+0x30500], R28 ;  /* 0x0305001c00007844 */ /* 0x000fe80000000100 */
[----:B------:R1:W-:Y:S01]  /*7310*/  STSM.16.M88.2 [R0+0x30d00], R220 ;  /* 0x030d00dc00007844 */ /* 0x0003e20000000100 */
[----:B------:R-:W-:-:S06]  /*7320*/  WARPGROUP.ARRIVE ;  /* 0x00000000000079c5 */ /* 0x000fcc0000000000 */
[----:B------:R-:W-:Y:S01]  /*7330*/  HGMMA.64x16x16.F32.BF16 R136, gdesc[UR56].tnspA.tnspB, R136, gsb0 ;  /* 0x60200000388879f0 */ /* 0x000fe20008001888 */
        /* <DEDUP_REMOVED lines=116> */
[----:B------:R-:W-:Y:S01]  /*7a80*/  VIADD R10, R26, 0x30 ;  /* 0x000000301a0a7836 */ /* 0x000fe20000000000 */
[----:B------:R-:W-:Y:S02]  /*7a90*/  UMOV UR46, UR22 ;  /* 0x00000016002e7c82 */ /* 0x000fe40008000000 */
[----:B------:R-:W-:Y:S02]  /*7aa0*/  R2UR UR20, R5 ;  /* 0x00000000051472ca */ /* 0x000fe400000e0000 */
[----:B------:R-:W-:Y:S01]  /*7ab0*/  R2UR UR22, R10 ;  /* 0x000000000a1672ca */ /* 0x000fe200000e0000 */
[----:B------:R-:W-:Y:S01]  /*7ac0*/  UMOV UR47, UR23 ;  /* 0x00000017002f7c82 */ /* 0x000fe20008000000 */
[----:B------:R-:W-:Y:S01]  /*7ad0*/  UMOV UR21, 0x40000040 ;  /* 0x4000004000157882 */ /* 0x000fe20000000000 */
[----:B------:R-:W-:Y:S01]  /*7ae0*/  UMOV UR23, 0x40 ;  /* 0x0000004000177882 */ /* 0x000fe20000000000 */
[----:B------:R-:W-:-:S02]  /*7af0*/  WARPGROUP.DEPBAR.LE gsb0, 0x0 ;  /* 0x00008000000079c5 */ /* 0x000fc40000010000 */
[----:B------:R-:W-:-:S07]  /*7b00*/  WARPGROUP.ARRIVE ;  /* 0x00000000000079c5 */ /* 0x000fce0000000000 */
[----:B------:R-:W-:Y:S01]  /*7b10*/  HGMMA.64x16x16.F32.BF16 R136, gdesc[UR20].tnspA.tnspB, R136, gsb0 ;  /* 0x60200000148879f0 */ /* 0x000fe20008001888 */
[----:B--2---:R-:W-:Y:S01]  /*7b20*/  VIADD R14, R26, 0xb0 ;  /* 0x000000b01a0e7836 */ /* 0x004fe20000000000 */
        /* <DEDUP_REMOVED lines=37> */
[----:B------:R-:W-:Y:S01]  /*7d80*/  MOV R219, UR40 ;  /* 0x0000002800db7c02 */ /* 0x000fe20008000f00 */
[----:B------:R-:W-:-:S08]  /*7d90*/  UMOV UR17, UR21 ;  /* 0x0000001500117c82 */ /* 0x000fd00008000000 */
        /* <DEDUP_REMOVED lines=15> */
[----:B--2---:R-:W2:Y:S01]  /*7e90*/  FENCE.VIEW.ASYNC.S ;  /* 0x00000000000073c6 */ /* 0x004ea20000000000 */
[----:B------:R-:W-:Y:S01]  /*7ea0*/  R2UR UR24, R23 ;  /* 0x00000000171872ca */ /* 0x000fe200000e0000 */
[----:B--2---:R-:W-:Y:S01]  /*7eb0*/  BAR.SYNC.DEFER_BLOCKING 0x9, 0x100 ;  /* 0x0244000000007b1d */ /* 0x004fe20000010000 */
[----:B------:R-:W-:-:S02]  /*7ec0*/  MOV R12, UR43 ;  /* 0x0000002b000c7c02 */ /* 0x000fc40008000f00 */
[----:B-1----:R-:W-:Y:S02]  /*7ed0*/  MOV R220, UR42 ;  /* 0x0000002a00dc7c02 */ /* 0x002fe40008000f00 */
[----:B------:R-:W-:Y:S01]  /*7ee0*/  MOV R13, UR41 ;  /* 0x00000029000d7c02 */ /* 0x000fe20008000f00 */
[----:B------:R-:W-:-:S06]  /*7ef0*/  UMOV UR41, 0x40000040 ;  /* 0x4000004000297882 */ /* 0x000fcc0000000000 */
[----:B------:R-:W-:Y:S01]  /*7f00*/  UMOV UR42, UR24 ;  /* 0x00000018002a7c82 */ /* 0x000fe20008000000 */
[----:B------:R-:W-:Y:S01]  /*7f10*/  UMOV UR43, 0x8 ;  /* 0x00000008002b7882 */ /* 0x000fe20000000000 */
[----:B------:R-:W-:-:S06]  /*7f20*/  WARPGROUP.ARRIVE ;  /* 0x00000000000079c5 */ /* 0x000fcc0000000000 */
        /* <DEDUP_REMOVED lines=14> */
[----:B------:R-:W-:Y:S01]  /*8010*/  IMAD.U32 R15, RZ, RZ, UR43 ;  /* 0x0000002bff0f7e24 */ /* 0x000fe2000f8e00ff */
[----:B------:R-:W-:Y:S01]  /*8020*/  R2UR UR43, R12 ;  /* 0x000000000c2b72ca */ /* 0x000fe200000e0000 */
        /* <DEDUP_REMOVED lines=15> */
[----:B------:R-:W-:Y:S01]  /*8120*/  R2UR UR45, R11 ;  /* 0x000000000b2d72ca */ /* 0x000fe200000e0000 */
[----:B------:R-:W-:Y:S02]  /*8130*/  VIADD R10, R5, 0x180 ;  /* 0x00000180050a7836 */ /* 0x000fe40000000000 */
[----:B------:R-:W-:Y:S01]  /*8140*/  VIADD R11, R23, 0x180 ;  /* 0x00000180170b7836 */ /* 0x000fe20000000000 */
[----:B------:R-:W-:Y:S02]  /*8150*/  R2UR UR44, R218 ;  /* 0x00000000da2c72ca */ /* 0x000fe400000e0000 */
[----:B------:R-:W-:Y:S02]  /*8160*/  R2UR UR4, R10 ;  /* 0x000000000a0472ca */ /* 0x000fe400000e0000 */
[----:B------:R-:W-:Y:S01]  /*8170*/  R2UR UR5, R11 ;  /* 0x000000000b0572ca */ /* 0x000fe200000e0000 */
[----:B------:R-:W-:Y:S01]  /*8180*/  UMOV UR28, UR52 ;  /* 0x00000034001c7c82 */ /* 0x000fe20008000000 */
[----:B------:R-:W-:Y:S01]  /*8190*/  R2UR UR41, R13 ;  /* 0x000000000d2972ca */ /* 0x000fe200000e0000 */
[----:B------:R-:W-:Y:S01]  /*81a0*/  UMOV UR29, UR53 ;  /* 0x00000035001d7c82 */ /* 0x000fe20008000000 */
[----:B------:R-:W-:Y:S01]  /*81b0*/  IMAD.U32 R12, RZ, RZ, UR46 ;  /* 0x0000002eff0c7e24 */ /* 0x000fe2000f8e00ff */
[----:B------:R-:W-:Y:S01]  /*81c0*/  UMOV UR53, UR45 ;  /* 0x0000002d00357c82 */ /* 0x000fe20008000000 */
[----:B------:R-:W-:Y:S01]  /*81d0*/  IMAD.U32 R13, RZ, RZ, UR47 ;  /* 0x0000002fff0d7e24 */ /* 0x000fe2000f8e00ff */
[----:B------:R-:W-:Y:S01]  /*81e0*/  UMOV UR45, 0x40000040 ;  /* 0x40000040002d7882 */ /* 0x000fe20000000000 */
[----:B------:R-:W-:Y:S01]  /*81f0*/  UMOV UR47, 0x8 ;  /* 0x00000008002f7882 */ /* 0x000fe20000000000 */
[----:B------:R-:W-:-:S02]  /*8200*/  UMOV UR52, UR44 ;  /* 0x0000002c00347c82 */ /* 0x000fc40008000000 */
        /* <DEDUP_REMOVED lines=12> */
[----:B------:R-:W-:Y:S01]  /*82d0*/  R2UR UR5, R23 ;  /* 0x00000000170572ca */ /* 0x000fe200000e0000 */
[----:B------:R-:W-:Y:S01]  /*82e0*/  UMOV UR33, UR43 ;  /* 0x0000002b00217c82 */ /* 0x000fe20008000000 */
[----:B------:R-:W-:Y:S01]  /*82f0*/  UMOV UR37, UR41 ;  /* 0x0000002900257c82 */ /* 0x000fe20008000000 */
[----:B------:R-:W-:Y:S01]  /*8300*/  UMOV UR41, 0x40000040 ;  /* 0x4000004000297882 */ /* 0x000fe20000000000 */
[----:B------:R-:W-:-:S03]  /*8310*/  UMOV UR43, 0x8 ;  /* 0x00000008002b7882 */ /* 0x000fc60000000000 */
[----:B------:R-:W-:Y:S02]  /*8320*/  UMOV UR36, UR40 ;  /* 0x0000002800247c82 */ /* 0x000fe40008000000 */
[----:B------:R-:W-:Y:S02]  /*8330*/  UMOV UR32, UR42 ;  /* 0x0000002a00207c82 */ /* 0x000fe40008000000 */
[----:B------:R-:W-:Y:S02]  /*8340*/  UMOV UR40, UR4 ;  /* 0x0000000400287c82 */ /* 0x000fe40008000000 */
[----:B------:R-:W-:Y:S01]  /*8350*/  UMOV UR42, UR5 ;  /* 0x00000005002a7c82 */ /* 0x000fe20008000000 */
[----:B------:R-:W-:Y:S01]  /*8360*/  IMAD.U32 R10, RZ, RZ, UR46 ;  /* 0x0000002eff0a7e24 */ /* 0x000fe2000f8e00ff */
[----:B------:R-:W-:Y:S02]  /*8370*/  WARPGROUP.DEPBAR.LE gsb0, 0x0 ;  /* 0x00008000000079c5 */ /* 0x000fe40000010000 */
        /* <DEDUP_REMOVED lines=93> */
[----:B------:R-:W-:Y:S01]  /*8950*/  R2UR UR47, R9 ;  /* 0x00000000092f72ca */ /* 0x000fe200000e0000 */
[----:B------:R-:W-:Y:S02]  /*8960*/  WARPGROUP.DEPBAR.LE gsb0, 0x0 ;  /* 0x00008000000079c5 */ /* 0x000fe40000010000 */
[----:B------:R-:W-:-:S06]  /*8970*/  WARPGROUP.ARRIVE ;  /* 0x00000000000079c5 */ /* 0x000fcc0000000000 */
[----:B------:R-:W-:Y:S01]  /*8980*/  HGMMA.64x16x16.F32.BF16 R160, gdesc[UR8].tnspA.tnspB, R160, gsb0 ;  /* 0x6020000008a079f0 */ /* 0x000fe200080018a0 */
[----:B------:R-:W-:Y:S01]  /*8990*/  IMAD.SHL.U32 R9, R3, 0x4000, RZ ;  /* 0x0000400003097824 */ /* 0x000fe200078e00ff */
[----:B------:R-:W-:-:S04]  /*89a0*/  R2UR UR40, R20 ;  /* 0x00000000142872ca */ /* 0x000fc800000e0000 */
[----:B------:R-:W-:-:S04]  /*89b0*/  IADD3 R20, P1, R9, R234, RZ ;  /* 0x000000ea09147210 */ /* 0x000fc80007f3e0ff */
[----:B------:R-:W-:Y:S02]  /*89c0*/  LEA.HI.X.SX32 R9, R9, R224, 0x1, P1 ;  /* 0x000000e009097211 */ /* 0x000fe400008f0eff */
        /* <DEDUP_REMOVED lines=9> */
[----:B------:R1:W-:Y:S01]  /*8a60*/  REDG.E.ADD.F32x4.FTZ.RN.STRONG.GPU desc[UR46][R8.64], R24 ;  /* 0x00000018080079a6 */ /* 0x0003e2000c10f7ae */
[----:B------:R-:W-:Y:S02]  /*8a70*/  WARPGROUP.DEPBAR.LE gsb0, 0x0 ;  /* 0x00008000000079c5 */ /* 0x000fe40000010000 */
[----:B------:R-:W-:Y:S01]  /*8a80*/  WARPGROUP.ARRIVE ;  /* 0x00000000000079c5 */ /* 0x000fe20000000000 */
[----:B------:R-:W-:Y:S01]  /*8a90*/  SHF.R.U32.HI R216, RZ, 0x4, R216 ;  /* 0x00000004ffd87819 */ /* 0x000fe200000116d8 */
[----:B------:R-:W-:Y:S01]  /*8aa0*/  UMOV UR55, 0x40 ;  /* 0x0000004000377882 */ /* 0x000fe20000000000 */
[----:B-1----:R-:W-:Y:S01]  /*8ab0*/  LOP3.LUT R24, R22, 0x80000, RZ, 0xfc, !PT ;  /* 0x0008000016187812 */ /* 0x002fe200078efcff */
[----:B------:R-:W-:Y:S01]  /*8ac0*/  UMOV UR53, 0x40000040 ;  /* 0x4000004000357882 */ /* 0x000fe20000000000 */
[----:B------:R-:W-:Y:S01]  /*8ad0*/  UMOV UR59, 0x40 ;  /* 0x00000040003b7882 */ /* 0x000fe20000000000 */
        /* <DEDUP_REMOVED lines=10> */
[----:B------:R1:W-:Y:S01]  /*8b80*/  REDG.E.ADD.F32x4.FTZ.RN.STRONG.GPU desc[UR46][R8.64+0x800], R28 ;  /* 0x0008001c080079a6 */ /* 0x0003e2000c10f7ae */
[----:B------:R-:W-:-:S02]  /*8b90*/  WARPGROUP.DEPBAR.LE gsb0, 0x0 ;  /* 0x00008000000079c5 */ /* 0x000fc40000010000 */
[----:B------:R-:W-:Y:S01]  /*8ba0*/  WARPGROUP.ARRIVE ;  /* 0x00000000000079c5 */ /* 0x000fe20000000000 */
[----:B------:R-:W-:Y:S02]  /*8bb0*/  LOP3.LUT R237, R216, 0x3fff, RZ, 0xc0, !PT ;  /* 0x00003fffd8ed7812 */ /* 0x000fe400078ec0ff */
[C---:B------:R-:W-:Y:S01]  /*8bc0*/  R2UR UR54, R24.reuse ;  /* 0x00000000183672ca */ /* 0x040fe200000e0000 */
[----:B------:R-:W-:Y:S01]  /*8bd0*/  VIADD R20, R24, 0x80 ;  /* 0x0000008018147836 */ /* 0x000fe20000000000 */
[----:B------:R-:W-:Y:S01]  /*8be0*/  UMOV UR57, UR53 ;  /* 0x0000003500397c82 */ /* 0x000fe20008000000 */
[----:B------:R-:W-:Y:S01]  /*8bf0*/  HGMMA.64x16x16.F32.BF16 R192, gdesc[UR12].tnspA.tnspB, R192, gsb0 ;  /* 0x602000000cc079f0 */ /* 0x000fe200080018c0 */
[----:B------:R-:W-:Y:S01]  /*8c00*/  IMAD R237, R2, 0x800, R237 ;  /* 0x0000080002ed7824 */ /* 0x000fe200078e02ed */
[----:B------:R-:W-:Y:S01]  /*8c10*/  UMOV UR9, UR53 ;  /* 0x0000003500097c82 */ /* 0x000fe20008000000 */
[----:B------:R-:W-:Y:S02]  /*8c20*/  VIADD R25, R24, 0x200 ;  /* 0x0000020018197836 */ /* 0x000fe40000000000 */
[----:B------:R-:W-:-:S02]  /*8c30*/  IMAD.U32 R217, RZ, RZ, UR11 ;  /* 0x0000000bffd97e24 */ /* 0x000fc4000f8e00ff */
[----:B------:R-:W-:Y:S01]  /*8c40*/  VIADD R26, R24, 0x10 ;  /* 0x00000010181a7836 */ /* 0x000fe20000000000 */
[----:B------:R-:W-:Y:S01]  /*8c50*/  UMOV UR37, UR25 ;  /* 0x0000001900257c82 */ /* 0x000fe20008000000 */
[----:B------:R-:W-:Y:S01]  /*8c60*/  UMOV UR33, UR25 ;  /* 0x0000001900217c82 */ /* 0x000fe20008000000 */
[----:B------:R-:W-:Y:S01]  /*8c70*/  UMOV UR29, UR25 ;  /* 0x00000019001d7c82 */ /* 0x000fe20008000000 */
[----:B------:R-:W-:Y:S01]  /*8c80*/  UMOV UR7, 0x40 ;  /* 0x0000004000077882 */ /* 0x000fe20000000000 */
[----:B------:R1:W-:Y:S01]  /*8c90*/  REDG.E.ADD.F32x4.FTZ.RN.STRONG.GPU desc[UR46][R8.64+0x1000], R32 ;  /* 0x00100020080079a6 */ /* 0x0003e2000c10f7ae */
[----:B------:R-:W-:Y:S02]  /*8ca0*/  WARPGROUP.DEPBAR.LE gsb0, 0x0 ;  /* 0x00008000000079c5 */ /* 0x000fe40000010000 */
[----:B------:R-:W-:Y:S01]  /*8cb0*/  WARPGROUP.ARRIVE ;  /* 0x00000000000079c5 */ /* 0x000fe20000000000 */
[----:B------:R-:W-:Y:S02]  /*8cc0*/  R2UR UR52, R237 ;  /* 0x00000000ed3472ca */ /* 0x000fe400000e0000 */
[----:B------:R-:W-:Y:S01]  /*8cd0*/  R2UR UR24, R20 ;  /* 0x00000000141872ca */ /* 0x000fe200000e0000 */
[----:B------:R-:W-:Y:S01]  /*8ce0*/  UMOV UR13, UR53 ;  /* 0x00000035000d7c82 */ /* 0x000fe20008000000 */
[----:B------:R-:W-:Y:S01]  /*8cf0*/  UMOV UR15, 0x40 ;  /* 0x00000040000f7882 */ /* 0x000fe20000000000 */
[----:B------:R-:W-:Y:S01]  /*8d00*/  HGMMA.64x16x16.F32.BF16 R208, gdesc[UR16].tnspA.tnspB, R208, gsb0 ;  /* 0x6020000010d079f0 */ /* 0x000fe200080018d0 */
[----:B------:R-:W-:Y:S01]  /*8d10*/  R2UR UR50, R26 ;  /* 0x000000001a3272ca */ /* 0x000fe200000e0000 */
[----:B------:R1:W-:Y:S01]  /*8d20*/  REDG.E.ADD.F32x4.FTZ.RN.STRONG.GPU desc[UR46][R8.64+0x1800], R36 ;  /* 0x00180024080079a6 */ /* 0x0003e2000c10f7ae */
[----:B------:R-:W-:-:S02]  /*8d30*/  WARPGROUP.DEPBAR.LE gsb0, 0x0 ;  /* 0x00008000000079c5 */ /* 0x000fc40000010000 */
[----:B------:R-:W-:-:S03]  /*8d40*/  WARPGROUP.ARRIVE ;  /* 0x00000000000079c5 */ /* 0x000fc60000000000 */
[----:B------:R-:W-:Y:S02]  /*8d50*/  UMOV UR56, UR52 ;  /* 0x0000003400387c82 */ /* 0x000fe40008000000 */
[----:B------:R-:W-:Y:S01]  /*8d60*/  UMOV UR58, UR24 ;  /* 0x00000018003a7c82 */ /* 0x000fe20008000000 */
[C---:B------:R-:W-:Y:S01]  /*8d70*/  VIADD R20, R24.reuse, 0x100 ;  /* 0x0000010018147836 */ /* 0x040fe20000000000 */
[----:B------:R-:W-:Y:S01]  /*8d80*/  UMOV UR12, UR52 ;  /* 0x00000034000c7c82 */ /* 0x000fe20008000000 */
[----:B------:R-:W-:Y:S01]  /*8d90*/  VIADD R26, R24, 0x90 ;  /* 0x00000090181a7836 */ /* 0x000fe20000000000 */
[----:B------:R-:W-:Y:S01]  /*8da0*/  HGMMA.64x16x16.F32.BF16 R56, gdesc[UR52].tnspA.tnspB, R56, gsb0 ;  /* 0x60200000343879f0 */ /* 0x000fe20008001838 */
[----:B------:R-:W-:Y:S01]  /*8db0*/  UMOV UR19, 0x40 ;  /* 0x0000004000137882 */ /* 0x000fe20000000000 */
[----:B------:R-:W-:Y:S01]  /*8dc0*/  IMAD.U32 R23, RZ, RZ, UR15 ;  /* 0x0000000fff177e24 */ /* 0x000fe2000f8e00ff */
[----:B------:R-:W-:Y:S01]  /*8dd0*/  R2UR UR45, R7 ;  /* 0x00000000072d72ca */ /* 0x000fe200000e0000 */
[----:B------:R1:W-:Y:S01]  /*8de0*/  REDG.E.ADD.F32x4.FTZ.RN.STRONG.GPU desc[UR46][R8.64+0x2000], R40 ;  /* 0x00200028080079a6 */ /* 0x0003e2000c10f7ae */
[----:B------:R-:W-:-:S02]  /*8df0*/  WARPGROUP.DEPBAR.LE gsb0, 0x0 ;  /* 0x00008000000079c5 */ /* 0x000fc40000010000 */
[----:B------:R-:W-:Y:S01]  /*8e00*/  WARPGROUP.ARRIVE ;  /* 0x00000000000079c5 */ /* 0x000fe20000000000 */
[----:B------:R-:W-:Y:S01]  /*8e10*/  R2UR UR8, R20 ;  /* 0x00000000140872ca */ /* 0x000fe200000e0000 */
[----:B------:R-:W-:Y:S01]  /*8e20*/  IMAD.U32 R7, RZ, RZ, UR43 ;  /* 0x0000002bff077e24 */ /* 0x000fe2000f8e00ff */
[----:B------:R1:W-:Y:S03]  /*8e30*/  REDG.E.ADD.F32x4.FTZ.RN.STRONG.GPU desc[UR46][R8.64+0x2800], R44 ;  /* 0x0028002c080079a6 */ /* 0x0003e6000c10f7ae */
[----:B------:R-:W-:Y:S08]  /*8e40*/  HGMMA.64x16x16.F32.BF16 R64, gdesc[UR56].tnspA.tnspB, R64, gsb0 ;  /* 0x60200000384079f0 */ /* 0x000ff00008001840 */
[----:B------:R-:W-:Y:S01]  /*8e50*/  UMOV UR14, UR8 ;  /* 0x00000008000e7c82 */ /* 0x000fe20008000000 */
[----:B------:R-:W-:Y:S01]  /*8e60*/  VIADD R20, R24, 0x180 ;  /* 0x0000018018147836 */ /* 0x000fe20000000000 */
[----:B------:R-:W-:Y:S01]  /*8e70*/  R2UR UR43, R21 ;  /* 0x00000000152b72ca */ /* 0x000fe200000e0000 */
[----:B------:R1:W-:Y:S01]  /*8e80*/  REDG.E.ADD.F32x4.FTZ.RN.STRONG.GPU desc[UR46][R8.64+0x3000], R48 ;  /* 0x00300030080079a6 */ /* 0x0003e2000c10f7ae */
[----:B------:R-:W-:-:S02]  /*8e90*/  WARPGROUP.DEPBAR.LE gsb0, 0x0 ;  /* 0x00008000000079c5 */ /* 0x000fc40000010000 */
[----:B------:R-:W-:Y:S01]  /*8ea0*/  WARPGROUP.ARRIVE ;  /* 0x00000000000079c5 */ /* 0x000fe20000000000 */
[----:B------:R-:W-:Y:S01]  /*8eb0*/  R2UR UR4, R20 ;  /* 0x00000000140472ca */ /* 0x000fe200000e0000 */
[----:B------:R-:W-:Y:S01]  /*8ec0*/  UMOV UR8, UR52 ;  /* 0x0000003400087c82 */ /* 0x000fe20008000000 */
[----:B------:R-:W-:Y:S01]  /*8ed0*/  IMAD.U32 R22, RZ, RZ, UR14 ;  /* 0x0000000eff167e24 */ /* 0x000fe2000f8e00ff */
[----:B------:R1:W-:Y:S02]  /*8ee0*/  REDG.E.ADD.F32x4.FTZ.RN.STRONG.GPU desc[UR46][R8.64+0x3800], R52 ;  /* 0x00380034080079a6 */ /* 0x0003e4000c10f7ae */
[----:B------:R-:W-:Y:S08]  /*8ef0*/  HGMMA.64x16x16.F32.BF16 R72, gdesc[UR12].tnspA.tnspB, R72, gsb0 ;  /* 0x602000000c4879f0 */ /* 0x000ff00008001848 */
[----:B------:R-:W-:Y:S01]  /*8f00*/  UMOV UR10, UR4 ;  /* 0x00000004000a7c82 */ /* 0x000fe20008000000 */
[----:B------:R-:W-:-:S02]  /*8f10*/  WARPGROUP.DEPBAR.LE gsb0, 0x0 ;  /* 0x00008000000079c5 */ /* 0x000fc40000010000 */
        /* <DEDUP_REMOVED lines=141> */
.L_x_1760:
        /* <DEDUP_REMOVED lines=157> */
.L_x_1761:
        /* <DEDUP_REMOVED lines=94> */
.L_x_1749:
        /* <DEDUP_REMOVED lines=23> */
.L_x_1764:
        /* <DEDUP_REMOVED lines=20> */
.L_x_1765:
        /* <DEDUP_REMOVED lines=18> */
.L_x_1766:
        /* <DEDUP_REMOVED lines=18> */
.L_x_1767:
        /* <DEDUP_REMOVED lines=178> */
.L_x_1769:
[----:B------:R-:W-:Y:S05]  /*b7b0*/  BSYNC B0 ;  /* 0x0000000000007941 */ /* 0x000fea0003800000 */
.L_x_1768:
[----:B------:R-:W-:-:S04]  /*b7c0*/  DEPBAR.LE SB0, 0x0 ;  /* 0x000080000000791a */ /* 0x000fc80000000000 */
[----:B------:R-:W-:Y:S05]  /*b7d0*/  EXIT ;  /* 0x000000000000794d */ /* 0x000fea0003800000 */
.L_x_1763:
        /* <DEDUP_REMOVED lines=51> */
.L_x_1771:
[----:B------:R-:W-:Y:S05]  /*bb10*/  BSYNC B0 ;  /* 0x0000000000007941 */ /* 0x000fea0003800000 */
.L_x_1770:
        /* <DEDUP_REMOVED lines=16> */
.L_x_1773:
[----:B------:R-:W-:Y:S05]  /*bc20*/  BSYNC B0 ;  /* 0x0000000000007941 */ /* 0x000fea0003800000 */
.L_x_1772:
        /* <DEDUP_REMOVED lines=16> */
.L_x_1775:
[----:B------:R-:W-:Y:S05]  /*bd30*/  BSYNC B0 ;  /* 0x0000000000007941 */ /* 0x000fea0003800000 */
.L_x_1774:
        /* <DEDUP_REMOVED lines=17> */
.L_x_1777:
[----:B------:R-:W-:Y:S05]  /*be50*/  BSYNC B0 ;  /* 0x0000000000007941 */ /* 0x000fea0003800000 */
.L_x_1776:
        /* <DEDUP_REMOVED lines=16> */
.L_x_1779:
[----:B------:R-:W-:Y:S05]  /*bf60*/  BSYNC B0 ;  /* 0x0000000000007941 */ /* 0x000fea0003800000 */
.L_x_1778:
        /* <DEDUP_REMOVED lines=18> */
.L_x_1781:
[----:B------:R-:W-:Y:S05]  /*c090*/  BSYNC B0 ;  /* 0x0000000000007941 */ /* 0x000fea0003800000 */
.L_x_1780:
        /* <DEDUP_REMOVED lines=29> */
.L_x_1783:
[----:B------:R-:W-:Y:S05]  /*c270*/  BSYNC B0 ;  /* 0x0000000000007941 */ /* 0x000fea0003800000 */
.L_x_1782:
        /* <DEDUP_REMOVED lines=21> */
.L_x_1785:
[----:B------:R-:W-:Y:S05]  /*c3d0*/  BSYNC B0 ;  /* 0x0000000000007941 */ /* 0x000fea0003800000 */
.L_x_1784:
        /* <DEDUP_REMOVED lines=21> */
.L_x_1787:
[----:B------:R-:W-:Y:S05]  /*c530*/  BSYNC B0 ;  /* 0x0000000000007941 */ /* 0x000fea0003800000 */
.L_x_1786:
        /* <DEDUP_REMOVED lines=22> */
.L_x_1789:
[----:B------:R-:W-:Y:S05]  /*c6a0*/  BSYNC B0 ;  /* 0x0000000000007941 */ /* 0x000fea0003800000 */
.L_x_1788:
        /* <DEDUP_REMOVED lines=14> */
.L_x_1791:
[----:B------:R-:W-:Y:S05]  /*c790*/  BSYNC B0 ;  /* 0x0000000000007941 */ /* 0x000fea0003800000 */
.L_x_1790:
        /* <DEDUP_REMOVED lines=16> */
.L_x_1793:
[----:B------:R-:W-:Y:S05]  /*c8a0*/  BSYNC B0 ;  /* 0x0000000000007941 */ /* 0x000fea0003800000 */
.L_x_1792:
        /* <DEDUP_REMOVED lines=16> */
.L_x_1795:
[----:B------:R-:W-:Y:S05]  /*c9b0*/  BSYNC B0 ;  /* 0x0000000000007941 */ /* 0x000fea0003800000 */
.L_x_1794:
        /* <DEDUP_REMOVED lines=16> */
.L_x_1797:
[----:B------:R-:W-:Y:S05]  /*cac0*/  BSYNC B0 ;  /* 0x0000000000007941 */ /* 0x000fea0003800000 */
.L_x_1796:
        /* <DEDUP_REMOVED lines=15> */
.L_x_1799:
[----:B------:R-:W-:Y:S05]  /*cbc0*/  BSYNC B0 ;  /* 0x0000000000007941 */ /* 0x000fea0003800000 */
.L_x_1798:
        /* <DEDUP_REMOVED lines=15> */
.L_x_1801:
[----:B------:R-:W-:Y:S05]  /*ccc0*/  BSYNC B0 ;  /* 0x0000000000007941 */ /* 0x000fea0003800000 */
.L_x_1800:
        /* <DEDUP_REMOVED lines=15> */
.L_x_1803:
[----:B------:R-:W-:Y:S05]  /*cdc0*/  BSYNC B0 ;  /* 0x0000000000007941 */ /* 0x000fea0003800000 */
.L_x_1802:
        /* <DEDUP_REMOVED lines=15> */
.L_x_1805:
[----:B------:R-:W-:Y:S05]  /*cec0*/  BSYNC B0 ;  /* 0x0000000000007941 */ /* 0x000fea0003800000 */
.L_x_1804:
        /* <DEDUP_REMOVED lines=15> */
.L_x_1807:
[----:B------:R-:W-:Y:S05]  /*cfc0*/  BSYNC B0 ;  /* 0x0000000000007941 */ /* 0x000fea0003800000 */
.L_x_1806:
        /* <DEDUP_REMOVED lines=15> */
.L_x_1809:
[----:B------:R-:W-:Y:S05]  /*d0c0*/  BSYNC B0 ;  /* 0x0000000000007941 */ /* 0x000fea0003800000 */
.L_x_1808:
[----:B------:R-:W-:Y:S05]  /*d0d0*/  EXIT ;  /* 0x000000000000794d */ /* 0x000fea0003800000 */
.L_x_1745:
        /* <DEDUP_REMOVED lines=28> */
.L_x_1812:
[----:B------:R-:W-:Y:S01]  /*d2a0*/  ULDC UR8, c[0x0][0xb44] ;  /* 0x0002d10000087ab9 */ /* 0x000fe20000000800 */
[----:B------:R-:W-:Y:S01]  /*d2b0*/  UMOV UR11, UR7 ;  /* 0x00000007000b7c82 */ /* 0x000fe20008000000 */
[----:B------:R-:W-:-:S11]  /*d2c0*/  UISETP.NE.AND UP0, UPT, UR8, 0x1, UPT ;  /* 0x000000010800788c */ /* 0x000fd6000bf05270 */
[----:B------:R-:W-:Y:S02]  /*d2d0*/  @UP0 ULDC.64 UR12, c[0x0][0xb48] ;  /* 0x0002d200000c0ab9 */ /* 0x000fe40000000a00 */
[----:B------:R-:W-:-:S04]  /*d2e0*/  UIMAD.WIDE.U32 UR4, UR7, UR12, URZ ;  /* 0x0000000c070472a5 */ /* 0x000fc8000f8e003f */
[----:B------:R-:W-:-:S04]  /*d2f0*/  @UP0 USHF.R.U32.HI UR11, URZ, UR13, UR5 ;  /* 0x0000000d3f0b0299 */ /* 0x000fc80008011605 */
[----:B------:R-:W-:-:S12]  /*d300*/  UIMAD UR4, UR11, UR8, URZ ;  /* 0x000000080b0472a4 */ /* 0x000fd8000f8e023f */
.L_x_1813:
        /* <DEDUP_REMOVED lines=75> */
.L_x_1832:
        /* <DEDUP_REMOVED lines=10> */
.L_x_1817:
        /* <DEDUP_REMOVED lines=125> */
.L_x_1823:
[----:B------:R-:W-:-:S04]  /*e030*/  SHF.L.U32 R10, R15, 0x1f, RZ ;  /* 0x0000001f0f0a7819 */ /* 0x000fc800000006ff */
[----:B------:R-:W1:Y:S02]  /*e040*/  SYNCS.PHASECHK.TRANS64.TRYWAIT P1, [R7+URZ+0x31838], R10 ;  /* 0x0318380a070075a7 */ /* 0x000e64000802017f */
[----:B-1---5:R-:W-:Y:S05]  /*e050*/  @!P1 BRA `(.L_x_1819) ;  /* 0x0000000c00a49947 */ /* 0x022fea0003800000 */
.L_x_1833:
[----:B------:R-:W-:Y:S05]  /*e060*/  @P0 BRA `(.L_x_1820) ;  /* 0x0000000000140947 */ /* 0x000fea0003800000 */
[----:B------:R-:W-:Y:S01]  /*e070*/  ISETP.NE.AND P1, PT, R17, RZ, PT ;  /* 0x000000ff1100720c */ /* 0x000fe20003f25270 */
[----:B-1----:R-:W-:-:S04]  /*e080*/  IMAD.MOV.U32 R10, RZ, RZ, 0x8100 ;  /* 0x00008100ff0a7424 */ /* 0x002fc800078e00ff */
[----:B------:R2:W-:Y:S08]  /*e090*/  SYNCS.ARRIVE.TRANS64 RZ, [R7+URZ+0x31830], R10 ;  /* 0x0318300a07ff79a7 */ /* 0x0005f0000800003f */
[----:B------:R-:W-:Y:S05]  /*e0a0*/  @!P1 BRA `(.L_x_1820) ;  /* 0x0000000000049947 */ /* 0x000fea0003800000 */
[----:B------:R-:W-:Y:S01]  /*e0b0*/  BPT.TRAP 0x1 ;  /* 0x000000040000795c */ /* 0x000fe20000300000 */
.L_x_1820:
        /* <DEDUP_REMOVED lines=51> */
.L_x_1835:
[----:B------:R-:W-:Y:S01]  /*e3f0*/  LOP3.LUT R15, R15, 0x1, RZ, 0x3c, !PT ;  /* 0x000000010f0f7812 */ /* 0x000fe200078e3cff */
[----:B------:R-:W-:Y:S06]  /*e400*/  @P2 BRA `(.L_x_1822) ;  /* 0x0000000000142947 */ /* 0x000fec0003800000 */
[----:B------:R-:W-:Y:S01]  /*e410*/  ISETP.NE.AND P1, PT, R17, RZ, PT ;  /* 0x000000ff1100720c */ /* 0x000fe20003f25270 */
[----:B-1----:R-:W-:-:S04]  /*e420*/  IMAD.MOV.U32 R20, RZ, RZ, 0x8100 ;  /* 0x00008100ff147424 */ /* 0x002fc800078e00ff */
[----:B------:R2:W-:Y:S08]  /*e430*/  SYNCS.ARRIVE.TRANS64 RZ, [R19+URZ+0x31810], R20 ;  /* 0x0318101413ff79a7 */ /* 0x0005f0000800003f */
[----:B------:R-:W-:Y:S05]  /*e440*/  @!P1 BRA `(.L_x_1822) ;  /* 0x0000000000049947 */ /* 0x000fea0003800000 */
[----:B------:R-:W-:Y:S01]  /*e450*/  BPT.TRAP 0x1 ;  /* 0x000000040000795c */ /* 0x000fe20000300000 */
.L_x_1822:
        /* <DEDUP_REMOVED lines=52> */
.L_x_1818:
[----:B------:R-:W-:-:S04]  /*e7a0*/  SHF.L.U32 R4, R15, 0x1f, RZ ;  /* 0x0000001f0f047819 */ /* 0x000fc800000006ff */
[----:B------:R-:W1:Y:S02]  /*e7b0*/  SYNCS.PHASECHK.TRANS64.TRYWAIT P1, [R7+URZ+0x31838], R4 ;  /* 0x03183804070075a7 */ /* 0x000e64000802017f */
[----:B-1----:R-:W-:Y:S05]  /*e7c0*/  @!P1 BRA `(.L_x_1824) ;  /* 0x0000000400f49947 */ /* 0x002fea0003800000 */
.L_x_1836:
[----:B------:R-:W-:Y:S05]  /*e7d0*/  @P0 BRA `(.L_x_1825) ;  /* 0x0000000000180947 */ /* 0x000fea0003800000 */
[----:B------:R-:W2:Y:S01]  /*e7e0*/  S2R R5, SR_TID.X ;  /* 0x0000000000057919 */ /* 0x000ea20000002100 */
[----:B-1----:R-:W-:-:S04]  /*e7f0*/  IMAD.MOV.U32 R4, RZ, RZ, 0x8100 ;  /* 0x00008100ff047424 */ /* 0x002fc800078e00ff */
[----:B------:R3:W-:Y:S01]  /*e800*/  SYNCS.ARRIVE.TRANS64 RZ, [R7+URZ+0x31830], R4 ;  /* 0x0318300407ff79a7 */ /* 0x0007e2000800003f */
[----:B--2---:R-:W-:-:S13]  /*e810*/  LOP3.LUT P0, RZ, R5, 0x1f, RZ, 0xc0, !PT ;  /* 0x0000001f05ff7812 */ /* 0x004fda000780c0ff */
[----:B---3--:R-:W-:Y:S05]  /*e820*/  @!P0 BRA `(.L_x_1825) ;  /* 0x0000000000048947 */ /* 0x008fea0003800000 */
[----:B------:R-:W-:Y:S01]  /*e830*/  BPT.TRAP 0x1 ;  /* 0x000000040000795c */ /* 0x000fe20000300000 */
.L_x_1825:
        /* <DEDUP_REMOVED lines=52> */
.L_x_1815:
[----:B------:R-:W-:Y:S05]  /*eb80*/  BSYNC B1 ;  /* 0x0000000000017941 */ /* 0x000fea0003800000 */
.L_x_1814:
[----:B------:R-:W-:-:S03]  /*eb90*/  UMOV UR4, 0xffffffff ;  /* 0xffffffff00047882 */ /* 0x000fc60000000000 */
[----:B------:R-:W-:Y:S05]  /*eba0*/  BRA.DIV UR4, `(.L_x_1826) ;  /* 0x0000000604107947 */ /* 0x000fea000b800000 */
[----:B------:R-:W-:-:S13]  /*ebb0*/  ELECT P6, URZ, PT ;  /* 0x00000000003f782f */ /* 0x000fda00038c0000 */
.L_x_1839:
[----:B------:R-:W-:Y:S05]  /*ebc0*/  @!P6 BRA `(.L_x_1811) ;  /* 0x000000000070e947 */ /* 0x000fea0003800000 */
[----:B------:R-:W-:-:S04]  /*ebd0*/  LOP3.LUT R0, R0, 0x2, RZ, 0xfc, !PT ;  /* 0x0000000200007812 */ /* 0x000fc800078efcff */
[----:B------:R-:W-:-:S13]  /*ebe0*/  ISETP.NE.AND P1, PT, R0, 0x3, PT ;  /* 0x000000030000780c */ /* 0x000fda0003f25270 */
[----:B------:R-:W-:Y:S05]  /*ebf0*/  @!P1 BRA `(.L_x_1827) ;  /* 0x0000000000049947 */ /* 0x000fea0003800000 */
[----:B------:R-:W-:Y:S01]  /*ec00*/  BPT.TRAP 0x1 ;  /* 0x000000040000795c */ /* 0x000fe20000300000 */
.L_x_1827:
        /* <DEDUP_REMOVED lines=8> */
.L_x_1840:
        /* <DEDUP_REMOVED lines=9> */
.L_x_1841:
[----:B------:R-:W-:Y:S05]  /*ed20*/  @!P1 BRA `(.L_x_1830) ;  /* 0x0000000000049947 */ /* 0x000fea0003800000 */
[----:B------:R-:W-:Y:S01]  /*ed30*/  BPT.TRAP 0x1 ;  /* 0x000000040000795c */ /* 0x000fe20000300000 */
.L_x_1830:
[----:B------:R-:W-:-:S07]  /*ed40*/  SHF.L.U32 R6, R6, 0x1f, RZ ;  /* 0x0000001f06067819 */ /* 0x000fce00000006ff */
.L_x_1831:
[----:B--2---:R2:W3:Y:S02]  /*ed50*/  SYNCS.PHASECHK.TRANS64.TRYWAIT P0, [R5+URZ+0x31838], R6 ;  /* 0x03183806050075a7 */ /* 0x0044e4000800017f */
[----:B---3--:R-:W-:Y:S05]  /*ed60*/  @!P0 NANOSLEEP.SYNCS 0x989680 ;  /* 0x009896800000895d */ /* 0x008fea0003900000 */
[----:B------:R-:W3:Y:S02]  /*ed70*/  @!P0 SYNCS.PHASECHK.TRANS64 P0, [R5+URZ+0x31838], R6 ;  /* 0x03183806050085a7 */ /* 0x000ee4000800007f */
[----:B---3--:R-:W-:Y:S05]  /*ed80*/  @!P0 BRA `(.L_x_1831) ;  /* 0xfffffffc00f08947 */ /* 0x008fea000383ffff */
.L_x_1811:
[----:B------:R-:W-:Y:S05]  /*ed90*/  BSYNC B0 ;  /* 0x0000000000007941 */ /* 0x000fea0003800000 */
.L_x_1810:
[----:B------:R-:W-:Y:S05]  /*eda0*/  EXIT ;  /* 0x000000000000794d */ /* 0x000fea0003800000 */
.L_x_1751:
[----:B-1----:R1:W2:Y:S02]  /*edb0*/  SYNCS.PHASECHK.TRANS64.TRYWAIT P0, [R17+URZ+0x31800], R10 ;  /* 0x0318000a110075a7 */ /* 0x0022a4000800017f */
[----:B--2---:R-:W-:Y:S05]  /*edc0*/  @!P0 NANOSLEEP.SYNCS 0x989680 ;  /* 0x009896800000895d */ /* 0x004fea0003900000 */
[----:B------:R-:W2:Y:S02]  /*edd0*/  @!P0 SYNCS.PHASECHK.TRANS64 P0, [R17+URZ+0x31800], R10 ;  /* 0x0318000a110085a7 */ /* 0x000ea4000800007f */
[----:B--2---:R-:W-:Y:S05]  /*ede0*/  @!P0 BRA `(.L_x_1751) ;  /* 0xfffffffc00f08947 */ /* 0x004fea000383ffff */
[----:B------:R-:W-:Y:S05]  /*edf0*/  BRA `(.L_x_1750) ;  /* 0xffffff2000887947 */ /* 0x000fea000383ffff */
.L_x_1755:
[----:B--2---:R2:W3:Y:S02]  /*ee00*/  SYNCS.PHASECHK.TRANS64.TRYWAIT P1, [R16+URZ+0x31810], R9 ;  /* 0x03181009100075a7 */ /* 0x0044e4000802017f */
[----:B---3--:R-:W-:Y:S05]  /*ee10*/  @!P1 NANOSLEEP.SYNCS 0x989680 ;  /* 0x009896800000995d */ /* 0x008fea0003900000 */
[----:B------:R-:W3:Y:S02]  /*ee20*/  @!P1 SYNCS.PHASECHK.TRANS64 P1, [R16+URZ+0x31810], R9 ;  /* 0x03181009100095a7 */ /* 0x000ee4000802007f */
[----:B---3--:R-:W-:Y:S05]  /*ee30*/  @!P1 BRA `(.L_x_1755) ;  /* 0xfffffffc00f09947 */ /* 0x008fea000383ffff */
[----:B------:R-:W-:Y:S05]  /*ee40*/  BRA `(.L_x_1754) ;  /* 0xffffff2800d07947 */ /* 0x000fea000383ffff */
.L_x_1759:
[----:B------:R1:W1:Y:S02]  /*ee50*/  SYNCS.PHASECHK.TRANS64.TRYWAIT P1, [R17+URZ+0x31830], R8 ;  /* 0x03183008110075a7 */ /* 0x000264000802017f */
[----:B-1----:R-:W-:Y:S05]  /*ee60*/  @!P1 NANOSLEEP.SYNCS 0x989680 ;  /* 0x009896800000995d */ /* 0x002fea0003900000 */
[----:B------:R-:W1:Y:S02]  /*ee70*/  @!P1 SYNCS.PHASECHK.TRANS64 P1, [R17+URZ+0x31830], R8 ;  /* 0x03183008110095a7 */ /* 0x000e64000802007f */
[----:B-1----:R-:W-:Y:S05]  /*ee80*/  @!P1 BRA `(.L_x_1759) ;  /* 0xfffffffc00f09947 */ /* 0x002fea000383ffff */
[----:B------:R-:W-:Y:S05]  /*ee90*/  BRA `(.L_x_1758) ;  /* 0xffffff5000447947 */ /* 0x000fea000383ffff */
.L_x_1816:
[----:B-1----:R1:W2:Y:S02]  /*eea0*/  SYNCS.PHASECHK.TRANS64.TRYWAIT P1, [R7+URZ+0x31820], R6 ;  /* 0x03182006070075a7 */ /* 0x0022a4000802017f */
[----:B--2---:R-:W-:Y:S05]  /*eeb0*/  @!P1 NANOSLEEP.SYNCS 0x989680 ;  /* 0x009896800000995d */ /* 0x004fea0003900000 */
[----:B------:R-:W2:Y:S02]  /*eec0*/  @!P1 SYNCS.PHASECHK.TRANS64 P1, [R7+URZ+0x31820], R6 ;  /* 0x03182006070095a7 */ /* 0x000ea4000802007f */
[----:B--2---:R-:W-:Y:S05]  /*eed0*/  @!P1 BRA `(.L_x_1816) ;  /* 0xfffffffc00f09947 */ /* 0x004fea000383ffff */
[----:B------:R-:W-:Y:S05]  /*eee0*/  BRA `(.L_x_1832) ;  /* 0xffffffe800347947 */ /* 0x000fea000383ffff */
.L_x_1819:
[----:B-1----:R1:W2:Y:S02]  /*eef0*/  SYNCS.PHASECHK.TRANS64.TRYWAIT P1, [R7+URZ+0x31838], R10 ;  /* 0x0318380a070075a7 */ /* 0x0022a4000802017f */
[----:B--2---:R-:W-:Y:S05]  /*ef00*/  @!P1 NANOSLEEP.SYNCS 0x989680 ;  /* 0x009896800000995d */ /* 0x004fea0003900000 */
[----:B------:R-:W2:Y:S02]  /*ef10*/  @!P1 SYNCS.PHASECHK.TRANS64 P1, [R7+URZ+0x31838], R10 ;  /* 0x0318380a070095a7 */ /* 0x000ea4000802007f */
[----:B--2---:R-:W-:Y:S05]  /*ef20*/  @!P1 BRA `(.L_x_1819) ;  /* 0xfffffffc00f09947 */ /* 0x004fea000383ffff */
[----:B------:R-:W-:Y:S05]  /*ef30*/  BRA `(.L_x_1833) ;  /* 0xfffffff000487947 */ /* 0x000fea000383ffff */
.L_x_1821:
[----:B------:R-:W-:-:S07]  /*ef40*/  SHF.L.U32 R20, R14, 0x1f, RZ ;  /* 0x0000001f0e147819 */ /* 0x000fce00000006ff */
.L_x_1834:
[----:B-1----:R1:W2:Y:S02]  /*ef50*/  SYNCS.PHASECHK.TRANS64.TRYWAIT P1, [R19+URZ+0x31820], R20 ;  /* 0x03182014130075a7 */ /* 0x0022a4000802017f */
[----:B--2---:R-:W-:Y:S05]  /*ef60*/  @!P1 NANOSLEEP.SYNCS 0x989680 ;  /* 0x009896800000995d */ /* 0x004fea0003900000 */
[----:B------:R-:W2:Y:S02]  /*ef70*/  @!P1 SYNCS.PHASECHK.TRANS64 P1, [R19+URZ+0x31820], R20 ;  /* 0x03182014130095a7 */ /* 0x000ea4000802007f */
[----:B--2---:R-:W-:Y:S05]  /*ef80*/  @!P1 BRA `(.L_x_1834) ;  /* 0xfffffffc00f09947 */ /* 0x004fea000383ffff */
[----:B------:R-:W-:Y:S05]  /*ef90*/  BRA `(.L_x_1835) ;  /* 0xfffffff400147947 */ /* 0x000fea000383ffff */
.L_x_1824:
[----:B-1----:R1:W2:Y:S02]  /*efa0*/  SYNCS.PHASECHK.TRANS64.TRYWAIT P1, [R7+URZ+0x31838], R4 ;  /* 0x03183804070075a7 */ /* 0x0022a4000802017f */
[----:B--2---:R-:W-:Y:S05]  /*efb0*/  @!P1 NANOSLEEP.SYNCS 0x989680 ;  /* 0x009896800000995d */ /* 0x004fea0003900000 */
[----:B------:R-:W2:Y:S02]  /*efc0*/  @!P1 SYNCS.PHASECHK.TRANS64 P1, [R7+URZ+0x31838], R4 ;  /* 0x03183804070095a7 */ /* 0x000ea4000802007f */
[----:B--2---:R-:W-:Y:S05]  /*efd0*/  @!P1 BRA `(.L_x_1824) ;  /* 0xfffffffc00f09947 */ /* 0x004fea000383ffff */
[----:B------:R-:W-:Y:S05]  /*efe0*/  BRA `(.L_x_1836) ;  /* 0xfffffff400f87947 */ /* 0x000fea000383ffff */
.L_x_1826:
[----:B------:R-:W-:Y:S01]  /*eff0*/  BSSY B1, `(.L_x_1837) ;  /* 0x0000006000017945 */ /* 0x000fe20003800000 */
[----:B------:R-:W-:-:S07]  /*f000*/  IMAD.MOV.U32 R15, RZ, RZ, -0x1 ;  /* 0xffffffffff0f7424 */ /* 0x000fce00078e00ff */
[----:B------:R-:W-:Y:S05]  /*f010*/  WARPSYNC.COLLECTIVE R15, `(.L_x_1838) ;  /* 0x000000000f0c7348 */ /* 0x000fea0003c00000 */
[----:B------:R-:W-:Y:S02]  /*f020*/  ELECT P6, UR62, PT ;  /* 0x00000000003e782f */ /* 0x000fe400038c0000 */
[----:B------:R-:W-:Y:S01]  /*f030*/  MOV R14, UR62 ;  /* 0x0000003e000e7c02 */ /* 0x000fe20008000f00 */
[----:B------:R-:W-:Y:S10]  /*f040*/  ENDCOLLECTIVE ;  /* 0x000000000000791b */ /* 0x000ff40003800000 */
.L_x_1838:
[----:B------:R-:W-:Y:S05]  /*f050*/  BSYNC B1 ;  /* 0x0000000000017941 */ /* 0x000fea0003800000 */
.L_x_1837:
[----:B------:R-:W-:Y:S05]  /*f060*/  BRA `(.L_x_1839) ;  /* 0xfffffff800d47947 */ /* 0x000fea000383ffff */
.L_x_1828:
[----:B-1----:R1:W2:Y:S02]  /*f070*/  SYNCS.PHASECHK.TRANS64.TRYWAIT P0, [R3+URZ], R2 ;  /* 0x00000002030075a7 */ /* 0x0022a4000800017f */
[----:B--2---:R-:W-:Y:S05]  /*f080*/  @!P0 NANOSLEEP.SYNCS 0x989680 ;  /* 0x009896800000895d */ /* 0x004fea0003900000 */
[----:B------:R-:W2:Y:S02]  /*f090*/  @!P0 SYNCS.PHASECHK.TRANS64 P0, [R3+URZ], R2 ;  /* 0x00000002030085a7 */ /* 0x000ea4000800007f */
[----:B--2---:R-:W-:Y:S05]  /*f0a0*/  @!P0 BRA `(.L_x_1828) ;  /* 0xfffffffc00f08947 */ /* 0x004fea000383ffff */
[----:B------:R-:W-:Y:S05]  /*f0b0*/  BRA `(.L_x_1840) ;  /* 0xfffffff800f47947 */ /* 0x000fea000383ffff */
.L_x_1829:
[----:B-1----:R1:W2:Y:S02]  /*f0c0*/  SYNCS.PHASECHK.TRANS64.TRYWAIT P0, [R17+URZ], R0 ;  /* 0x00000000110075a7 */ /* 0x0022a4000800017f */
[----:B--2---:R-:W-:Y:S05]  /*f0d0*/  @!P0 NANOSLEEP.SYNCS 0x989680 ;  /* 0x009896800000895d */ /* 0x004fea0003900000 */
[----:B------:R-:W2:Y:S02]  /*f0e0*/  @!P0 SYNCS.PHASECHK.TRANS64 P0, [R17+URZ], R0 ;  /* 0x00000000110085a7 */ /* 0x000ea4000800007f */
[----:B--2---:R-:W-:Y:S05]  /*f0f0*/  @!P0 BRA `(.L_x_1829) ;  /* 0xfffffffc00f08947 */ /* 0x004fea000383ffff */
[----:B------:R-:W-:Y:S05]  /*f100*/  BRA `(.L_x_1841) ;  /* 0xfffffffc00047947 */ /* 0x000fea000383ffff */
.L_x_1842:
        /* <DEDUP_REMOVED lines=15> */
.L_x_2217:


//--------------------- .text._ZN7cutlass13device_kernelIN5flash11enable_sm90INS1_16FlashAttnBwdSm90INS1_25CollectiveMainloopBwdSm90ILi2ELi1ELi1EN4cute5tupleIJNS5_1CILi1EEES8_S8_EEENS6_IJNS7_ILi64EEENS7_ILi80EEENS7_ILi256EEEEEENS_10bfloat16_tEfNS_4arch4Sm90ELb1ELb0ELb0ELb0ELb0ELb0ELb1ELb1ELi2ELi1ELi1ELi1ELb0EEENS1_24CollectiveEpilogueBwdGQAISD_fSG_Li256ELb0ELb0EEENS1_25SingleTileBwdLPTSchedulerILb0ELi80ELb0EEEEEEEEEvNT_6ParamsE --------------------------
	.section	.text._ZN7cutlass13device_kernelIN5flash11enable_sm90INS1_16FlashAttnBwdSm90INS1_25CollectiveMainloopBwdSm90ILi2ELi1ELi1EN4cute5tupleIJNS5_1CILi1EEES8_S8_EEENS6_IJNS7_ILi64EEENS7_ILi80EEENS7_ILi256EEEEEENS_10bfloat16_tEfNS_4arch4Sm90ELb1ELb0ELb0ELb0ELb0ELb0ELb1ELb1ELi2ELi1ELi1ELi1ELb0EEENS1_24CollectiveEpilogueBwdGQAISD_fSG_Li256ELb0ELb0EEENS1_25SingleTileBwdLPTSchedulerILb0ELi80ELb0EEEEEEEEEvNT_6ParamsE,"ax",@progbits
	.align	128
.text._ZN7cutlass13device_kernelIN5flash11enable_sm90INS1_16FlashAttnBwdSm90INS1_25CollectiveMainloopBwdSm90ILi2ELi1ELi1EN4cute5tupleIJNS5_1CILi1EEES8_S8_EEENS6_IJNS7_ILi64EEENS7_ILi80EEENS7_ILi256EEEEEENS_10bfloat16_tEfNS_4arch4Sm90ELb1ELb0ELb0ELb0ELb0ELb0ELb1ELb1ELi2ELi1ELi1ELi1ELb0EEENS1_24CollectiveEpilogueBwdGQAISD_fSG_Li256ELb0ELb0EEENS1_25SingleTileBwdLPTSchedulerILb0ELi80ELb0EEEEEEEEEvNT_6ParamsE:
        .type           _ZN7cutlass13device_kernelIN5flash11enable_sm90INS1_16FlashAttnBwdSm90INS1_25CollectiveMainloopBwdSm90ILi2ELi1ELi1EN4cute5tupleIJNS5_1CILi1EEES8_S8_EEENS6_IJNS7_ILi64EEENS7_ILi80EEENS7_ILi256EEEEEENS_10bfloat16_tEfNS_4arch4Sm90ELb1ELb0ELb0ELb0ELb0ELb0ELb1ELb1ELi2ELi1ELi1ELi1ELb0EEENS1_24CollectiveEpilogueBwdGQAISD_fSG_Li256ELb0ELb0EEENS1_25SingleTileBwdLPTSchedulerILb0ELi80ELb0EEEEEEEEEvNT_6ParamsE,@function
        .size           _ZN7cutlass13device_kernelIN5flash11enable_sm90INS1_16FlashAttnBwdSm90INS1_25CollectiveMainloopBwdSm90ILi2ELi1ELi1EN4cute5tupleIJNS5_1CILi1EEES8_S8_EEENS6_IJNS7_ILi64EEENS7_ILi80EEENS7_ILi256EEEEEENS_10bfloat16_tEfNS_4arch4Sm90ELb1ELb0ELb0ELb0ELb0ELb0ELb1ELb1ELi2ELi1ELi1ELi1ELb0EEENS1_24CollectiveEpilogueBwdGQAISD_fSG_Li256ELb0ELb0EEENS1_25SingleTileBwdLPTSchedulerILb0ELi80ELb0EEEEEEEEEvNT_6ParamsE,(.L_x_2218 - _ZN7cutlass13device_kernelIN5flash11enable_sm90INS1_16FlashAttnBwdSm90INS1_25CollectiveMainloopBwdSm90ILi2ELi1ELi1EN4cute5tupleIJNS5_1CILi1EEES8_S8_EEENS6_IJNS7_ILi64EEENS7_ILi80EEENS7_ILi256EEEEEENS_10bfloat16_tEfNS_4arch4Sm90ELb1ELb0ELb0ELb0ELb0ELb0ELb1ELb1ELi2ELi1ELi1ELi1ELb0EEENS1_24CollectiveEpilogueBwdGQAISD_fSG_Li256ELb0ELb0EEENS1_25SingleTileBwdLPTSchedulerILb0ELi80ELb0EEEEEEEEEvNT_6ParamsE)
        .other          _ZN7cutlass13device_kernelIN5flash11enable_sm90INS1_16FlashAttnBwdSm90INS1_25CollectiveMainloopBwdSm90ILi2ELi1ELi1EN4cute5tupleIJNS5_1CILi1EEES8_S8_EEENS6_IJNS7_ILi64EEENS7_ILi80EEENS7_ILi256EEEEEENS_10bfloat16_tEfNS_4arch4Sm90ELb1ELb0ELb0ELb0ELb0ELb0ELb1ELb1ELi2ELi1ELi1ELi1ELb0EEENS1_24CollectiveEpilogueBwdGQAISD_fSG_Li256ELb0ELb0EEENS1_25SingleTileBwdLPTSchedulerILb0ELi80ELb0EEEEEEEEEvNT_6ParamsE,@"STO_CUDA_ENTRY STV_DEFAULT"
_ZN7cutlass13device_kernelIN5flash11enable_sm90INS1_16FlashAttnBwdSm90INS1_25CollectiveMainloopBwdSm90ILi2ELi1ELi1EN4cute5tupleIJNS5_1CILi1EEES8_S8_EEENS6_IJNS7_ILi64EEENS7_ILi80EEENS7_ILi256EEEEEENS_10bfloat16_tEfNS_4arch4Sm90ELb1ELb0ELb0ELb0ELb0ELb0ELb1ELb1ELi2ELi1ELi1ELi1ELb0EEENS1_24CollectiveEpilogueBwdGQAISD_fSG_Li256ELb0ELb0EEENS1_25SingleTileBwdLPTSchedulerILb0ELi80ELb0EEEEEEEEEvNT_6ParamsE:
        /* <DEDUP_REMOVED lines=23> */
.L_x_1844:
[----:B------:R-:W-:Y:S05]  /*0170*/  BSYNC B0 ;  /* 0x0000000000007941 */ /* 0x000fea0003800000 */
.L_x_1843:
        /* <DEDUP_REMOVED lines=34> */
.L_x_1845:
        /* <DEDUP_REMOVED lines=20> */
.L_x_1846:
        /* <DEDUP_REMOVED lines=8> */
.L_x_1849:
        /* <DEDUP_REMOVED lines=25> */
[----:B------:R1:W-:Y:S01]  /*06f0*/  STL [R1], R2 ;  /* 0x0000000201007387 */ /* 0x0003e20000100800 */
[----:B------:R-:W-:Y:S05]  /*0700*/  BRA `(.L_x_1851) ;  /* 0x0000000000247947 */ /* 0x000fea0003800000 */
.L_x_1850:
        /* <DEDUP_REMOVED lines=8> */
[----:B------:R2:W-:Y:S05]  /*0790*/  STL [R1], R2 ;  /* 0x0000000201007387 */ /* 0x0005ea0000100800 */
.L_x_1851:
        /* <DEDUP_REMOVED lines=16> */
[----:B-1----:R-:W2:Y:S01]  /*08a0*/  LDL R2, [R1] ;  /* 0x0000000001027983 */ /* 0x002ea20000100800 */
[----:B------:R-:W-:Y:S01]  /*08b0*/  ULDC UR9, c[0x0][0x280] ;  /* 0x0000a00000097ab9 */ /* 0x000fe20000000800 */
[----:B------:R-:W-:Y:S01]  /*08c0*/  ULDC UR10, c[0x0][0x290] ;  /* 0x0000a400000a7ab9 */ /* 0x000fe20000000800 */
[----:B------:R-:W-:Y:S01]  /*08d0*/  ULDC UR7, c[0x0][0x74c] ;  /* 0x0001d30000077ab9 */ /* 0x000fe20000000800 */
[----:B------:R-:W-:Y:S01]  /*08e0*/  IMAD.U32 R236, RZ, RZ, UR4 ;  /* 0x00000004ffec7e24 */ /* 0x000fe2000f8e00ff */
        /* <DEDUP_REMOVED lines=93> */
[----:B------:R-:W-:-:S13]  /*0ec0*/  ISETP.LT.AND P1, PT, R5, UR11, PT ;  /* 0x0000000b05007c0c */ /* 0x000fda000bf21270 */
[----:B------:R-:W-:Y:S05]  /*0ed0*/  @!P1 BRA `(.L_x_1853) ;  /* 0x0000007400f89947 */ /* 0x000fea0003800000 */
        /* <DEDUP_REMOVED lines=24> */
.L_x_1854:
[----:B------:R-:W2:Y:S01]  /*1060*/  LDL R4, [R1+0x4] ;  /* 0x0000040001047983 */ /* 0x000ea20000100800 */
[----:B------:R-:W-:Y:S01]  /*1070*/  R2UR UR6, R236 ;  /* 0x00000000ec0672ca */ /* 0x000fe200000e0000 */
[----:B------:R-:W3:Y:S02]  /*1080*/  LDC.64 R230, c[0x0][0x2e0] ;  /* 0x0000b800ffe67b82 */ /* 0x000ee40000000a00 */
[----:B------:R-:W5:Y:S01]  /*1090*/  LDL R16, [R1] ;  /* 0x0000000001107983 */ /* 0x000f620000100800 */
[----:B------:R-:W-:Y:S02]  /*10a0*/  LOP3.LUT R13, R2, 0x1ffffffe, RZ, 0xc0, !PT ;  /* 0x1ffffffe020d7812 */ /* 0x000fe400078ec0ff */
[----:B------:R-:W-:Y:S01]  /*10b0*/  SHF.R.S32.HI R8, RZ, 0x1f, R9 ;  /* 0x0000001fff087819 */ /* 0x000fe20000011409 */
[C---:B------:R-:W-:Y:S01]  /*10c0*/  IMAD R14, R6.reuse, 0x40, R11 ;  /* 0x00000040060e7824 */ /* 0x040fe200078e020b */
[----:B----4-:R-:W-:Y:S01]  /*10d0*/  LEA.HI R2, R7, R7, RZ, 0x1 ;  /* 0x0000000707027211 */ /* 0x010fe200078f08ff */
[----:B------:R-:W-:-:S02]  /*10e0*/  IMAD.IADD R15, R6, 0x1, -R13 ;  /* 0x00000001060f7824 */ /* 0x000fc400078e0a0d */
[----:B-1----:R-:W-:Y:S01]  /*10f0*/  IMAD R10, R6, 0x800, R9 ;  /* 0x00000800060a7824 */ /* 0x002fe200078e0209 */
[----:B------:R-:W-:Y:S02]  /*1100*/  LEA.HI R6, R8, R9, RZ, 0x2 ;  /* 0x0000000908067211 */ /* 0x000fe400078f10ff */
[----:B------:R-:W-:Y:S01]  /*1110*/  LEA.HI R3, R3, R12, RZ, 0x2 ;  /* 0x0000000c03037211 */ /* 0x000fe200078f10ff */
[----:B------:R-:W-:Y:S01]  /*1120*/  USHF.R.S32.HI UR4, URZ, 0x1f, UR6 ;  /* 0x0000001f3f047899 */ /* 0x000fe20008011406 */
[----:B------:R-:W-:Y:S02]  /*1130*/  SHF.R.S32.HI R11, RZ, 0x1f, R6 ;  /* 0x0000001fff0b7819 */ /* 0x000fe40000011406 */
[----:B------:R-:W-:-:S05]  /*1140*/  LOP3.LUT R13, R3, 0xfffffc, RZ, 0xc0, !PT ;  /* 0x00fffffc030d7812 */ /* 0x000fca00078ec0ff */
[----:B------:R-:W-:Y:S02]  /*1150*/  IMAD.IADD R13, R12, 0x1, -R13 ;  /* 0x000000010c0d7824 */ /* 0x000fe400078e0a0d */
[----:B------:R-:W-:Y:S01]  /*1160*/  IMAD R12, R18, UR4, RZ ;  /* 0x00000004120c7c24 */ /* 0x000fe2000f8e02ff */
[----:B------:R-:W-:Y:S01]  /*1170*/  LEA.HI R8, R8, R9, RZ, 0x5 ;  /* 0x0000000908087211 */ /* 0x000fe200078f28ff */
[----:B------:R-:W-:Y:S01]  /*1180*/  IMAD R13, R13, 0x10, R14 ;  /* 0x000000100d0d7824 */ /* 0x000fe200078e020e */
[----:B------:R-:W-:Y:S02]  /*1190*/  LOP3.LUT R229, R0, 0x1, RZ, 0xfc, !PT ;  /* 0x0000000100e57812 */ /* 0x000fe400078efcff */
[----:B------:R-:W-:Y:S01]  /*11a0*/  SHF.R.S32.HI R8, RZ, 0x5, R8 ;  /* 0x00000005ff087819 */ /* 0x000fe20000011408 */
        /* <DEDUP_REMOVED lines=83> */
[----:B------:R-:W-:Y:S01]  /*16e0*/  ULDC.64 UR60, c[0x0][0x208] ;  /* 0x00008200003c7ab9 */ /* 0x000fe20000000a00 */
[----:B--2---:R-:W-:-:S02]  /*16f0*/  R2UR UR5, R4 ;  /* 0x00000000040572ca */ /* 0x004fc400000e0000 */
[----:B------:R-:W-:Y:S01]  /*1700*/  LOP3.LUT R4, R2, 0xfffffffe, RZ, 0xc0, !PT ;  /* 0xfffffffe02047812 */ /* 0x000fe200078ec0ff */
[----:B------:R-:W-:Y:S01]  /*1710*/  IMAD.SHL.U32 R2, R10, 0x4, RZ ;  /* 0x000000040a027824 */ /* 0x000fe200078e00ff */
[----:B------:R-:W-:-:S04]  /*1720*/  SHF.R.S32.HI R10, RZ, 0x2, R6 ;  /* 0x00000002ff0a7819 */ /* 0x000fc80000011406 */
[----:B------:R-:W-:-:S04]  /*1730*/  LEA.HI R11, R11, R10, RZ, 0x3 ;  /* 0x0000000a0b0b7211 */ /* 0x000fc800078f18ff */
[----:B------:R-:W-:Y:S01]  /*1740*/  LOP3.LUT R11, R11, 0xfffffff8, RZ, 0xc0, !PT ;  /* 0xfffffff80b0b7812 */ /* 0x000fe200078ec0ff */
[----:B------:R-:W-:-:S04]  /*1750*/  USHF.R.S32.HI UR4, URZ, 0x1f, UR5 ;  /* 0x0000001f3f047899 */ /* 0x000fc80008011405 */
[----:B------:R-:W-:Y:S02]  /*1760*/  IMAD.IADD R11, R10, 0x1, -R11 ;  /* 0x000000010a0b7824 */ /* 0x000fe400078e0a0b */
[----:B---3--:R-:W-:Y:S01]  /*1770*/  IMAD R10, R230, UR4, RZ ;  /* 0x00000004e60a7c24 */ /* 0x008fe2000f8e02ff */
[----:B-----5:R-:W-:Y:S02]  /*1780*/  R2UR UR4, R16 ;  /* 0x00000000100472ca */ /* 0x020fe400000e0000 */
[----:B------:R-:W-:Y:S02]  /*1790*/  SHF.R.S32.HI R3, RZ, 0x1f, R2 ;  /* 0x0000001fff037819 */ /* 0x000fe40000011402 */
[----:B------:R-:W-:Y:S01]  /*17a0*/  LOP3.LUT R6, R6, 0x7ffffffc, RZ, 0xc0, !PT ;  /* 0x7ffffffc06067812 */ /* 0x000fe200078ec0ff */
[----:B------:R-:W-:Y:S02]  /*17b0*/  IMAD.IADD R4, R7, 0x1, -R4 ;  /* 0x0000000107047824 */ /* 0x000fe400078e0a04 */
[----:B------:R-:W-:-:S04]  /*17c0*/  IMAD.WIDE.U32 R2, R18, UR6, R2 ;  /* 0x0000000612027c25 */ /* 0x000fc8000f8e0002 */
[----:B------:R-:W-:Y:S02]  /*17d0*/  IMAD R7, R19, UR6, R12 ;  /* 0x0000000613077c24 */ /* 0x000fe4000f8e020c */
[----:B------:R-:W-:Y:S01]  /*17e0*/  IMAD.IADD R6, R9, 0x1, -R6 ;  /* 0x0000000109067824 */ /* 0x000fe200078e0a06 */
[----:B------:R-:W-:Y:S01]  /*17f0*/  UIMAD UR4, UR4, -0x50, UR10 ;  /* 0xffffffb0040478a4 */ /* 0x000fe2000f8e020a */
[----:B------:R-:W-:Y:S02]  /*1800*/  IMAD.IADD R3, R3, 0x1, R7 ;  /* 0x0000000103037824 */ /* 0x000fe400078e0207 */
[----:B------:R-:W-:Y:S02]  /*1810*/  IMAD R6, R15, 0x4, R6 ;  /* 0x000000040f067824 */ /* 0x000fe400078e0206 */
[----:B------:R-:W-:Y:S02]  /*1820*/  IMAD R7, R231, UR5, R10 ;  /* 0x00000005e7077c24 */ /* 0x000fe4000f8e020a */
[----:B------:R-:W-:Y:S01]  /*1830*/  IMAD.WIDE.U32 R230, R230, UR5, R2 ;  /* 0x00000005e6e67c25 */ /* 0x000fe2000f8e0002 */
[----:B------:R-:W-:-:S03]  /*1840*/  UIADD3 UR5, UR4, 0x1, -UR9 ;  /* 0x0000000104057890 */ /* 0x000fc6000fffe809 */
[----:B------:R-:W-:Y:S02]  /*1850*/  IMAD.SHL.U32 R232, R6, 0x2, RZ ;  /* 0x0000000206e87824 */ /* 0x000fe400078e00ff */
[----:B------:R-:W-:Y:S02]  /*1860*/  IMAD R19, R8, 0x10, R11 ;  /* 0x0000001008137824 */ /* 0x000fe400078e020b */
[----:B------:R-:W-:Y:S01]  /*1870*/  IMAD.MOV.U32 R3, RZ, RZ, R5 ;  /* 0x000000ffff037224 */ /* 0x000fe200078e0005 */
[C---:B------:R-:W-:Y:S01]  /*1880*/  IADD3 R233, -R232.reuse, UR4, RZ ;  /* 0x00000004e8e97c10 */ /* 0x040fe2000fffe1ff */
[----:B------:R-:W-:Y:S01]  /*1890*/  IMAD.MOV.U32 R2, RZ, RZ, RZ ;  /* 0x000000ffff027224 */ /* 0x000fe200078e00ff */
[----:B------:R-:W-:Y:S01]  /*18a0*/  IADD3 R232, -R232, UR5, RZ ;  /* 0x00000005e8e87c10 */ /* 0x000fe2000fffe1ff */
[----:B------:R-:W-:Y:S02]  /*18b0*/  IMAD.MOV.U32 R18, RZ, RZ, RZ ;  /* 0x000000ffff127224 */ /* 0x000fe400078e00ff */
[----:B------:R-:W-:-:S07]  /*18c0*/  IMAD.IADD R234, R231, 0x1, R7 ;  /* 0x00000001e7ea7824 */ /* 0x000fce00078e0207 */
.L_x_1866:
[----:B------:R-:W-:-:S13]  /*18d0*/  ISETP.NE.AND P0, PT, R229, 0x3, PT ;  /* 0x00000003e500780c */ /* 0x000fda0003f05270 */
[----:B------:R-:W-:Y:S05]  /*18e0*/  @!P0 BRA `(.L_x_1856) ;  /* 0x0000000000048947 */ /* 0x000fea0003800000 */
[----:B------:R-:W-:Y:S01]  /*18f0*/  BPT.TRAP 0x1 ;  /* 0x000000040000795c */ /* 0x000fe20000300000 */
.L_x_1856:
[----:B------:R-:W-:Y:S01]  /*1900*/  IMAD R16, R2, 0x8, R17 ;  /* 0x0000000802107824 */ /* 0x000fe200078e0211 */
[----:B------:R-:W-:-:S04]  /*1910*/  SHF.L.U32 R9, R228, 0x1f, RZ ;  /* 0x0000001fe4097819 */ /* 0x000fc800000006ff */
[----:B------:R1:W2:Y:S01]  /*1920*/  SYNCS.PHASECHK.TRANS64.TRYWAIT P1, [R16+URZ+0x31810], R9 ;  /* 0x03181009100075a7 */ /* 0x0002a2000802017f */
[----:B------:R-:W-:Y:S05]  /*1930*/  @!P0 BRA `(.L_x_1857) ;  /* 0x0000000000048947 */ /* 0x000fea0003800000 */
[----:B------:R-:W-:Y:S01]  /*1940*/  BPT.TRAP 0x1 ;  /* 0x000000040000795c */ /* 0x000fe20000300000 */
.L_x_1857:
        /* <DEDUP_REMOVED lines=11> */
.L_x_1858:
        /* <DEDUP_REMOVED lines=438> */
.L_x_1860:
[----:B------:R-:W-:-:S04]  /*3560*/  SHF.L.U32 R8, R18, 0x1f, RZ ;  /* 0x0000001f12087819 */ /* 0x000fc800000006ff */
[----:B------:R1:W4:Y:S01]  /*3570*/  SYNCS.PHASECHK.TRANS64.TRYWAIT P1, [R17+URZ+0x31830], R8 ;  /* 0x03183008110075a7 */ /* 0x000322000802017f */
[----:B------:R-:W-:Y:S05]  /*3580*/  @!P0 BRA `(.L_x_1861) ;  /* 0x0000000000048947 */ /* 0x000fea0003800000 */
[----:B------:R-:W-:Y:S01]  /*3590*/  BPT.TRAP 0x1 ;  /* 0x000000040000795c */ /* 0x000fe20000300000 */
.L_x_1861:
        /* <DEDUP_REMOVED lines=11> */
.L_x_1862:
[C---:B-1--4-:R-:W-:Y:S01]  /*3650*/  VIADD R8, R6.reuse, 0x80 ;  /* 0x0000008006087836 */ /* 0x052fe20000000000 */
[----:B------:R-:W-:Y:S01]  /*3660*/  R2UR UR4, R7 ;  /* 0x00000000070472ca */ /* 0x000fe200000e0000 */
[C---:B------:R-:W-:Y:S01]  /*3670*/  VIADD R9, R6.reuse, 0x180 ;  /* 0x0000018006097836 */ /* 0x040fe20000000000 */
[C---:B------:R-:W-:Y:S01]  /*3680*/  R2UR UR6, R6.reuse ;  /* 0x00000000060672ca */ /* 0x040fe200000e0000 */
[----:B------:R-:W-:Y:S01]  /*3690*/  VIADD R10, R6, 0x200 ;  /* 0x00000200060a7836 */ /* 0x000fe20000000000 */
[----:B------:R-:W-:Y:S01]  /*36a0*/  R2UR UR8, R8 ;  /* 0x00000000080872ca */ /* 0x000fe200000e0000 */
[----:B------:R-:W-:Y:S01]  /*36b0*/  VIADD R8, R6, 0x100 ;  /* 0x0000010006087836 */ /* 0x000fe20000000000 */
[----:B------:R-:W-:Y:S01]  /*36c0*/  R2UR UR10, R9 ;  /* 0x00000000090a72ca */ /* 0x000fe200000e0000 */
[----:B------:R-:W-:Y:S01]  /*36d0*/  WARPGROUP.ARRIVE ;  /* 0x00000000000079c5 */ /* 0x000fe20000000000 */
[----:B------:R-:W-:Y:S01]  /*36e0*/  R2UR UR11, R10 ;  /* 0x000000000a0b72ca */ /* 0x000fe200000e0000 */
[----:B------:R-:W-:Y:S01]  /*36f0*/  UMOV UR5, 0x40000040 ;  /* 0x4000004000057882 */ /* 0x000fe20000000000 */
[----:B------:R-:W-:Y:S01]  /*3700*/  R2UR UR9, R8 ;  /* 0x00000000080972ca */ /* 0x000fe200000e0000 */
[----:B------:R-:W-:Y:S01]  /*3710*/  UMOV UR7, 0x40000000 ;  /* 0x4000000000077882 */ /* 0x000fe20000000000 */
[----:B------:R-:W-:Y:S01]  /*3720*/  VIADD R8, R6, 0x2 ;  /* 0x0000000206087836 */ /* 0x000fe20000000000 */
[----:B------:R-:W-:Y:S01]  /*3730*/  UMOV UR57, 0x40000040 ;  /* 0x4000004000397882 */ /* 0x000fe20000000000 */
[----:B------:R-:W-:Y:S01]  /*3740*/  IMAD R13, R3, 0x40, R19 ;  /* 0x00000040030d7824 */ /* 0x000fe200078e0213 */
[----:B------:R-:W-:Y:S01]  /*3750*/  HGMMA.64x8x16.F32.BF16 R44, gdesc[UR4], RZ, !UPT ;  /* 0x00000000042c79f0 */ /* 0x000fe2000c7018ff */
[----:B------:R-:W-:Y:S01]  /*3760*/  UMOV UR7, 0x40000000 ;  /* 0x4000000000077882 */ /* 0x000fe20000000000 */
[----:B------:R-:W-:Y:S01]  /*3770*/  UMOV UR6, UR8 ;  /* 0x0000000800067c82 */ /* 0x000fe20008000000 */
[----:B------:R-:W-:Y:S01]  /*3780*/  UMOV UR59, 0x40 ;  /* 0x00000040003b7882 */ /* 0x000fe20000000000 */
[----:B------:R-:W-:Y:S01]  /*3790*/  HGMMA.64x8x16.F32.BF16 R48, gdesc[UR4], RZ, !UPT ;  /* 0x00000000043079f0 */ /* 0x000fe2000c7018ff */
[----:B------:R-:W-:Y:S01]  /*37a0*/  UMOV UR7, 0x40000000 ;  /* 0x4000000000077882 */ /* 0x000fe20000000000 */
[----:B------:R-:W-:Y:S01]  /*37b0*/  VIADDMNMX R14, R13, R232, R233, PT ;  /* 0x000000e80d0e7246 */ /* 0x000fe200038001e9 */
[----:B------:R-:W-:Y:S01]  /*37c0*/  UMOV UR13, UR57 ;  /* 0x00000039000d7c82 */ /* 0x000fe20008000000 */
[----:B------:R-:W-:Y:S01]  /*37d0*/  UMOV UR6, UR9 ;  /* 0x0000000900067c82 */ /* 0x000fe20008000000 */
[----:B------:R-:W-:Y:S01]  /*37e0*/  IADD3 R22, R232, 0x8, R13 ;  /* 0x00000008e8167810 */ /* 0x000fe20007ffe00d */
[----:B------:R-:W-:Y:S01]  /*37f0*/  HGMMA.64x8x16.F32.BF16 R52, gdesc[UR4], RZ, !UPT ;  /* 0x00000000043479f0 */ /* 0x000fe2000c7018ff */
[----:B------:R-:W-:Y:S01]  /*3800*/  UMOV UR6, UR10 ;  /* 0x0000000a00067c82 */ /* 0x000fe20008000000 */
[----:B------:R-:W-:Y:S01]  /*3810*/  UMOV UR7, 0x40000000 ;  /* 0x4000000000077882 */ /* 0x000fe20000000000 */
[----:B------:R-:W-:Y:S01]  /*3820*/  ISETP.GT.AND P1, PT, R14, RZ, PT ;  /* 0x000000ff0e00720c */ /* 0x000fe20003f24270 */
[----:B------:R-:W-:Y:S01]  /*3830*/  HGMMA.64x8x16.F32.BF16 R216, gdesc[UR4], RZ, !UPT ;  /* 0x0000000004d879f0 */ /* 0x000fe2000c7018ff */
[----:B------:R-:W-:Y:S01]  /*3840*/  UMOV UR6, UR11 ;  /* 0x0000000b00067c82 */ /* 0x000fe20008000000 */
[----:B------:R-:W-:Y:S01]  /*3850*/  UMOV UR7, 0x40000000 ;  /* 0x4000000000077882 */ /* 0x000fe20000000000 */
[----:B------:R-:W-:Y:S01]  /*3860*/  VIMNMX R21, R233, R22, PT ;  /* 0x00000016e9157248 */ /* 0x000fe20003fe0100 */
[----:B------:R-:W-:Y:S01]  /*3870*/  HGMMA.64x8x16.F32.BF16 R220, gdesc[UR4], RZ, !UPT ;  /* 0x0000000004dc79f0 */ /* 0x000fe2000c7018ff */
[----:B------:R-:W-:Y:S01]  /*3880*/  R2UR UR6, R8 ;  /* 0x00000000080672ca */ /* 0x000fe200000e0000 */
[----:B------:R-:W-:Y:S01]  /*3890*/  VIADD R8, R7, 0x2 ;  /* 0x0000000207087836 */ /* 0x000fe20000000000 */
[----:B------:R-:W-:Y:S01]  /*38a0*/  UMOV UR7, 0x40000000 ;  /* 0x4000000000077882 */ /* 0x000fe20000000000 */
[----:B------:R-:W-:Y:S01]  /*38b0*/  UMOV UR5, 0x40000040 ;  /* 0x4000004000057882 */ /* 0x000fe20000000000 */
[C---:B------:R-:W-:Y:S01]  /*38c0*/  ISETP.GT.AND P4, PT, R21.reuse, 0x1, PT ;  /* 0x000000011500780c */ /* 0x040fe20003f84270 */
[----:B------:R-:W-:Y:S01]  /*38d0*/  UMOV UR15, 0x40 ;  /* 0x00000040000f7882 */ /* 0x000fe20000000000 */
[----:B------:R-:W-:Y:S01]  /*38e0*/  R2UR UR4, R8 ;  /* 0x00000000080472ca */ /* 0x000fe200000e0000 */
[----:B------:R-:W-:Y:S01]  /*38f0*/  VIADD R8, R6, 0x82 ;  /* 0x0000008206087836 */ /* 0x000fe20000000000 */
[----:B------:R-:W-:Y:S01]  /*3900*/  ISETP.GT.AND P2, PT, R14, 0x41, PT ;  /* 0x000000410e00780c */ /* 0x000fe20003f44270 */
[----:B------:R-:W-:Y:S01]  /*3910*/  UMOV UR17, UR57 ;  /* 0x0000003900117c82 */ /* 0x000fe20008000000 */
[C---:B------:R-:W-:Y:S01]  /*3920*/  ISETP.GT.AND P3, PT, R21.reuse, RZ, PT ;  /* 0x000000ff1500720c */ /* 0x040fe20003f64270 */
[----:B------:R-:W-:Y:S01]  /*3930*/  UMOV UR19, 0x40 ;  /* 0x0000004000137882 */ /* 0x000fe20000000000 */
[----:B------:R-:W-:Y:S01]  /*3940*/  R2UR UR8, R8 ;  /* 0x00000000080872ca */ /* 0x000fe200000e0000 */
[----:B------:R-:W-:Y:S01]  /*3950*/  VIADD R8, R6, 0x102 ;  /* 0x0000010206087836 */ /* 0x000fe20000000000 */
[C---:B------:R-:W-:Y:S01]  /*3960*/  ISETP.GT.AND P5, PT, R21.reuse, 0x11, PT ;  /* 0x000000111500780c */ /* 0x040fe20003fa4270 */
        /* <DEDUP_REMOVED lines=14> */
[----:B------:R-:W-:Y:S01]  /*3a50*/  HGMMA.64x8x16.F32.BF16 R44, gdesc[UR4], R44 ;  /* 0x00000000042c79f0 */ /* 0x000fe2000870182c */
[----:B------:R-:W-:Y:S01]  /*3a60*/  R2UR UR11, R8 ;  /* 0x00000000080b72ca */ /* 0x000fe200000e0000 */
[----:B------:R-:W-:Y:S01]  /*3a70*/  UMOV UR6, UR8 ;  /* 0x0000000800067c82 */ /* 0x000fe20008000000 */
[----:B------:R-:W-:Y:S01]  /*3a80*/  UMOV UR7, 0x40000000 ;  /* 0x4000000000077882 */ /* 0x000fe20000000000 */
[----:B------:R-:W-:Y:S01]  /*3a90*/  VIADD R8, R6, 0x4 ;  /* 0x0000000406087836 */ /* 0x000fe20000000000 */
[----:B------:R-:W-:Y:S01]  /*3aa0*/  HGMMA.64x8x16.F32.BF16 R48, gdesc[UR4], R48 ;  /* 0x00000000043079f0 */ /* 0x000fe20008701830 */
[----:B------:R-:W-:Y:S01]  /*3ab0*/  UMOV UR6, UR9 ;  /* 0x0000000900067c82 */ /* 0x000fe20008000000 */
        /* <DEDUP_REMOVED lines=27> */
[----:B------:R-:W-:Y:S01]  /*3c70*/  VIADD R8, R6, 0x204 ;  /* 0x0000020406087836 */ /* 0x000fe20000000000 */
[----:B------:R-:W-:Y:S04]  /*3c80*/  HGMMA.64x8x16.F32.BF16 R44, gdesc[UR4], R44 ;  /* 0x00000000042c79f0 */ /* 0x000fe8000870182c */
[----:B------:R-:W-:Y:S01]  /*3c90*/  R2UR UR11, R8 ;  /* 0x00000000080b72ca */ /* 0x000fe200000e0000 */
        /* <DEDUP_REMOVED lines=363> */
[----:B------:R-:W-:Y:S01]  /*5350*/  UMOV UR11, 0x40 ;  /* 0x00000040000b7882 */ /* 0x000fe20000000000 */
[----:B------:R-:W-:Y:S01]  /*5360*/  HGMMA.64x8x16.F32.BF16 R220, gdesc[UR4], R220, gsb0 ;  /* 0x0000000004dc79f0 */ /* 0x000fe200080018dc */
[----:B------:R-:W-:Y:S02]  /*5370*/  ULDC UR4, c[0x0][0x744] ;  /* 0x0001d10000047ab9 */ /* 0x000fe40000000800 */
[----:B------:R-:W-:Y:S02]  /*5380*/  WARPGROUP.DEPBAR.LE gsb0, 0x1 ;  /* 0x00008000000079c5 */ /* 0x000fe40000010100 */
[----:B------:R-:W-:Y:S02]  /*5390*/  FSEL R7, R24, -INF , P1 ;  /* 0xff80000018077808 */ /* 0x000fe40000800000 */
[----:B------:R-:W-:-:S02]  /*53a0*/  ISETP.GT.AND P1, PT, R14, 0x1, PT ;  /* 0x000000010e00780c */ /* 0x000fc40003f24270 */
[----:B------:R-:W-:Y:S01]  /*53b0*/  FSEL R41, R41, -INF , P2 ;  /* 0xff80000029297808 */ /* 0x000fe20001000000 */
[--C-:B--2---:R-:W-:Y:S01]  /*53c0*/  FFMA.FTZ R8, R7, UR4, -R20.reuse ;  /* 0x0000000407087c23 */ /* 0x104fe20008010814 */
[----:B------:R-:W-:Y:S02]  /*53d0*/  FSEL R25, R25, -INF , P1 ;  /* 0xff80000019197808 */ /* 0x000fe40000800000 */
[----:B------:R-:W-:Y:S01]  /*53e0*/  ISETP.GT.AND P1, PT, R14, 0x10, PT ;  /* 0x000000100e00780c */ /* 0x000fe20003f24270 */
[--C-:B------:R-:W-:Y:S01]  /*53f0*/  FFMA.FTZ R22, R41, UR4, -R20.reuse ;  /* 0x0000000429167c23 */ /* 0x100fe20008010814 */
[----:B------:R-:W-:Y:S01]  /*5400*/  FSEL R31, R31, -INF , P5 ;  /* 0xff8000001f1f7808 */ /* 0x000fe20002800000 */
[----:B------:R-:W-:Y:S01]  /*5410*/  FFMA.FTZ R11, R25, UR4, -R20 ;  /* 0x00000004190b7c23 */ /* 0x000fe20008010814 */
[----:B------:R-:W-:Y:S01]  /*5420*/  FSEL R7, R28, -INF , P1 ;  /* 0xff8000001c077808 */ /* 0x000fe20000800000 */
[----:B------:R-:W-:Y:S01]  /*5430*/  MUFU.EX2 R8, R8 ;  /* 0x0000000800087308 */ /* 0x000fe20000000800 */
[----:B------:R-:W-:-:S02]  /*5440*/  ISETP.GT.AND P1, PT, R14, 0x11, PT ;  /* 0x000000110e00780c */ /* 0x000fc40003f24270 */
[----:B------:R-:W-:Y:S01]  /*5450*/  FSEL R25, R27, -INF , P4 ;  /* 0xff8000001b197808 */ /* 0x000fe20002000000 */
[----:B------:R-:W-:Y:S01]  /*5460*/  FFMA.FTZ R7, R7, UR4, -R20 ;  /* 0x0000000407077c23 */ /* 0x000fe20008010814 */
[----:B------:R-:W-:Y:S02]  /*5470*/  FSEL R29, R29, -INF , P1 ;  /* 0xff8000001d1d7808 */ /* 0x000fe40000800000 */
[----:B------:R-:W-:Y:S01]  /*5480*/  ISETP.GT.AND P1, PT, R14, 0x20, PT ;  /* 0x000000200e00780c */ /* 0x000fe20003f24270 */
[----:B---3--:R-:W-:Y:S01]  /*5490*/  FFMA.FTZ R25, R25, UR4, -R12 ;  /* 0x0000000419197c23 */ /* 0x008fe2000801080c */
[----:B------:R-:W-:Y:S01]  /*54a0*/  ISETP.GT.AND P2, PT, R21, 0x21, PT ;  /* 0x000000211500780c */ /* 0x000fe20003f44270 */
[----:B------:R-:W-:Y:S01]  /*54b0*/  FFMA.FTZ R10, R29, UR4, -R20 ;  /* 0x000000041d0a7c23 */ /* 0x000fe20008010814 */
[----:B------:R-:W-:Y:S01]  /*54c0*/  FSEL R9, R32, -INF , P1 ;  /* 0xff80000020097808 */ /* 0x000fe20000800000 */
[----:B------:R-:W1:Y:S01]  /*54d0*/  MUFU.EX2 R11, R11 ;  /* 0x0000000b000b7308 */ /* 0x000e620000000800 */
[----:B------:R-:W-:-:S02]  /*54e0*/  ISETP.GT.AND P1, PT, R14, 0x21, PT ;  /* 0x000000210e00780c */ /* 0x000fc40003f24270 */
[----:B------:R-:W-:Y:S01]  /*54f0*/  ISETP.GT.AND P4, PT, R21, 0x31, PT ;  /* 0x000000311500780c */ /* 0x000fe20003f84270 */
[--C-:B------:R-:W-:Y:S01]  /*5500*/  FFMA.FTZ R6, R9, UR4, -R20.reuse ;  /* 0x0000000409067c23 */ /* 0x100fe20008010814 */
[----:B------:R-:W-:Y:S02]  /*5510*/  FSEL R33, R33, -INF , P1 ;  /* 0xff80000021217808 */ /* 0x000fe40000800000 */
[----:B------:R-:W-:Y:S01]  /*5520*/  ISETP.GT.AND P1, PT, R14, 0x30, PT ;  /* 0x000000300e00780c */ /* 0x000fe20003f24270 */
[----:B------:R-:W-:Y:S01]  /*5530*/  MUFU.EX2 R25, R25 ;  /* 0x0000001900197308 */ /* 0x000fe20000000800 */
[----:B------:R-:W-:Y:S01]  /*5540*/  ISETP.GT.AND P5, PT, R21, 0x40, PT ;  /* 0x000000401500780c */ /* 0x000fe20003fa4270 */
[----:B------:R-:W-:Y:S01]  /*5550*/  FFMA.FTZ R9, R33, UR4, -R20 ;  /* 0x0000000421097c23 */ /* 0x000fe20008010814 */
[----:B------:R-:W-:Y:S02]  /*5560*/  FSEL R15, R36, -INF , P1 ;  /* 0xff800000240f7808 */ /* 0x000fe40000800000 */
[----:B------:R-:W-:-:S02]  /*5570*/  ISETP.GT.AND P1, PT, R14, 0x31, PT ;  /* 0x000000310e00780c */ /* 0x000fc40003f24270 */
[----:B------:R-:W-:Y:S01]  /*5580*/  FSEL R35, R35, -INF , P2 ;  /* 0xff80000023237808 */ /* 0x000fe20001000000 */
[--C-:B------:R-:W-:Y:S01]  /*5590*/  FFMA.FTZ R23, R15, UR4, -R20.reuse ;  /* 0x000000040f177c23 */ /* 0x100fe20008010814 */
[----:B------:R-:W-:Y:S01]  /*55a0*/  FSEL R37, R37, -INF , P1 ;  /* 0xff80000025257808 */ /* 0x000fe20000800000 */
[----:B------:R-:W-:Y:S01]  /*55b0*/  MUFU.EX2 R10, R10 ;  /* 0x0000000a000a7308 */ /* 0x000fe20000000800 */
[----:B------:R-:W-:Y:S02]  /*55c0*/  ISETP.GT.AND P1, PT, R14, 0x40, PT ;  /* 0x000000400e00780c */ /* 0x000fe40003f24270 */
[----:B------:R-:W-:Y:S01]  /*55d0*/  FSEL R39, R39, -INF , P4 ;  /* 0xff80000027277808 */ /* 0x000fe20002000000 */
[--C-:B------:R-:W-:Y:S01]  /*55e0*/  FFMA.FTZ R14, R37, UR4, -R20.reuse ;  /* 0x00000004250e7c23 */ /* 0x100fe20008010814 */
[----:B------:R-:W-:Y:S02]  /*55f0*/  FSEL R15, R40, -INF , P1 ;  /* 0xff800000280f7808 */ /* 0x000fe40000800000 */
[----:B------:R-:W-:Y:S01]  /*5600*/  ISETP.GT.AND P1, PT, R21, 0x10, PT ;  /* 0x000000101500780c */ /* 0x000fe20003f24270 */
[----:B------:R2:W-:Y:S01]  /*5610*/  MUFU.EX2 R13, R23 ;  /* 0x00000017000d7308 */ /* 0x0005e20000000800 */
[----:B------:R-:W-:Y:S01]  /*5620*/  FSEL R37, R42, -INF , P5 ;  /* 0xff8000002a257808 */ /* 0x000fe20002800000 */
[----:B------:R-:W-:Y:S01]  /*5630*/  FFMA.FTZ R15, R15, UR4, -R20 ;  /* 0x000000040f0f7c23 */ /* 0x000fe20008010814 */
[----:B------:R-:W-:Y:S01]  /*5640*/  FSEL R27, R30, -INF , P1 ;  /* 0xff8000001e1b7808 */ /* 0x000fe20000800000 */
[----:B------:R-:W-:Y:S01]  /*5650*/  FFMA.FTZ R30, R39, UR4, -R12 ;  /* 0x00000004271e7c23 */ /* 0x000fe2000801080c */
[----:B------:R-:W-:-:S02]  /*5660*/  ISETP.GT.AND P1, PT, R21, 0x20, PT ;  /* 0x000000201500780c */ /* 0x000fc40003f24270 */
[----:B------:R-:W-:Y:S01]  /*5670*/  FSEL R43, R43, -INF , P6 ;  /* 0xff8000002b2b7808 */ /* 0x000fe20003000000 */
[--C-:B------:R-:W-:Y:S01]  /*5680*/  FFMA.FTZ R27, R27, UR4, -R12.reuse ;  /* 0x000000041b1b7c23 */ /* 0x100fe2000801080c */
[----:B--2---:R-:W-:Y:S01]  /*5690*/  FSEL R23, R26, -INF , P3 ;  /* 0xff8000001a177808 */ /* 0x004fe20001800000 */
[----:B------:R-:W-:Y:S01]  /*56a0*/  IMAD R26, R19, 0x4, R17 ;  /* 0x00000004131a7824 */ /* 0x000fe200078e0211 */
[----:B------:R-:W-:Y:S01]  /*56b0*/  ISETP.GT.AND P3, PT, R21, 0x30, PT ;  /* 0x000000301500780c */ /* 0x000fe20003f64270 */
[----:B------:R-:W-:Y:S01]  /*56c0*/  VIADD R21, R17, 0x2c500 ;  /* 0x0002c50011157836 */ /* 0x000fe20000000000 */
[----:B------:R-:W-:Y:S01]  /*56d0*/  FSEL R29, R34, -INF , P1 ;  /* 0xff800000221d7808 */ /* 0x000fe20000800000 */
[--C-:B------:R-:W-:Y:S01]  /*56e0*/  FFMA.FTZ R23, R23, UR4, -R12.reuse ;  /* 0x0000000417177c23 */ /* 0x100fe2000801080c */
[----:B------:R-:W2:Y:S01]  /*56f0*/  LDS R20, [R26+0x2c300] ;  /* 0x02c300001a147984 */ /* 0x000ea20000000800 */
[----:B------:R-:W-:Y:S01]  /*5700*/  FSEL R33, R38, -INF , P3 ;  /* 0xff80000026217808 */ /* 0x000fe20001800000 */
[----:B------:R-:W-:Y:S01]  /*5710*/  MUFU.EX2 R7, R7 ;  /* 0x0000000700077308 */ /* 0x000fe20000000800 */
[----:B------:R-:W-:Y:S01]  /*5720*/  SHF.R.U32.HI R28, RZ, 0x4, R21 ;  /* 0x00000004ff1c7819 */ /* 0x000fe20000011615 */
[--C-:B------:R-:W-:Y:S01]  /*5730*/  FFMA.FTZ R38, R29, UR4, -R12.reuse ;  /* 0x000000041d267c23 */ /* 0x100fe2000801080c */
[----:B------:R3:W4:Y:S01]  /*5740*/  LDS R21, [R26+0x2c320] ;  /* 0x02c320001a157984 */ /* 0x0007220000000800 */
[--C-:B------:R-:W-:Y:S01]  /*5750*/  FFMA.FTZ R36, R33, UR4, -R12.reuse ;  /* 0x0000000421247c23 */ /* 0x100fe2000801080c */
[----:B------:R-:W-:Y:S01]  /*5760*/  LOP3.LUT R28, R28, 0x3fff, RZ, 0xc0, !PT ;  /* 0x00003fff1c1c7812 */ /* 0x000fe200078ec0ff */
[----:B------:R-:W-:Y:S01]  /*5770*/  FFMA.FTZ R29, R37, UR4, -R12 ;  /* 0x00000004251d7c23 */ /* 0x000fe2000801080c */
[----:B------:R-:W-:-:S02]  /*5780*/  WARPGROUP.DEPBAR.LE gsb0, 0x0 ;  /* 0x00008000000079c5 */ /* 0x000fc40000010000 */
[----:B------:R5:W1:Y:S01]  /*5790*/  MUFU.EX2 R24, R23 ;  /* 0x0000001700187308 */ /* 0x000a620000000800 */
[----:B---3--:R-:W-:-:S07]  /*57a0*/  FFMA.FTZ R26, R43, UR4, -R12 ;  /* 0x000000042b1a7c23 */ /* 0x008fce000801080c */
[----:B------:R-:W3:Y:S01]  /*57b0*/  MUFU.EX2 R6, R6 ;  /* 0x0000000600067308 */ /* 0x000ee20000000800 */
[----:B-----5:R-:W-:Y:S01]  /*57c0*/  LOP3.LUT R23, R28, 0x80000, RZ, 0xfc, !PT ;  /* 0x000800001c177812 */ /* 0x020fe200078efcff */
[--C-:B------:R-:W-:Y:S01]  /*57d0*/  FFMA.FTZ R28, R31, UR4, -R12.reuse ;  /* 0x000000041f1c7c23 */ /* 0x100fe2000801080c */
[----:B------:R-:W-:Y:S02]  /*57e0*/  FFMA.FTZ R31, R35, UR4, -R12 ;  /* 0x00000004231f7c23 */ /* 0x000fe4000801080c */
[C---:B------:R-:W-:Y:S01]  /*57f0*/  R2UR UR58, R23.reuse ;  /* 0x00000000173a72ca */ /* 0x040fe200000e0000 */
[C---:B------:R-:W-:Y:S02]  /*5800*/  VIADD R12, R23.reuse, 0x80 ;  /* 0x00000080170c7836 */ /* 0x040fe40000000000 */
[----:B------:R-:W-:Y:S01]  /*5810*/  MUFU.EX2 R27, R27 ;  /* 0x0000001b001b7308 */ /* 0x000fe20000000800 */
[C---:B------:R-:W-:Y:S02]  /*5820*/  VIADD R32, R23.reuse, 0x180 ;  /* 0x0000018017207836 */ /* 0x040fe40000000000 */
[----:B------:R-:W-:Y:S01]  /*5830*/  R2UR UR4, R12 ;  /* 0x000000000c0472ca */ /* 0x000fe200000e0000 */
[----:B------:R-:W-:-:S02]  /*5840*/  VIADD R12, R23, 0x100 ;  /* 0x00000100170c7836 */ /* 0x000fc40000000000 */
[----:B------:R-:W-:Y:S02]  /*5850*/  R2UR UR6, R32 ;  /* 0x00000000200672ca */ /* 0x000fe400000e0000 */
[----:B------:R-:W5:Y:S01]  /*5860*/  MUFU.EX2 R28, R28 ;  /* 0x0000001c001c7308 */ /* 0x000f620000000800 */
[----:B------:R-:W-:Y:S01]  /*5870*/  R2UR UR5, R12 ;  /* 0x000000000c0572ca */ /* 0x000fe200000e0000 */
[--C-:B--2---:R-:W-:Y:S01]  /*5880*/  FADD.FTZ R35, R44, -R20.reuse ;  /* 0x800000142c237221 */ /* 0x104fe20000010000 */
[--C-:B------:R-:W-:Y:S01]  /*5890*/  FADD.FTZ R34, R45, -R20.reuse ;  /* 0x800000142d227221 */ /* 0x100fe20000010000 */
[----:B------:R-:W-:-:S04]  /*58a0*/  FADD.FTZ R48, R48, -R20 ;  /* 0x8000001430307221 */ /* 0x000fc80000010000 */
[----:B------:R-:W2:Y:S01]  /*58b0*/  MUFU.EX2 R9, R9 ;  /* 0x0000000900097308 */ /* 0x000ea20000000800 */
[--C-:B------:R-:W-:Y:S01]  /*58c0*/  FADD.FTZ R49, R49, -R20.reuse ;  /* 0x8000001431317221 */ /* 0x100fe20000010000 */
[--C-:B------:R-:W-:Y:S01]  /*58d0*/  FADD.FTZ R33, R52, -R20.reuse ;  /* 0x8000001434217221 */ /* 0x100fe20000010000 */
[--C-:B------:R-:W-:Y:S01]  /*58e0*/  FADD.FTZ R32, R53, -R20.reuse ;  /* 0x8000001435207221 */ /* 0x100fe20000010000 */
[--C-:B------:R-:W-:Y:S01]  /*58f0*/  FADD.FTZ R216, R216, -R20.reuse ;  /* 0x80000014d8d87221 */ /* 0x100fe20000010000 */
[--C-:B------:R-:W-:Y:S01]  /*5900*/  FADD.FTZ R217, R217, -R20.reuse ;  /* 0x80000014d9d97221 */ /* 0x100fe20000010000 */
[--C-:B------:R-:W-:Y:S01]  /*5910*/  FADD.FTZ R220, R220, -R20.reuse ;  /* 0x80000014dcdc7221 */ /* 0x100fe20000010000 */
[----:B------:R-:W-:Y:S01]  /*5920*/  FADD.FTZ R221, R221, -R20 ;  /* 0x80000014dddd7221 */ /* 0x000fe20000010000 */
[----:B------:R1:W2:Y:S01]  /*5930*/  MUFU.EX2 R12, R38 ;  /* 0x00000026000c7308 */ /* 0x0002a20000000800 */
[--C-:B----4-:R-:W-:Y:S01]  /*5940*/  FADD.FTZ R41, R46, -R21.reuse ;  /* 0x800000152e297221 */ /* 0x110fe20000010000 */
[--C-:B------:R-:W-:Y:S01]  /*5950*/  FADD.FTZ R40, R47, -R21.reuse ;  /* 0x800000152f287221 */ /* 0x100fe20000010000 */
[--C-:B------:R-:W-:Y:S01]  /*5960*/  FADD.FTZ R50, R50, -R21.reuse ;  /* 0x8000001532327221 */ /* 0x100fe20000010000 */
[--C-:B------:R-:W-:Y:S01]  /*5970*/  FADD.FTZ R51, R51, -R21.reuse ;  /* 0x8000001533337221 */ /* 0x100fe20000010000 */
[--C-:B------:R-:W-:Y:S01]  /*5980*/  FADD.FTZ R39, R54, -R21.reuse ;  /* 0x8000001536277221 */ /* 0x100fe20000010000 */
[--C-:B------:R-:W-:Y:S01]  /*5990*/  FADD.FTZ R37, R218, -R21.reuse ;  /* 0x80000015da257221 */ /* 0x100fe20000010000 */
[--C-:B------:R-:W-:Y:S01]  /*59a0*/  FADD.FTZ R219, R219, -R21.reuse ;  /* 0x80000015dbdb7221 */ /* 0x100fe20000010000 */
[----:B------:R-:W4:Y:S01]  /*59b0*/  MUFU.EX2 R31, R31 ;  /* 0x0000001f001f7308 */ /* 0x000f220000000800 */
[--C-:B-1----:R-:W-:Y:S01]  /*59c0*/  FADD.FTZ R38, R55, -R21.reuse ;  /* 0x8000001537267221 */ /* 0x102fe20000010000 */
[--C-:B------:R-:W-:Y:S01]  /*59d0*/  FADD.FTZ R222, R222, -R21.reuse ;  /* 0x80000015dede7221 */ /* 0x100fe20000010000 */
[----:B------:R-:W-:Y:S01]  /*59e0*/  FADD.FTZ R223, R223, -R21 ;  /* 0x80000015dfdf7221 */ /* 0x000fe20000010000 */
[C---:B------:R-:W-:Y:S01]  /*59f0*/  F2FP.BF16.F32.PACK_AB R20, R11.reuse, R8 ;  /* 0x000000080b14723e */ /* 0x040fe200000010ff */
[----:B------:R-:W-:Y:S01]  /*5a00*/  FMUL.FTZ R34, R11, R34 ;  /* 0x000000220b227220 */ /* 0x000fe20000410000 */
[----:B------:R-:W-:Y:S01]  /*5a10*/  F2FP.BF16.F32.PACK_AB R21, R25, R24 ;  /* 0x000000181915723e */ /* 0x000fe200000010ff */
[----:B------:R-:W-:Y:S01]  /*5a20*/  BAR.SYNC.DEFER_BLOCKING 0x9, 0x100 ;  /* 0x0244000000007b1d */ /* 0x000fe20000010000 */
[C---:B------:R-:W-:Y:S01]  /*5a30*/  FMUL.FTZ R49, R10.reuse, R49 ;  /* 0x000000310a317220 */ /* 0x040fe20000410000 */
[----:B------:R-:W-:Y:S01]  /*5a40*/  FMUL.FTZ R48, R7, R48 ;  /* 0x0000003007307220 */ /* 0x000fe20000410000 */
[----:B------:R-:W-:Y:S01]  /*5a50*/  F2FP.BF16.F32.PACK_AB R10, R10, R7 ;  /* 0x000000070a0a723e */ /* 0x000fe200000010ff */
[----:B---3--:R-:W-:Y:S01]  /*5a60*/  FMUL.FTZ R33, R6, R33 ;  /* 0x0000002106217220 */ /* 0x008fe20000410000 */
[----:B-----5:R-:W-:Y:S01]  /*5a70*/  F2FP.BF16.F32.PACK_AB R11, R28, R27 ;  /* 0x0000001b1c0b723e */ /* 0x020fe200000010ff */
[----:B------:R-:W1:Y:S01]  /*5a80*/  MUFU.EX2 R14, R14 ;  /* 0x0000000e000e7308 */ /* 0x000e620000000800 */
[----:B------:R-:W-:Y:S01]  /*5a90*/  FMUL.FTZ R35, R8, R35 ;  /* 0x0000002308237220 */ /* 0x000fe20000410000 */
[C---:B--2---:R-:W-:Y:S01]  /*5aa0*/  FMUL.FTZ R32, R9.reuse, R32 ;  /* 0x0000002009207220 */ /* 0x044fe20000410000 */
[----:B------:R-:W-:Y:S01]  /*5ab0*/  F2FP.BF16.F32.PACK_AB R6, R9, R6 ;  /* 0x000000060906723e */ /* 0x000fe200000010ff */
[----:B------:R-:W-:Y:S01]  /*5ac0*/  FMUL.FTZ R39, R12, R39 ;  /* 0x000000270c277220 */ /* 0x000fe20000410000 */
[----:B----4-:R-:W-:Y:S01]  /*5ad0*/  F2FP.BF16.F32.PACK_AB R7, R31, R12 ;  /* 0x0000000c1f07723e */ /* 0x010fe200000010ff */
[----:B------:R-:W-:Y:S01]  /*5ae0*/  FMUL.FTZ R24, R24, R41 ;  /* 0x0000002918187220 */ /* 0x000fe20000410000 */
[----:B------:R-:W-:Y:S01]  /*5af0*/  FMUL.FTZ R25, R25, R40 ;  /* 0x0000002819197220 */ /* 0x000fe20000410000 */
[----:B------:R-:W2:Y:S01]  /*5b00*/  MUFU.EX2 R36, R36 ;  /* 0x0000002400247308 */ /* 0x000ea20000000800 */
[----:B------:R-:W-:Y:S01]  /*5b10*/  FMUL.FTZ R50, R27, R50 ;  /* 0x000000321b327220 */ /* 0x000fe20000410000 */
[----:B------:R-:W-:Y:S01]  /*5b20*/  FMUL.FTZ R51, R28, R51 ;  /* 0x000000331c337220 */ /* 0x000fe20000410000 */
[----:B------:R-:W-:Y:S01]  /*5b30*/  FMUL.FTZ R38, R31, R38 ;  /* 0x000000261f267220 */ /* 0x000fe20000410000 */
[----:B------:R-:W-:Y:S01]  /*5b40*/  F2FP.BF16.F32.PACK_AB R34, R34, R35 ;  /* 0x000000232222723e */ /* 0x000fe200000010ff */
[----:B------:R-:W-:Y:S01]  /*5b50*/  UMOV UR14, UR4 ;  /* 0x00000004000e7c82 */ /* 0x000fe20008000000 */
[----:B------:R-:W-:Y:S01]  /*5b60*/  F2FP.BF16.F32.PACK_AB R35, R25, R24 ;  /* 0x000000181923723e */ /* 0x000fe200000010ff */
[----:B------:R-:W-:Y:S01]  /*5b70*/  UMOV UR10, UR5 ;  /* 0x00000005000a7c82 */ /* 0x000fe20008000000 */
[----:B------:R-:W3:Y:S01]  /*5b80*/  MUFU.EX2 R30, R30 ;  /* 0x0000001e001e7308 */ /* 0x000ee20000000800 */
[C---:B-1----:R-:W-:Y:S01]  /*5b90*/  F2FP.BF16.F32.PACK_AB R8, R14.reuse, R13 ;  /* 0x0000000d0e08723e */ /* 0x042fe200000010ff */
[----:B------:R1:W-:Y:S01]  /*5ba0*/  STSM.16.M88.2 [R0+0x2c500], R20 ;  /* 0x02c5001400007844 */ /* 0x0003e20000000100 */
[----:B------:R-:W-:Y:S01]  /*5bb0*/  FMUL.FTZ R217, R14, R217 ;  /* 0x000000d90ed97220 */ /* 0x000fe20000410000 */
[----:B------:R-:W-:Y:S01]  /*5bc0*/  F2FP.BF16.F32.PACK_AB R48, R49, R48 ;  /* 0x000000303130723e */ /* 0x000fe200000010ff */
[----:B------:R-:W-:Y:S01]  /*5bd0*/  UMOV UR18, UR6 ;  /* 0x0000000600127c82 */ /* 0x000fe20008000000 */
[----:B------:R-:W-:Y:S01]  /*5be0*/  STSM.16.M88.2 [R0+0x2cd00], R10 ;  /* 0x02cd000a00007844 */ /* 0x000fe20000000100 */
[----:B------:R-:W-:Y:S01]  /*5bf0*/  F2FP.BF16.F32.PACK_AB R49, R51, R50 ;  /* 0x000000323331723e */ /* 0x000fe200000010ff */
[----:B------:R-:W4:Y:S01]  /*5c00*/  MUFU.EX2 R15, R15 ;  /* 0x0000000f000f7308 */ /* 0x000f220000000800 */
[----:B--2---:R-:W-:Y:S01]  /*5c10*/  FMUL.FTZ R37, R36, R37 ;  /* 0x0000002524257220 */ /* 0x004fe20000410000 */
[----:B------:R2:W-:Y:S01]  /*5c20*/  STSM.16.M88.2 [R0+0x2d500], R6 ;  /* 0x02d5000600007844 */ /* 0x0005e20000000100 */
[----:B------:R-:W-:-:S02]  /*5c30*/  F2FP.BF16.F32.PACK_AB R32, R32, R33 ;  /* 0x000000212020723e */ /* 0x000fc400000010ff */
[----:B------:R-:W-:Y:S01]  /*5c40*/  F2FP.BF16.F32.PACK_AB R33, R38, R39 ;  /* 0x000000272621723e */ /* 0x000fe200000010ff */
[----:B-1----:R-:W-:Y:S01]  /*5c50*/  FMUL.FTZ R20, R13, R216 ;  /* 0x000000d80d147220 */ /* 0x002fe20000410000 */
[----:B------:R-:W-:Y:S01]  /*5c60*/  MOV R218, UR59 ;  /* 0x0000003b00da7c02 */ /* 0x000fe20008000f00 */
[----:B------:R-:W1:Y:S01]  /*5c70*/  MUFU.EX2 R22, R22 ;  /* 0x0000001600167308 */ /* 0x000e620000000800 */
[C---:B---3--:R-:W-:Y:S01]  /*5c80*/  F2FP.BF16.F32.PACK_AB R9, R30.reuse, R36 ;  /* 0x000000241e09723e */ /* 0x048fe200000010ff */
[----:B------:R-:W-:Y:S01]  /*5c90*/  FMUL.FTZ R14, R30, R219 ;  /* 0x000000db1e0e7220 */ /* 0x000fe20000410000 */
[----:B------:R-:W-:-:S03]  /*5ca0*/  F2FP.BF16.F32.PACK_AB R20, R217, R20 ;  /* 0x00000014d914723e */ /* 0x000fc600000010ff */
[----:B------:R-:W-:Y:S01]  /*5cb0*/  STSM.16.M88.2 [R0+0x2dd00], R8 ;  /* 0x02dd000800007844 */ /* 0x000fe20000000100 */
[----:B------:R-:W-:Y:S01]  /*5cc0*/  F2FP.BF16.F32.PACK_AB R21, R14, R37 ;  /* 0x000000250e15723e */ /* 0x000fe200000010ff */
[----:B------:R-:W3:Y:S01]  /*5cd0*/  MUFU.EX2 R29, R29 ;  /* 0x0000001d001d7308 */ /* 0x000ee20000000800 */
[----:B----4-:R-:W-:Y:S01]  /*5ce0*/  FMUL.FTZ R220, R15, R220 ;  /* 0x000000dc0fdc7220 */ /* 0x010fe20000410000 */
[----:B--2---:R-:W-:Y:S01]  /*5cf0*/  VIADD R6, R23, 0x10 ;  /* 0x0000001017067836 */ /* 0x004fe20000000000 */
[----:B------:R-:W-:-:S04]  /*5d00*/  MOV R7, UR58 ;  /* 0x0000003a00077c02 */ /* 0x000fc80008000f00 */
[----:B------:R-:W-:Y:S01]  /*5d10*/  R2UR UR50, R6 ;  /* 0x00000000063272ca */ /* 0x000fe200000e0000 */
[----:B------:R-:W2:Y:S01]  /*5d20*/  MUFU.EX2 R26, R26 ;  /* 0x0000001a001a7308 */ /* 0x000ea20000000800 */
[C---:B-1----:R-:W-:Y:S01]  /*5d30*/  F2FP.BF16.F32.PACK_AB R12, R22.reuse, R15 ;  /* 0x0000000f160c723e */ /* 0x042fe200000010ff */
[----:B------:R-:W-:Y:S01]  /*5d40*/  FMUL.FTZ R221, R22, R221 ;  /* 0x000000dd16dd7220 */ /* 0x000fe20000410000 */
[----:B------:R-:W-:Y:S02]  /*5d50*/  IMAD R22, R4, 0x2000, R5 ;  /* 0x0000200004167824 */ /* 0x000fe400078e0205 */
[----:B------:R-:W-:Y:S02]  /*5d60*/  VIADD R5, R23, 0x200 ;  /* 0x0000020017057836 */ /* 0x000fe40000000000 */
[----:B------:R-:W-:Y:S01]  /*5d70*/  F2FP.BF16.F32.PACK_AB R220, R221, R220 ;  /* 0x000000dcdddc723e */ /* 0x000fe200000010ff */
[----:B------:R-:W-:Y:S01]  /*5d80*/  VIADD R6, R23, 0x110 ;  /* 0x0000011017067836 */ /* 0x000fe20000000000 */
[----:B------:R-:W-:Y:S01]  /*5d90*/  SHF.R.U32.HI R216, RZ, 0x4, R22 ;  /* 0x00000004ffd87819 */ /* 0x000fe20000011616 */
[----:B---3--:R-:W-:Y:S01]  /*5da0*/  FMUL.FTZ R222, R29, R222 ;  /* 0x000000de1dde7220 */ /* 0x008fe20000410000 */
[----:B------:R-:W-:Y:S01]  /*5db0*/  R2UR UR7, R5 ;  /* 0x00000000050772ca */ /* 0x000fe200000e0000 */
[----:B------:R-:W-:Y:S01]  /*5dc0*/  VIADD R15, R23, 0x30 ;  /* 0x00000030170f7836 */ /* 0x000fe20000000000 */
[----:B------:R-:W-:-:S02]  /*5dd0*/  LOP3.LUT R216, R216, 0x3fff, RZ, 0xc0, !PT ;  /* 0x00003fffd8d87812 */ /* 0x000fc400078ec0ff */
[----:B------:R-:W-:Y:S01]  /*5de0*/  R2UR UR5, R6 ;  /* 0x00000000060572ca */ /* 0x000fe200000e0000 */
[----:B------:R-:W-:Y:S01]  /*5df0*/  VIADD R6, R23, 0x20 ;  /* 0x0000002017067836 */ /* 0x000fe20000000000 */
[C---:B--2---:R-:W-:Y:S01]  /*5e00*/  F2FP.BF16.F32.PACK_AB R13, R26.reuse, R29 ;  /* 0x0000001d1a0d723e */ /* 0x044fe200000010ff */
[----:B------:R-:W-:Y:S01]  /*5e10*/  FMUL.FTZ R223, R26, R223 ;  /* 0x000000df1adf7220 */ /* 0x000fe20000410000 */
[C---:B------:R-:W-:Y:S01]  /*5e20*/  R2UR UR56, R216.reuse ;  /* 0x00000000d83872ca */ /* 0x040fe200000e0000 */
[----:B------:R-:W-:Y:S01]  /*5e30*/  VIADD R5, R216, 0x80 ;  /* 0x00000080d8057836 */ /* 0x000fe20000000000 */
[----:B------:R-:W-:Y:S01]  /*5e40*/  R2UR UR30, R6 ;  /* 0x00000000061e72ca */ /* 0x000fe200000e0000 */
[----:B------:R-:W-:Y:S01]  /*5e50*/  STSM.16.M88.2 [R0+0x2e500], R12 ;  /* 0x02e5000c00007844 */ /* 0x000fe20000000100 */
[----:B------:R-:W-:Y:S01]  /*5e60*/  F2FP.BF16.F32.PACK_AB R221, R223, R222 ;  /* 0x000000dedfdd723e */ /* 0x000fe200000010ff */
[----:B------:R-:W-:Y:S01]  /*5e70*/  VIADD R6, R23, 0x120 ;  /* 0x0000012017067836 */ /* 0x000fe20000000000 */
[----:B------:R-:W-:Y:S01]  /*5e80*/  R2UR UR48, R5 ;  /* 0x00000000053072ca */ /* 0x000fe200000e0000 */
[----:B------:R1:W-:Y:S06]  /*5e90*/  MEMBAR.ALL.CTA ;  /* 0x0000000000007992 */ /* 0x0003ec0000008000 */
[----:B-1----:R-:W1:Y:S01]  /*5ea0*/  FENCE.VIEW.ASYNC.S ;  /* 0x00000000000073c6 */ /* 0x002e620000000000 */
[----:B------:R-:W-:Y:S01]  /*5eb0*/  VIADD R5, R23, 0x90 ;  /* 0x0000009017057836 */ /* 0x000fe20000000000 */
[----:B------:R-:W-:Y:S01]  /*5ec0*/  R2UR UR38, R6 ;  /* 0x00000000062672ca */ /* 0x000fe200000e0000 */
[----:B------:R-:W-:Y:S01]  /*5ed0*/  VIADD R6, R17, 0x2ed00 ;  /* 0x0002ed0011067836 */ /* 0x000fe20000000000 */
[----:B------:R-:W-:Y:S01]  /*5ee0*/  UMOV UR12, UR56 ;  /* 0x00000038000c7c82 */ /* 0x000fe20008000000 */
[----:B------:R-:W-:Y:S01]  /*5ef0*/  UMOV UR8, UR56 ;  /* 0x0000003800087c82 */ /* 0x000fe20008000000 */
[----:B------:R-:W-:Y:S01]  /*5f00*/  UMOV UR16, UR56 ;  /* 0x0000003800107c82 */ /* 0x000fe20008000000 */
[----:B------:R-:W-:Y:S01]  /*5f10*/  R2UR UR4, R5 ;  /* 0x00000000050472ca */ /* 0x000fe200000e0000 */
[----:B------:R-:W-:Y:S01]  /*5f20*/  VIADD R5, R23, 0x190 ;  /* 0x0000019017057836 */ /* 0x000fe20000000000 */
[----:B------:R-:W-:Y:S01]  /*5f30*/  SHF.R.U32.HI R6, RZ, 0x4, R6 ;  /* 0x00000004ff067819 */ /* 0x000fe20000011606 */
[----:B------:R-:W-:Y:S01]  /*5f40*/  UMOV UR52, UR48 ;  /* 0x0000003000347c82 */ /* 0x000fe20008000000 */
[----:B------:R-:W-:Y:S01]  /*5f50*/  UMOV UR44, UR48 ;  /* 0x00000030002c7c82 */ /* 0x000fe20008000000 */
[----:B------:R-:W-:Y:S01]  /*5f60*/  VIADD R14, R216, 0x180 ;  /* 0x00000180d80e7836 */ /* 0x000fe20000000000 */
[----:B------:R-:W-:Y:S01]  /*5f70*/  R2UR UR54, R5 ;  /* 0x00000000053672ca */ /* 0x000fe200000e0000 */
[----:B------:R-:W-:Y:S01]  /*5f80*/  VIADD R5, R23, 0x210 ;  /* 0x0000021017057836 */ /* 0x000fe20000000000 */
[----:B------:R-:W-:-:S04]  /*5f90*/  LOP3.LUT R217, R6, 0x3fff, RZ, 0xc0, !PT ;  /* 0x00003fff06d97812 */ /* 0x000fc800078ec0ff */
[----:B------:R-:W-:Y:S01]  /*5fa0*/  R2UR UR46, R5 ;  /* 0x00000000052e72ca */ /* 0x000fe200000e0000 */
[----:B------:R-:W-:Y:S01]  /*5fb0*/  VIADD R5, R216, 0x100 ;  /* 0x00000100d8057836 */ /* 0x000fe20000000000 */
[----:B------:R-:W-:Y:S01]  /*5fc0*/  LOP3.LUT R6, R217, 0x400000, RZ, 0xfc, !PT ;  /* 0x00400000d9067812 */ /* 0x000fe200078efcff */
[----:B-1----:R-:W-:Y:S03]  /*5fd0*/  BAR.SYNC.DEFER_BLOCKING 0x9, 0x100 ;  /* 0x0244000000007b1d */ /* 0x002fe60000010000 */
[----:B------:R-:W-:Y:S01]  /*5fe0*/  R2UR UR28, R5 ;  /* 0x00000000051c72ca */ /* 0x000fe200000e0000 */
[----:B------:R-:W-:-:S05]  /*5ff0*/  VIADD R5, R23, 0xa0 ;  /* 0x000000a017057836 */ /* 0x000fca0000000000 */
[----:B------:R-:W-:Y:S01]  /*6000*/  R2UR UR42, R5 ;  /* 0x00000000052a72ca */ /* 0x000fe200000e0000 */
[----:B------:R-:W-:-:S05]  /*6010*/  VIADD R5, R23, 0x1a0 ;  /* 0x000001a017057836 */ /* 0x000fca0000000000 */
        /* <DEDUP_REMOVED lines=8> */
[----:B------:R-:W-:Y:S04]  /*60a0*/  STSM.16.M88.2 [R0+0x2ed00], R34 ;  /* 0x02ed002200007844 */ /* 0x000fe80000000100 */
[----:B------:R-:W-:Y:S01]  /*60b0*/  SHF.R.U32.HI R5, RZ, 0x4, R5 ;  /* 0x00000004ff057819 */ /* 0x000fe20000011605 */
[----:B------:R-:W-:Y:S03]  /*60c0*/  STSM.16.M88.2 [R0+0x2f500], R48 ;  /* 0x02f5003000007844 */ /* 0x000fe60000000100 */
[----:B------:R-:W-:Y:S01]  /*60d0*/  LOP3.LUT R5, R5, 0x3fff, RZ, 0xc0, !PT ;  /* 0x00003fff05057812 */ /* 0x000fe200078ec0ff */
        /* <DEDUP_REMOVED lines=9> */
[----:B------:R-:W-:Y:S01]  /*6170*/  UMOV UR15, 0x40 ;  /* 0x00000040000f7882 */ /* 0x000fe20000000000 */
[----:B------:R-:W-:Y:S01]  /*6180*/  HGMMA.64x16x16.F32.BF16 R72, gdesc[UR8].tnspA.tnspB, R72 ;  /* 0x60200000084879f0 */ /* 0x000fe20008701848 */
[----:B------:R-:W-:Y:S01]  /*6190*/  UMOV UR8, UR18 ;  /* 0x0000001200087c82 */ /* 0x000fe20008000000 */
[----:B------:R-:W-:Y:S02]  /*61a0*/  UMOV UR9, UR19 ;  /* 0x0000001300097c82 */ /* 0x000fe40008000000 */
        /* <DEDUP_REMOVED lines=14> */
[----:B------:R-:W-:-:S02]  /*6290*/  R2UR UR4, R6 ;  /* 0x00000000060472ca */ /* 0x000fc400000e0000 */
[----:B------:R-:W-:Y:S01]  /*62a0*/  MOV R8, UR56 ;  /* 0x0000003800087c02 */ /* 0x000fe20008000f00 */
[----:B------:R-:W-:Y:S01]  /*62b0*/  UMOV UR56, UR12 ;  /* 0x0000000c00387c82 */ /* 0x000fe20008000000 */
[----:B--2---:R-:W-:Y:S01]  /*62c0*/  MOV R220, UR57 ;  /* 0x0000003900dc7c02 */ /* 0x004fe20008000f00 */
        /* <DEDUP_REMOVED lines=149> */
[----:B------:R-:W-:-:S05]  /*6c20*/  IMAD.SHL.U32 R7, R3, 0x4000, RZ ;  /* 0x0000400003077824 */ /* 0x000fca00078e00ff */
[----:B------:R-:W-:-:S05]  /*6c30*/  IADD3 R23, P1, R7, R230, RZ ;  /* 0x000000e607177210 */ /* 0x000fca0007f3e0ff */
        /* <DEDUP_REMOVED lines=21> */
[----:B------:R-:W-:Y:S02]  /*6d90*/  R2UR UR8, R216 ;  /* 0x00000000d80872ca */ /* 0x000fe400000e0000 */
[----:B------:R-:W-:Y:S02]  /*6da0*/  LEA.HI.X.SX32 R216, R7, R234, 0x1, P1 ;  /* 0x000000ea07d87211 */ /* 0x000fe400008f0eff */
[----:B------:R-:W-:Y:S01]  /*6db0*/  LEA R6, P1, R23, UR4, 0x2 ;  /* 0x0000000417067c11 */ /* 0x000fe2000f8210ff */
[----:B------:R-:W-:-:S03]  /*6dc0*/  VIADD R22, R22, 0xffff0000 ;  /* 0xffff000016167836 */ /* 0x000fc60000000000 */
[----:B------:R-:W-:Y:S01]  /*6dd0*/  LEA.HI.X R7, R23, UR5, R216, 0x2, P1 ;  /* 0x0000000517077c11 */ /* 0x000fe200088f14d8 */
[----:B------:R-:W-:Y:S02]  /*6de0*/  UMOV UR5, UR9 ;  /* 0x0000000900057c82 */ /* 0x000fe40008000000 */
        /* <DEDUP_REMOVED lines=105> */
[C---:B------:R-:W-:Y:S01]  /*7480*/  VIADD R25, R24.reuse, 0x210 ;  /* 0x0000021018197836 */ /* 0x040fe20000000000 */
        /* <DEDUP_REMOVED lines=85> */
.L_x_1864:
        /* <DEDUP_REMOVED lines=111> */
.L_x_1865:
[----:B------:R-:W-:Y:S01]  /*80d0*/  R2UR UR4, R235 ;  /* 0x00000000eb0472ca */ /* 0x000fe200000e0000 */
[----:B------:R-:W-:Y:S01]  /*80e0*/  VIADD R3, R3, 0x1 ;  /* 0x0000000103037836 */ /* 0x000fe20000000000 */
[----:B------:R-:W-:Y:S01]  /*80f0*/  LOP3.LUT R18, R18, 0x1, RZ, 0x3c, !PT ;  /* 0x0000000112127812 */ /* 0x000fe200078e3cff */
[----:B------:R-:W-:Y:S02]  /*8100*/  VIADD R2, R2, 0x1 ;  /* 0x0000000102027836 */ /* 0x000fe40000000000 */
[----:B------:R-:W-:-:S03]  /*8110*/  VIADD R16, R16, 0x31820 ;  /* 0x0003182010107836 */ /* 0x000fc60000000000 */
[----:B------:R-:W-:Y:S02]  /*8120*/  ISETP.NE.AND P0, PT, R2, 0x2, PT ;  /* 0x000000020200780c */ /* 0x000fe40003f05270 */
[----:B------:R-:W-:Y:S02]  /*8130*/  PRMT R16, RZ, 0x654, R16 ;  /* 0x00000654ff107816 */ /* 0x000fe40000000010 */
[----:B------:R-:W-:Y:S02]  /*8140*/  SEL R5, RZ, 0x1, P0 ;  /* 0x00000001ff057807 */ /* 0x000fe40000000000 */
[----:B------:R-:W-:Y:S01]  /*8150*/  ISETP.GE.AND P1, PT, R3, UR4, PT ;  /* 0x0000000403007c0c */ /* 0x000fe2000bf26270 */
[----:B------:R1:W-:Y:S01]  /*8160*/  SYNCS.ARRIVE.TRANS64.RED.A1T0 RZ, [R16+URZ], RZ ;  /* 0x000000ff10ff79a7 */ /* 0x0003e2000810043f */
[----:B------:R-:W-:Y:S02]  /*8170*/  LOP3.LUT R228, R228, R5, RZ, 0x3c, !PT ;  /* 0x00000005e4e47212 */ /* 0x000fe400078e3cff */
[----:B------:R-:W-:-:S09]  /*8180*/  SEL R2, R2, RZ, P0 ;  /* 0x000000ff02027207 */ /* 0x000fd20000000000 */
        /* <DEDUP_REMOVED lines=83> */
.L_x_1853:
[----:B------:R-:W-:Y:S05]  /*86c0*/  @P0 BRA `(.L_x_1852) ;  /* 0x0000002400380947 */ /* 0x000fea0003800000 */
[----:B------:R-:W2:Y:S01]  /*86d0*/  LDL.LU R2, [R1] ;  /* 0x0000000001027983 */ /* 0x000ea20000300800 */
[----:B------:R-:W1:Y:S01]  /*86e0*/  S2R R4, SR_TID.X ;  /* 0x0000000000047919 */ /* 0x000e620000002100 */
[----:B------:R-:W3:Y:S01]  /*86f0*/  S2UR UR5, SR_CgaCtaId ;  /* 0x00000000000579c3 */ /* 0x000ee20000008800 */
[----:B------:R-:W-:Y:S01]  /*8700*/  ULDC UR4, c[0x0][0x850] ;  /* 0x0002140000047ab9 */ /* 0x000fe20000000800 */
[----:B------:R-:W-:Y:S01]  /*8710*/  R2UR UR11, R236 ;  /* 0x00000000ec0b72ca */ /* 0x000fe200000e0000 */
[----:B------:R-:W4:Y:S01]  /*8720*/  LDL.LU R0, [R1+0x4] ;  /* 0x0000040001007983 */ /* 0x000f220000300800 */
[----:B------:R-:W-:Y:S01]  /*8730*/  UISETP.NE.AND UP0, UPT, UR4, 0x1, UPT ;  /* 0x000000010400788c */ /* 0x000fe2000bf05270 */
[----:B------:R-:W-:Y:S01]  /*8740*/  BSSY B1, `(.L_x_1867) ;  /* 0x0000057000017945 */ /* 0x000fe20003800000 */
[----:B------:R-:W-:Y:S01]  /*8750*/  ULDC.64 UR12, c[0x0][0x818] ;  /* 0x00020600000c7ab9 */ /* 0x000fe20000000a00 */
[----:B------:R-:W-:Y:S01]  /*8760*/  UMOV UR4, 0x400 ;  /* 0x0000040000047882 */ /* 0x000fe20000000000 */
[----:B------:R-:W-:-:S07]  /*8770*/  ULDC.64 UR14, c[0x0][0x848] ;  /* 0x00021200000e7ab9 */ /* 0x000fce0000000a00 */
[----:B------:R-:W-:Y:S02]  /*8780*/  @UP0 ULDC UR6, c[0x0][0x854] ;  /* 0x0002150000060ab9 */ /* 0x000fe40000000800 */
[----:B------:R-:W-:Y:S02]  /*8790*/  UIMAD.WIDE.U32 UR6, UR11, UR6, URZ ;  /* 0x000000060b0672a5 */ /* 0x000fe4000f8e003f */
[----:B---3--:R-:W-:-:S03]  /*87a0*/  ULEA UR4, UR5, UR4, 0x18 ;  /* 0x0000000405047291 */ /* 0x008fc6000f8ec03f */
[----:B------:R-:W-:Y:S02]  /*87b0*/  @UP0 ULDC UR5, c[0x0][0x858] ;  /* 0x0002160000050ab9 */ /* 0x000fe40000000800 */
[----:B------:R-:W-:Y:S01]  /*87c0*/  @UP0 USHF.R.U32.HI UR11, URZ, UR5, UR7 ;  /* 0x000000053f0b0299 */ /* 0x000fe20008011607 */
[----:B-1----:R-:W-:-:S03]  /*87d0*/  VIADD R3, R4, 0xffffff80 ;  /* 0xffffff8004037836 */ /* 0x002fc60000000000 */
[----:B------:R-:W-:Y:S02]  /*87e0*/  USHF.R.S32.HI UR5, URZ, 0x1f, UR11 ;  /* 0x0000001f3f057899 */ /* 0x000fe4000801140b */
[----:B------:R-:W-:Y:S01]  /*87f0*/  IMAD.U32 R236, RZ, RZ, UR11 ;  /* 0x0000000bffec7e24 */ /* 0x000fe2000f8e00ff */
[----:B------:R-:W-:Y:S01]  /*8800*/  BAR.SYNC.DEFER_BLOCKING 0x1, 0x100 ;  /* 0x0044000000007b1d */ /* 0x000fe20000010000 */
[----:B------:R-:W-:Y:S01]  /*8810*/  UIMAD UR10, UR5, UR12, URZ ;  /* 0x0000000c050a72a4 */ /* 0x000fe2000f8e023f */
[----:B------:R-:W-:-:S03]  /*8820*/  ISETP.NE.AND P0, PT, R3, RZ, PT ;  /* 0x000000ff0300720c */ /* 0x000fc60003f05270 */
[----:B------:R-:W-:Y:S01]  /*8830*/  UIMAD UR10, UR11, UR13, UR10 ;  /* 0x0000000d0b0a72a4 */ /* 0x000fe2000f8e020a */
[----:B--2---:R-:W-:Y:S02]  /*8840*/  R2UR UR8, R2 ;  /* 0x00000000020872ca */ /* 0x004fe400000e0000 */
[----:B----4-:R-:W-:Y:S02]  /*8850*/  R2UR UR17, R0 ;  /* 0x00000000001172ca */ /* 0x010fe400000e0000 */
[----:B------:R-:W-:-:S09]  /*8860*/  SHF.R.S32.HI R0, RZ, 0x1f, R3 ;  /* 0x0000001fff007819 */ /* 0x000fd20000011403 */
[----:B------:R-:W-:Y:S01]  /*8870*/  UIMAD UR8, UR8, 0x5000, URZ ;  /* 0x00005000080878a4 */ /* 0x000fe2000f8e023f */
[----:B------:R-:W-:-:S03]  /*8880*/  LEA.HI R2, R0, R3, RZ, 0x7 ;  /* 0x0000000300027211 */ /* 0x000fc600078f38ff */
[----:B------:R-:W-:Y:S01]  /*8890*/  USHF.R.S32.HI UR9, URZ, 0x1f, UR8 ;  /* 0x0000001f3f097899 */ /* 0x000fe20008011408 */
[----:B------:R-:W-:Y:S02]  /*88a0*/  LOP3.LUT R0, R2, 0x3fffff80, RZ, 0xc0, !PT ;  /* 0x3fffff8002007812 */ /* 0x000fe400078ec0ff */
[----:B------:R-:W-:Y:S01]  /*88b0*/  SHF.R.S32.HI R5, RZ, 0x7, R2 ;  /* 0x00000007ff057819 */ /* 0x000fe20000011402 */
[----:B------:R-:W-:Y:S02]  /*88c0*/  UIMAD.WIDE.U32 UR6, UR11, UR12, UR8 ;  /* 0x0000000c0b0672a5 */ /* 0x000fe4000f8e0008 */
[----:B------:R-:W-:Y:S01]  /*88d0*/  IMAD.IADD R0, R3, 0x1, -R0 ;  /* 0x0000000103007824 */ /* 0x000fe200078e0a00 */
[----:B------:R-:W-:Y:S01]  /*88e0*/  ULDC.64 UR12, c[0x0][0x840] ;  /* 0x00021000000c7ab9 */ /* 0x000fe20000000a00 */
[----:B------:R-:W-:Y:S02]  /*88f0*/  USHF.R.S32.HI UR16, URZ, 0x1f, UR17 ;  /* 0x0000001f3f107899 */ /* 0x000fe40008011411 */
[----:B------:R-:W-:Y:S01]  /*8900*/  IMAD R0, R5, 0xa00, R0 ;  /* 0x00000a0005007824 */ /* 0x000fe200078e0200 */
[----:B------:R-:W-:-:S02]  /*8910*/  UIMAD UR5, UR5, UR12, URZ ;  /* 0x0000000c050572a4 */ /* 0x000fc4000f8e023f */
[----:B------:R-:W-:Y:S01]  /*8920*/  UIMAD.WIDE.U32 UR8, UR11, UR12, UR8 ;  /* 0x0000000c0b0872a5 */ /* 0x000fe2000f8e0008 */
[----:B------:R-:W-:Y:S01]  /*8930*/  IMAD.SHL.U32 R0, R0, 0x4, RZ ;  /* 0x0000000400007824 */ /* 0x000fe200078e00ff */
[----:B------:R-:W-:Y:S02]  /*8940*/  UIMAD UR11, UR11, UR13, UR5 ;  /* 0x0000000d0b0b72a4 */ /* 0x000fe4000f8e0205 */
[----:B------:R-:W-:Y:S02]  /*8950*/  UIADD3 UR7, UR7, UR10, URZ ;  /* 0x0000000a07077290 */ /* 0x000fe4000fffe03f */
[----:B------:R-:W-:Y:S01]  /*8960*/  LEA R0, R0, UR4, 0x2 ;  /* 0x0000000400007c11 */ /* 0x000fe2000f8e10ff */
[----:B------:R-:W-:Y:S01]  /*8970*/  ULDC.64 UR12, c[0x0][0x820] ;  /* 0x00020800000c7ab9 */ /* 0x000fe20000000a00 */
[----:B------:R-:W-:Y:S02]  /*8980*/  UIMAD UR10, UR16, UR14, URZ ;  /* 0x0000000e100a72a4 */ /* 0x000fe4000f8e023f */
[----:B------:R-:W-:Y:S01]  /*8990*/  UIMAD UR5, UR16, UR12, URZ ;  /* 0x0000000c100572a4 */ /* 0x000fe2000f8e023f */
[----:B------:R1:W-:Y:S01]  /*89a0*/  STS.128 [R0], R56 ;  /* 0x0000003800007388 */ /* 0x0003e20000000c00 */
[----:B------:R-:W-:-:S02]  /*89b0*/  UIADD3 UR9, UR9, UR11, URZ ;  /* 0x0000000b09097290 */ /* 0x000fc4000fffe03f */
[----:B------:R-:W-:Y:S01]  /*89c0*/  UIMAD UR5, UR17, UR13, UR5 ;  /* 0x0000000d110572a4 */ /* 0x000fe2000f8e0205 */
[----:B------:R1:W-:Y:S01]  /*89d0*/  STS.128 [R0+0x800], R60 ;  /* 0x0008003c00007388 */ /* 0x0003e20000000c00 */
[----:B------:R-:W-:Y:S02]  /*89e0*/  UIMAD.WIDE.U32 UR6, UR17, UR12, UR6 ;  /* 0x0000000c110672a5 */ /* 0x000fe4000f8e0006 */
[----:B------:R-:W-:Y:S01]  /*89f0*/  UIMAD UR10, UR17, UR15, UR10 ;  /* 0x0000000f110a72a4 */ /* 0x000fe2000f8e020a */
[----:B------:R1:W-:Y:S01]  /*8a00*/  STS.128 [R0+0x1000], R96 ;  /* 0x0010006000007388 */ /* 0x0003e20000000c00 */
[----:B------:R-:W-:Y:S01]  /*8a10*/  UIMAD.WIDE.U32 UR8, UR17, UR14, UR8 ;  /* 0x0000000e110872a5 */ /* 0x000fe2000f8e0008 */
[----:B------:R-:W-:Y:S02]  /*8a20*/  ULDC.64 UR12, c[0x0][0x800] ;  /* 0x00020000000c7ab9 */ /* 0x000fe40000000a00 */
[----:B------:R1:W-:Y:S01]  /*8a30*/  STS.128 [R0+0x1800], R100 ;  /* 0x0018006400007388 */ /* 0x0003e20000000c00 */
[----:B------:R-:W-:Y:S01]  /*8a40*/  ULDC.64 UR14, c[0x0][0x828] ;  /* 0x00020a00000e7ab9 */ /* 0x000fe20000000a00 */
[----:B------:R-:W-:-:S02]  /*8a50*/  UIADD3 UR7, UR7, UR5, URZ ;  /* 0x0000000507077290 */ /* 0x000fc4000fffe03f */
[----:B------:R1:W-:Y:S01]  /*8a60*/  STS.128 [R0+0x2000], R64 ;  /* 0x0020004000007388 */ /* 0x0003e20000000c00 */
[----:B------:R-:W-:Y:S02]  /*8a70*/  ULEA UR12, UP0, UR6, UR12, 0x2 ;  /* 0x0000000c060c7291 */ /* 0x000fe4000f80103f */
        /* <DEDUP_REMOVED lines=28> */
.L_x_1869:
[----:B------:R-:W-:Y:S01]  /*8c40*/  @P0 ELECT P1, URZ, PT ;  /* 0x00000000003f082f */ /* 0x000fe20003820000 */
[----:B------:R2:W-:-:S12]  /*8c50*/  UBLKRED.G.S.ADD.F32.RN [UR6], [UR4], UR5, desc[UR8] ;  /* 0x00000806040073bb */ /* 0x0005d800080a1405 */
[----:B------:R-:W-:Y:S02]  /*8c60*/  @P1 PLOP3.LUT P0, PT, P1, PT, PT, 0x8, 0x0 ;  /* 0x000000000000181c */ /* 0x000fe40000f0e170 */
[----:B------:R-:W-:-:S11]  /*8c70*/  PLOP3.LUT P1, PT, PT, PT, PT, 0x8, 0x0 ;  /* 0x000000000000781c */ /* 0x000fd60003f2e170 */
[----:B--2---:R-:W-:Y:S05]  /*8c80*/  @P0 BRA.U.ANY `(.L_x_1869) ;  /* 0xfffffffd00ec0947 */ /* 0x004fea000393ffff */
[----:B------:R0:W-:Y:S01]  /*8c90*/  UTMACMDFLUSH ;  /* 0x00000000000079b7 */ /* 0x0001e20000000000 */
[----:B------:R-:W-:-:S04]  /*8ca0*/  DEPBAR.LE SB0, 0x0 ;  /* 0x000080000000791a */ /* 0x000fc80000000000 */
.L_x_1868:
[----:B------:R-:W-:Y:S05]  /*8cb0*/  BSYNC B1 ;  /* 0x0000000000017941 */ /* 0x000fea0003800000 */
.L_x_1867:
        /* <DEDUP_REMOVED lines=32> */
.L_x_1870:
        /* <DEDUP_REMOVED lines=8> */
.L_x_1848:
        /* <DEDUP_REMOVED lines=27> */
.L_x_1871:
[----:B------:R-:W-:Y:S01]  /*90f0*/  ULDC UR8, c[0x0][0x8cc] ;  /* 0x0002330000087ab9 */ /* 0x000fe20000000800 */
[----:B------:R-:W-:Y:S01]  /*9100*/  UMOV UR11, UR7 ;  /* 0x00000007000b7c82 */ /* 0x000fe20008000000 */
[----:B------:R-:W-:-:S11]  /*9110*/  UISETP.NE.AND UP0, UPT, UR8, 0x1, UPT ;  /* 0x000000010800788c */ /* 0x000fd6000bf05270 */
[----:B------:R-:W-:Y:S02]  /*9120*/  @UP0 ULDC.64 UR12, c[0x0][0x8d0] ;  /* 0x00023400000c0ab9 */ /* 0x000fe40000000a00 */
[----:B------:R-:W-:-:S04]  /*9130*/  UIMAD.WIDE.U32 UR4, UR7, UR12, URZ ;  /* 0x0000000c070472a5 */ /* 0x000fc8000f8e003f */
[----:B------:R-:W-:-:S04]  /*9140*/  @UP0 USHF.R.U32.HI UR11, URZ, UR13, UR5 ;  /* 0x0000000d3f0b0299 */ /* 0x000fc80008011605 */
[----:B------:R-:W-:-:S12]  /*9150*/  UIMAD UR4, UR11, UR8, URZ ;  /* 0x000000080b0472a4 */ /* 0x000fd8000f8e023f */
.L_x_1872:
        /* <DEDUP_REMOVED lines=74> */
.L_x_1889:
        /* <DEDUP_REMOVED lines=10> */
.L_x_1875:
        /* <DEDUP_REMOVED lines=125> */
.L_x_1881:
[----:B------:R-:W-:-:S04]  /*9e70*/  SHF.L.U32 R10, R15, 0x1f, RZ ;  /* 0x0000001f0f0a7819 */ /* 0x000fc800000006ff */
[----:B------:R-:W1:Y:S02]  /*9e80*/  SYNCS.PHASECHK.TRANS64.TRYWAIT P1, [R7+URZ+0x31838], R10 ;  /* 0x0318380a070075a7 */ /* 0x000e64000802017f */
[----:B-1---5:R-:W-:Y:S05]  /*9e90*/  @!P1 BRA `(.L_x_1877) ;  /* 0x0000000c009c9947 */ /* 0x022fea0003800000 */
.L_x_1890:
[----:B------:R-:W-:Y:S05]  /*9ea0*/  @P0 BRA `(.L_x_1878) ;  /* 0x0000000000140947 */ /* 0x000fea0003800000 */
[----:B------:R-:W-:Y:S01]  /*9eb0*/  ISETP.NE.AND P1, PT, R17, RZ, PT ;  /* 0x000000ff1100720c */ /* 0x000fe20003f25270 */
[----:B-1----:R-:W-:-:S04]  /*9ec0*/  IMAD.MOV.U32 R10, RZ, RZ, 0x8100 ;  /* 0x00008100ff0a7424 */ /* 0x002fc800078e00ff */
[----:B------:R2:W-:Y:S08]  /*9ed0*/  SYNCS.ARRIVE.TRANS64 RZ, [R7+URZ+0x31830], R10 ;  /* 0x0318300a07ff79a7 */ /* 0x0005f0000800003f */
[----:B------:R-:W-:Y:S05]  /*9ee0*/  @!P1 BRA `(.L_x_1878) ;  /* 0x0000000000049947 */ /* 0x000fea0003800000 */
[----:B------:R-:W-:Y:S01]  /*9ef0*/  BPT.TRAP 0x1 ;  /* 0x000000040000795c */ /* 0x000fe20000300000 */
.L_x_1878:
        /* <DEDUP_REMOVED lines=51> */
.L_x_1892:
[----:B------:R-:W-:Y:S01]  /*a230*/  LOP3.LUT R15, R15, 0x1, RZ, 0x3c, !PT ;  /* 0x000000010f0f7812 */ /* 0x000fe200078e3cff */
[----:B------:R-:W-:Y:S06]  /*a240*/  @P2 BRA `(.L_x_1880) ;  /* 0x0000000000142947 */ /* 0x000fec0003800000 */
[----:B------:R-:W-:Y:S01]  /*a250*/  ISETP.NE.AND P1, PT, R17, RZ, PT ;  /* 0x000000ff1100720c */ /* 0x000fe20003f25270 */
[----:B-1----:R-:W-:-:S04]  /*a260*/  IMAD.MOV.U32 R20, RZ, RZ, 0x8100 ;  /* 0x00008100ff147424 */ /* 0x002fc800078e00ff */
[----:B------:R2:W-:Y:S08]  /*a270*/  SYNCS.ARRIVE.TRANS64 RZ, [R19+URZ+0x31810], R20 ;  /* 0x0318101413ff79a7 */ /* 0x0005f0000800003f */
[----:B------:R-:W-:Y:S05]  /*a280*/  @!P1 BRA `(.L_x_1880) ;  /* 0x0000000000049947 */ /* 0x000fea0003800000 */
[----:B------:R-:W-:Y:S01]  /*a290*/  BPT.TRAP 0x1 ;  /* 0x000000040000795c */ /* 0x000fe20000300000 */
.L_x_1880:
        /* <DEDUP_REMOVED lines=52> */
.L_x_1876:
[----:B------:R-:W-:-:S04]  /*a5e0*/  SHF.L.U32 R4, R15, 0x1f, RZ ;  /* 0x0000001f0f047819 */ /* 0x000fc800000006ff */
[----:B------:R-:W1:Y:S02]  /*a5f0*/  SYNCS.PHASECHK.TRANS64.TRYWAIT P1, [R7+URZ+0x31838], R4 ;  /* 0x03183804070075a7 */ /* 0x000e64000802017f */
[----:B-1----:R-:W-:Y:S05]  /*a600*/  @!P1 BRA `(.L_x_1882) ;  /* 0x0000000400ec9947 */ /* 0x002fea0003800000 */
.L_x_1893:
[----:B------:R-:W-:Y:S05]  /*a610*/  @P0 BRA `(.L_x_1883) ;  /* 0x0000000000180947 */ /* 0x000fea0003800000 */
[----:B------:R-:W2:Y:S01]  /*a620*/  S2R R5, SR_TID.X ;  /* 0x0000000000057919 */ /* 0x000ea20000002100 */
[----:B-1----:R-:W-:-:S04]  /*a630*/  IMAD.MOV.U32 R4, RZ, RZ, 0x8100 ;  /* 0x00008100ff047424 */ /* 0x002fc800078e00ff */
[----:B------:R3:W-:Y:S01]  /*a640*/  SYNCS.ARRIVE.TRANS64 RZ, [R7+URZ+0x31830], R4 ;  /* 0x0318300407ff79a7 */ /* 0x0007e2000800003f */
[----:B--2---:R-:W-:-:S13]  /*a650*/  LOP3.LUT P0, RZ, R5, 0x1f, RZ, 0xc0, !PT ;  /* 0x0000001f05ff7812 */ /* 0x004fda000780c0ff */
[----:B---3--:R-:W-:Y:S05]  /*a660*/  @!P0 BRA `(.L_x_1883) ;  /* 0x0000000000048947 */ /* 0x008fea0003800000 */
[----:B------:R-:W-:Y:S01]  /*a670*/  BPT.TRAP 0x1 ;  /* 0x000000040000795c */ /* 0x000fe20000300000 */
.L_x_1883:
        /* <DEDUP_REMOVED lines=52> */
.L_x_1873:
[----:B------:R-:W-:Y:S05]  /*a9c0*/  WARPSYNC.ALL ;  /* 0x0000000000007948 */ /* 0x000fea0003800000 */
[----:B------:R-:W-:-:S13]  /*a9d0*/  ELECT P0, URZ, PT ;  /* 0x00000000003f782f */ /* 0x000fda0003800000 */
[----:B------:R-:W-:Y:S05]  /*a9e0*/  @!P0 BRA `(.L_x_1852) ;  /* 0x0000000000708947 */ /* 0x000fea0003800000 */
[----:B------:R-:W-:-:S04]  /*a9f0*/  LOP3.LUT R0, R0, 0x2, RZ, 0xfc, !PT ;  /* 0x0000000200007812 */ /* 0x000fc800078efcff */
[----:B------:R-:W-:-:S13]  /*aa00*/  ISETP.NE.AND P1, PT, R0, 0x3, PT ;  /* 0x000000030000780c */ /* 0x000fda0003f25270 */
[----:B------:R-:W-:Y:S05]  /*aa10*/  @!P1 BRA `(.L_x_1884) ;  /* 0x0000000000049947 */ /* 0x000fea0003800000 */
[----:B------:R-:W-:Y:S01]  /*aa20*/  BPT.TRAP 0x1 ;  /* 0x000000040000795c */ /* 0x000fe20000300000 */
.L_x_1884:
        /* <DEDUP_REMOVED lines=8> */
.L_x_1894:
        /* <DEDUP_REMOVED lines=9> */
.L_x_1895:
[----:B------:R-:W-:Y:S05]  /*ab40*/  @!P1 BRA `(.L_x_1887) ;  /* 0x0000000000049947 */ /* 0x000fea0003800000 */
[----:B------:R-:W-:Y:S01]  /*ab50*/  BPT.TRAP 0x1 ;  /* 0x000000040000795c */ /* 0x000fe20000300000 */
.L_x_1887:
[----:B------:R-:W-:-:S07]  /*ab60*/  SHF.L.U32 R15, R15, 0x1f, RZ ;  /* 0x0000001f0f0f7819 */ /* 0x000fce00000006ff */
.L_x_1888:
[----:B--2---:R2:W3:Y:S02]  /*ab70*/  SYNCS.PHASECHK.TRANS64.TRYWAIT P0, [R4+URZ+0x31838], R15 ;  /* 0x0318380f040075a7 */ /* 0x0044e4000800017f */
[----:B---3--:R-:W-:Y:S05]  /*ab80*/  @!P0 NANOSLEEP.SYNCS 0x989680 ;  /* 0x009896800000895d */ /* 0x008fea0003900000 */
[----:B------:R-:W3:Y:S02]  /*ab90*/  @!P0 SYNCS.PHASECHK.TRANS64 P0, [R4+URZ+0x31838], R15 ;  /* 0x0318380f040085a7 */ /* 0x000ee4000800007f */
[----:B---3--:R-:W-:Y:S05]  /*aba0*/  @!P0 BRA `(.L_x_1888) ;  /* 0xfffffffc00f08947 */ /* 0x008fea000383ffff */
.L_x_1852:
[----:B------:R-:W-:Y:S05]  /*abb0*/  BSYNC B0 ;  /* 0x0000000000007941 */ /* 0x000fea0003800000 */
.L_x_1847:
[----:B------:R-:W-:Y:S05]  /*abc0*/  EXIT ;  /* 0x000000000000794d */ /* 0x000fea0003800000 */
.L_x_1855:
[----:B-1----:R1:W2:Y:S02]  /*abd0*/  SYNCS.PHASECHK.TRANS64.TRYWAIT P0, [R17+URZ+0x31800], R10 ;  /* 0x0318000a110075a7 */ /* 0x0022a4000800017f */
[----:B--2---:R-:W-:Y:S05]  /*abe0*/  @!P0 NANOSLEEP.SYNCS 0x989680 ;  /* 0x009896800000895d */ /* 0x004fea0003900000 */
[----:B------:R-:W2:Y:S02]  /*abf0*/  @!P0 SYNCS.PHASECHK.TRANS64 P0, [R17+URZ+0x31800], R10 ;  /* 0x0318000a110085a7 */ /* 0x000ea4000800007f */
[----:B--2---:R-:W-:Y:S05]  /*ac00*/  @!P0 BRA `(.L_x_1855) ;  /* 0xfffffffc00f08947 */ /* 0x004fea000383ffff */
[----:B------:R-:W-:Y:S05]  /*ac10*/  BRA `(.L_x_1854) ;  /* 0xffffff6400107947 */ /* 0x000fea000383ffff */
.L_x_1859:
[----:B--2---:R2:W3:Y:S02]  /*ac20*/  SYNCS.PHASECHK.TRANS64.TRYWAIT P1, [R16+URZ+0x31810], R9 ;  /* 0x03181009100075a7 */ /* 0x0044e4000802017f */
[----:B---3--:R-:W-:Y:S05]  /*ac30*/  @!P1 NANOSLEEP.SYNCS 0x989680 ;  /* 0x009896800000995d */ /* 0x008fea0003900000 */
[----:B------:R-:W3:Y:S02]  /*ac40*/  @!P1 SYNCS.PHASECHK.TRANS64 P1, [R16+URZ+0x31810], R9 ;  /* 0x03181009100095a7 */ /* 0x000ee4000802007f */
[----:B---3--:R-:W-:Y:S05]  /*ac50*/  @!P1 BRA `(.L_x_1859) ;  /* 0xfffffffc00f09947 */ /* 0x008fea000383ffff */
[----:B------:R-:W-:Y:S05]  /*ac60*/  BRA `(.L_x_1858) ;  /* 0xffffff6c00647947 */ /* 0x000fea000383ffff */
.L_x_1863:
[----:B----4-:R4:W1:Y:S02]  /*ac70*/  SYNCS.PHASECHK.TRANS64.TRYWAIT P1, [R17+URZ+0x31830], R8 ;  /* 0x03183008110075a7 */ /* 0x010864000802017f */
[----:B-1----:R-:W-:Y:S05]  /*ac80*/  @!P1 NANOSLEEP.SYNCS 0x989680 ;  /* 0x009896800000995d */ /* 0x002fea0003900000 */
[----:B------:R-:W1:Y:S02]  /*ac90*/  @!P1 SYNCS.PHASECHK.TRANS64 P1, [R17+URZ+0x31830], R8 ;  /* 0x03183008110095a7 */ /* 0x000e64000802007f */
[----:B-1----:R-:W-:Y:S05]  /*aca0*/  @!P1 BRA `(.L_x_1863) ;  /* 0xfffffffc00f09947 */ /* 0x002fea000383ffff */
[----:B------:R-:W-:Y:S05]  /*acb0*/  BRA `(.L_x_1862) ;  /* 0xffffff8800647947 */ /* 0x000fea000383ffff */
.L_x_1874:
[----:B-1----:R1:W2:Y:S02]  /*acc0*/  SYNCS.PHASECHK.TRANS64.TRYWAIT P1, [R7+URZ+0x31820], R6 ;  /* 0x03182006070075a7 */ /* 0x0022a4000802017f */
[----:B--2---:R-:W-:Y:S05]  /*acd0*/  @!P1 NANOSLEEP.SYNCS 0x989680 ;  /* 0x009896800000995d */ /* 0x004fea0003900000 */
[----:B------:R-:W2:Y:S02]  /*ace0*/  @!P1 SYNCS.PHASECHK.TRANS64 P1, [R7+URZ+0x31820], R6 ;  /* 0x03182006070095a7 */ /* 0x000ea4000802007f */
[----:B--2---:R-:W-:Y:S05]  /*acf0*/  @!P1 BRA `(.L_x_1874) ;  /* 0xfffffffc00f09947 */ /* 0x004fea000383ffff */
[----:B------:R-:W-:Y:S05]  /*ad00*/  BRA `(.L_x_1889) ;  /* 0xffffffe8003c7947 */ /* 0x000fea000383ffff */
.L_x_1877:
[----:B-1----:R1:W2:Y:S02]  /*ad10*/  SYNCS.PHASECHK.TRANS64.TRYWAIT P1, [R7+URZ+0x31838], R10 ;  /* 0x0318380a070075a7 */ /* 0x0022a4000802017f */
[----:B--2---:R-:W-:Y:S05]  /*ad20*/  @!P1 NANOSLEEP.SYNCS 0x989680 ;  /* 0x009896800000995d */ /* 0x004fea0003900000 */
[----:B------:R-:W2:Y:S02]  /*ad30*/  @!P1 SYNCS.PHASECHK.TRANS64 P1, [R7+URZ+0x31838], R10 ;  /* 0x0318380a070095a7 */ /* 0x000ea4000802007f */
[----:B--2---:R-:W-:Y:S05]  /*ad40*/  @!P1 BRA `(.L_x_1877) ;  /* 0xfffffffc00f09947 */ /* 0x004fea000383ffff */
[----:B------:R-:W-:Y:S05]  /*ad50*/  BRA `(.L_x_1890) ;  /* 0xfffffff000507947 */ /* 0x000fea000383ffff */
.L_x_1879:
[----:B------:R-:W-:-:S07]  /*ad60*/  SHF.L.U32 R20, R14, 0x1f, RZ ;  /* 0x0000001f0e147819 */ /* 0x000fce00000006ff */
.L_x_1891:
[----:B-1----:R1:W2:Y:S02]  /*ad70*/  SYNCS.PHASECHK.TRANS64.TRYWAIT P1, [R19+URZ+0x31820], R20 ;  /* 0x03182014130075a7 */ /* 0x0022a4000802017f */
[----:B--2---:R-:W-:Y:S05]  /*ad80*/  @!P1 NANOSLEEP.SYNCS 0x989680 ;  /* 0x009896800000995d */ /* 0x004fea0003900000 */
[----:B------:R-:W2:Y:S02]  /*ad90*/  @!P1 SYNCS.PHASECHK.TRANS64 P1, [R19+URZ+0x31820], R20 ;  /* 0x03182014130095a7 */ /* 0x000ea4000802007f */
[----:B--2---:R-:W-:Y:S05]  /*ada0*/  @!P1 BRA `(.L_x_1891) ;  /* 0xfffffffc00f09947 */ /* 0x004fea000383ffff */
[----:B------:R-:W-:Y:S05]  /*adb0*/  BRA `(.L_x_1892) ;  /* 0xfffffff4001c7947 */ /* 0x000fea000383ffff */
.L_x_1882:
[----:B-1----:R1:W2:Y:S02]  /*adc0*/  SYNCS.PHASECHK.TRANS64.TRYWAIT P1, [R7+URZ+0x31838], R4 ;  /* 0x03183804070075a7 */ /* 0x0022a4000802017f */
[----:B--2---:R-:W-:Y:S05]  /*add0*/  @!P1 NANOSLEEP.SYNCS 0x989680 ;  /* 0x009896800000995d */ /* 0x004fea0003900000 */
[----:B------:R-:W2:Y:S02]  /*ade0*/  @!P1 SYNCS.PHASECHK.TRANS64 P1, [R7+URZ+0x31838], R4 ;  /* 0x03183804070095a7 */ /* 0x000ea4000802007f */
[----:B--2---:R-:W-:Y:S05]  /*adf0*/  @!P1 BRA `(.L_x_1882) ;  /* 0xfffffffc00f09947 */ /* 0x004fea000383ffff */
[----:B------:R-:W-:Y:S05]  /*ae00*/  BRA `(.L_x_1893) ;  /* 0xfffffff800007947 */ /* 0x000fea000383ffff */
.L_x_1885:
[----:B-1----:R1:W2:Y:S02]  /*ae10*/  SYNCS.PHASECHK.TRANS64.TRYWAIT P0, [R3+URZ], R2 ;  /* 0x00000002030075a7 */ /* 0x0022a4000800017f */
[----:B--2---:R-:W-:Y:S05]  /*ae20*/  @!P0 NANOSLEEP.SYNCS 0x989680 ;  /* 0x009896800000895d */ /* 0x004fea0003900000 */
[----:B------:R-:W2:Y:S02]  /*ae30*/  @!P0 SYNCS.PHASECHK.TRANS64 P0, [R3+URZ], R2 ;  /* 0x00000002030085a7 */ /* 0x000ea4000800007f */
[----:B--2---:R-:W-:Y:S05]  /*ae40*/  @!P0 BRA `(.L_x_1885) ;  /* 0xfffffffc00f08947 */ /* 0x004fea000383ffff */
[----:B------:R-:W-:Y:S05]  /*ae50*/  BRA `(.L_x_1894) ;  /* 0xfffffffc00147947 */ /* 0x000fea000383ffff */
.L_x_1886:
[----:B-1----:R1:W2:Y:S02]  /*ae60*/  SYNCS.PHASECHK.TRANS64.TRYWAIT P0, [R17+URZ], R0 ;  /* 0x00000000110075a7 */ /* 0x0022a4000800017f */
[----:B--2---:R-:W-:Y:S05]  /*ae70*/  @!P0 NANOSLEEP.SYNCS 0x989680 ;  /* 0x009896800000895d */ /* 0x004fea0003900000 */
[----:B------:R-:W2:Y:S02]  /*ae80*/  @!P0 SYNCS.PHASECHK.TRANS64 P0, [R17+URZ], R0 ;  /* 0x00000000110085a7 */ /* 0x000ea4000800007f */
[----:B--2---:R-:W-:Y:S05]  /*ae90*/  @!P0 BRA `(.L_x_1886) ;  /* 0xfffffffc00f08947 */ /* 0x004fea000383ffff */
[----:B------:R-:W-:Y:S05]  /*aea0*/  BRA `(.L_x_1895) ;  /* 0xfffffffc00247947 */ /* 0x000fea000383ffff */
.L_x_1896:
        /* <DEDUP_REMOVED lines=13> */
.L_x_2218:


//--------------------- .text._ZN7cutlass13device_kernelIN5flash22FlashAttnBwdPreprocessIN4cute5tupleIJNS3_1CILi64EEENS5_ILi256EEEEEENS_10bfloat16_tEfNS_4arch4Sm90ELb1ELb0EEEEEvNT_6ParamsE --------------------------
	.section	.text._ZN7cutlass13device_kernelIN5flash22FlashAttnBwdPreprocessIN4cute5tupleIJNS3_1CILi64EEENS5_ILi256EEEEEENS_10bfloat16_tEfNS_4arch4Sm90ELb1ELb0EEEEEvNT_6ParamsE,"ax",@progbits
	.align	128
.text._ZN7cutlass13device_kernelIN5flash22FlashAttnBwdPreprocessIN4cute5tupleIJNS3_1CILi64EEENS5_ILi256EEEEEENS_10bfloat16_tEfNS_4arch4Sm90ELb1ELb0EEEEEvNT_6ParamsE:
        .type           _ZN7cutlass13device_kernelIN5flash22FlashAttnBwdPreprocessIN4cute5tupleIJNS3_1CILi64EEENS5_ILi256EEEEEENS_10bfloat16_tEfNS_4arch4Sm90ELb1ELb0EEEEEvNT_6ParamsE,@function
        .size           _ZN7cutlass13device_kernelIN5flash22FlashAttnBwdPreprocessIN4cute5tupleIJNS3_1CILi64EEENS5_ILi256EEEEEENS_10bfloat16_tEfNS_4arch4Sm90ELb1ELb0EEEEEvNT_6ParamsE,(.L_x_2219 - _ZN7cutlass13device_kernelIN5flash22FlashAttnBwdPreprocessIN4cute5tupleIJNS3_1CILi64EEENS5_ILi256EEEEEENS_10bfloat16_tEfNS_4arch4Sm90ELb1ELb0EEEEEvNT_6ParamsE)
        .other          _ZN7cutlass13device_kernelIN5flash22FlashAttnBwdPreprocessIN4cute5tupleIJNS3_1CILi64EEENS5_ILi256EEEEEENS_10bfloat16_tEfNS_4arch4Sm90ELb1ELb0EEEEEvNT_6ParamsE,@"STO_CUDA_ENTRY STV_DEFAULT"
_ZN7cutlass13device_kernelIN5flash22FlashAttnBwdPreprocessIN4cute5tupleIJNS3_1CILi64EEENS5_ILi256EEEEEENS_10bfloat16_tEfNS_4arch4Sm90ELb1ELb0EEEEEvNT_6ParamsE:
[----:B------:R-:W-:Y:S01]  /*0000*/  LDC R1, c[0x0][0x28] ;  /* 0x00000a00ff017b82 */ /* 0x000fe20000000800 */
[----:B------:R-:W0:Y:S07]  /*0010*/  S2R R0, SR_CTAID.X ;  /* 0x0000000000007919 */ /* 0x000e2e0000002500 */
[----:B------:R-:W1:Y:S01]  /*0020*/  LDC R3, c[0x0][0x218] ;  /* 0x00008600ff037b82 */ /* 0x000e620000000800 */
[----:B------:R-:W-:Y:S01]  /*0030*/  IMAD.MOV.U32 R96, RZ, RZ, 0x7f800000 ;  /* 0x7f800000ff607424 */ /* 0x000fe200078e00ff */
[----:B------:R-:W-:Y:S01]  /*0040*/  ULDC.64 UR4, c[0x0][0x208] ;  /* 0x0000820000047ab9 */ /* 0x000fe20000000a00 */
[----:B------:R-:W2:Y:S05]  /*0050*/  S2R R9, SR_TID.X ;  /* 0x0000000000097919 */ /* 0x000eaa0000002100 */
[----:B------:R-:W3:Y:S08]  /*0060*/  S2UR UR6, SR_CTAID.Y ;  /* 0x00000000000679c3 */ /* 0x000ef00000002600 */
[----:B------:R-:W4:Y:S08]  /*0070*/  S2UR UR7, SR_CTAID.Z ;  /* 0x00000000000779c3 */ /* 0x000f300000002700 */
[----:B------:R-:W4:Y:S01]  /*0080*/  LDC.64 R68, c[0x0][0x250] ;  /* 0x00009400ff447b82 */ /* 0x000f220000000a00 */
[----:B0-----:R-:W-:Y:S01]  /*0090*/  IMAD.SHL.U32 R2, R0, 0x40, RZ ;  /* 0x0000004000027824 */ /* 0x001fe200078e00ff */
[----:B---3--:R-:W-:-:S03]  /*00a0*/  USHF.R.S32.HI UR8, URZ, 0x1f, UR6 ;  /* 0x0000001f3f087899 */ /* 0x008fc60008011406 */
[----:B-1----:R-:W-:-:S05]  /*00b0*/  IMAD.IADD R17, R3, 0x1, -R2 ;  /* 0x0000000103117824 */ /* 0x002fca00078e0a02 */
[----:B--2---:R-:W-:Y:S01]  /*00c0*/  ISETP.GE.AND P0, PT, R9, R17, PT ;  /* 0x000000110900720c */ /* 0x004fe20003f06270 */
[----:B----4-:R-:W-:-:S03]  /*00d0*/  USHF.R.S32.HI UR9, URZ, 0x1f, UR7 ;  /* 0x0000001f3f097899 */ /* 0x010fc60008011407 */
[----:B------:R-:W-:-:S13]  /*00e0*/  ISETP.GT.OR P0, PT, R9, 0x3f, P0 ;  /* 0x0000003f0900780c */ /* 0x000fda0000704670 */
[----:B------:R-:W0:Y:S01]  /*00f0*/  @!P0 LDC.64 R10, c[0x0][0x290] ;  /* 0x0000a400ff0a8b82 */ /* 0x000e220000000a00 */
[----:B------:R-:W-:Y:S02]  /*0100*/  @!P0 SHF.R.S32.HI R5, RZ, 0x1f, R9 ;  /* 0x0000001fff058819 */ /* 0x000fe40000011409 */
[----:B------:R-:W-:-:S04]  /*0110*/  @!P0 IADD3 R4, P1, R2, R9, RZ ;  /* 0x0000000902048210 */ /* 0x000fc80007f3e0ff */
[----:B------:R-:W-:Y:S01]  /*0120*/  @!P0 LEA.HI.X.SX32 R5, R2, R5, 0x1, P1 ;  /* 0x0000000502058211 */ /* 0x000fe200008f0eff */
[----:B------:R-:W1:Y:S08]  /*0130*/  @!P0 LDC.64 R12, c[0x0][0x298] ;  /* 0x0000a600ff0c8b82 */ /* 0x000e700000000a00 */
[----:B------:R-:W2:Y:S01]  /*0140*/  @!P0 LDC.64 R14, c[0x0][0x288] ;  /* 0x0000a200ff0e8b82 */ /* 0x000ea20000000a00 */
[----:B0-----:R-:W-:-:S02]  /*0150*/  @!P0 IMAD R6, R10, UR8, RZ ;  /* 0x000000080a068c24 */ /* 0x001fc4000f8e02ff */
[----:B------:R-:W-:-:S04]  /*0160*/  @!P0 IMAD.WIDE.U32 R4, R10, UR6, R4 ;  /* 0x000000060a048c25 */ /* 0x000fc8000f8e0004 */
[----:B------:R-:W-:Y:S02]  /*0170*/  @!P0 IMAD R7, R11, UR6, R6 ;  /* 0x000000060b078c24 */ /* 0x000fe4000f8e0206 */
[C---:B-1----:R-:W-:Y:S02]  /*0180*/  @!P0 IMAD R2, R12.reuse, UR9, RZ ;  /* 0x000000090c028c24 */ /* 0x042fe4000f8e02ff */
[----:B------:R-:W-:Y:S02]  /*0190*/  @!P0 IMAD.IADD R5, R5, 0x1, R7 ;  /* 0x0000000105058824 */ /* 0x000fe400078e0207 */
[----:B------:R-:W-:Y:S02]  /*01a0*/  @!P0 IMAD R7, R13, UR7, R2 ;  /* 0x000000070d078c24 */ /* 0x000fe4000f8e0202 */
[----:B------:R-:W-:Y:S02]  /*01b0*/  @!P0 IMAD.WIDE.U32 R4, R12, UR7, R4 ;  /* 0x000000070c048c25 */ /* 0x000fe4000f8e0004 */
[----:B------:R-:W0:Y:S03]  /*01c0*/  LDC.64 R12, c[0x0][0x230] ;  /* 0x00008c00ff0c7b82 */ /* 0x000e260000000a00 */
[----:B------:R-:W-:-:S02]  /*01d0*/  @!P0 IADD3 R2, R5, R7, RZ ;  /* 0x0000000705028210 */ /* 0x000fc40007ffe0ff */
[----:B--2---:R-:W-:-:S04]  /*01e0*/  @!P0 LEA R6, P1, R4, R14, 0x2 ;  /* 0x0000000e04068211 */ /* 0x004fc800078210ff */
[----:B------:R-:W-:Y:S02]  /*01f0*/  @!P0 LEA.HI.X R7, R4, R15, R2, 0x2, P1 ;  /* 0x0000000f04078211 */ /* 0x000fe400008f1402 */
[----:B------:R-:W-:Y:S01]  /*0200*/  SHF.R.S32.HI R2, RZ, 0x1f, R9 ;  /* 0x0000001fff027819 */ /* 0x000fe20000011409 */
[----:B------:R-:W1:Y:S02]  /*0210*/  LDC.64 R14, c[0x0][0x238] ;  /* 0x00008e00ff0e7b82 */ /* 0x000e640000000a00 */
[----:B------:R2:W5:Y:S01]  /*0220*/  @!P0 LDG.E R96, desc[UR4][R6.64] ;  /* 0x0000000406608981 */ /* 0x000562000c1e1900 */
[----:B------:R-:W-:Y:S01]  /*0230*/  LEA.HI R8, R2, R9, RZ, 0x4 ;  /* 0x0000000902087211 */ /* 0x000fe200078f20ff */
[----:B------:R-:W-:Y:S01]  /*0240*/  BSSY B0, `(.L_x_1897) ;  /* 0x0000030000007945 */ /* 0x000fe20003800000 */
[----:B------:R-:W-:Y:S02]  /*0250*/  CS2R R24, SRZ ;  /* 0x0000000000187805 */ /* 0x000fe4000001ff00 */
[----:B------:R-:W-:-:S02]  /*0260*/  CS2R R72, SRZ ;  /* 0x0000000000487805 */ /* 0x000fc4000001ff00 */
[C---:B------:R-:W-:Y:S02]  /*0270*/  LOP3.LUT R2, R8.reuse, 0xfffffff0, RZ, 0xc0, !PT ;  /* 0xfffffff008027812 */ /* 0x040fe400078ec0ff */
[----:B------:R-:W-:Y:S02]  /*0280*/  CS2R R74, SRZ ;  /* 0x00000000004a7805 */ /* 0x000fe4000001ff00 */
[----:B------:R-:W-:Y:S02]  /*0290*/  LEA.HI.SX32 R10, R8, 0x20, 0x1c ;  /* 0x00000020080a7811 */ /* 0x000fe400078fe2ff */
[----:B------:R-:W-:Y:S02]  /*02a0*/  CS2R R60, SRZ ;  /* 0x00000000003c7805 */ /* 0x000fe4000001ff00 */
[----:B------:R-:W-:Y:S01]  /*02b0*/  CS2R R62, SRZ ;  /* 0x00000000003e7805 */ /* 0x000fe2000001ff00 */
[----:B------:R-:W-:Y:S02]  /*02c0*/  IMAD.IADD R2, R9, 0x1, -R2 ;  /* 0x0000000109027824 */ /* 0x000fe400078e0a02 */
[----:B0-----:R-:W-:-:S02]  /*02d0*/  IMAD R4, R12, UR8, RZ ;  /* 0x000000080c047c24 */ /* 0x001fc4000f8e02ff */
[----:B------:R-:W-:Y:S02]  /*02e0*/  IMAD.SHL.U32 R64, R2, 0x8, RZ ;  /* 0x0000000802407824 */ /* 0x000fe400078e00ff */
[----:B------:R-:W-:Y:S01]  /*02f0*/  IMAD R5, R13, UR6, R4 ;  /* 0x000000060d057c24 */ /* 0x000fe2000f8e0204 */
[----:B------:R-:W-:Y:S01]  /*0300*/  LEA.HI.SX32 R4, R8, 0x10, 0x1c ;  /* 0x0000001008047811 */ /* 0x000fe200078fe2ff */
[----:B------:R-:W-:Y:S01]  /*0310*/  IMAD R9, R0, -0x40, R3 ;  /* 0xffffffc000097824 */ /* 0x000fe200078e0203 */
[----:B------:R-:W-:Y:S02]  /*0320*/  SHF.R.S32.HI R65, RZ, 0x1f, R64 ;  /* 0x0000001fff417819 */ /* 0x000fe40000011440 */
[----:B------:R-:W-:Y:S02]  /*0330*/  SHF.R.S32.HI R8, RZ, 0x4, R8 ;  /* 0x00000004ff087819 */ /* 0x000fe40000011408 */
[----:B------:R-:W-:Y:S01]  /*0340*/  ISETP.GE.AND P1, PT, R4, R9, PT ;  /* 0x000000090400720c */ /* 0x000fe20003f26270 */
[----:B--2---:R-:W-:Y:S01]  /*0350*/  IMAD.WIDE.U32 R6, R12, UR6, R64 ;  /* 0x000000060c067c25 */ /* 0x004fe2000f8e0040 */
[----:B------:R-:W-:-:S02]  /*0360*/  ISETP.GE.AND P4, PT, R8, R17, PT ;  /* 0x000000110800720c */ /* 0x000fc40003f86270 */
[-C--:B------:R-:W-:Y:S01]  /*0370*/  ISETP.GE.AND P0, PT, R10, R9.reuse, PT ;  /* 0x000000090a00720c */ /* 0x080fe20003f06270 */
[----:B------:R-:W-:Y:S01]  /*0380*/  IMAD.IADD R7, R7, 0x1, R5 ;  /* 0x0000000107077824 */ /* 0x000fe200078e0205 */
[----:B------:R-:W-:Y:S01]  /*0390*/  ISETP.GE.AND P2, PT, R8, R9, PT ;  /* 0x000000090800720c */ /* 0x000fe20003f46270 */
[----:B------:R-:W0:Y:S01]  /*03a0*/  LDC.64 R4, c[0x0][0x258] ;  /* 0x00009600ff047b82 */ /* 0x000e220000000a00 */
[C---:B-1----:R-:W-:Y:S01]  /*03b0*/  IMAD R12, R14.reuse, UR9, RZ ;  /* 0x000000090e0c7c24 */ /* 0x042fe2000f8e02ff */
[----:B------:R-:W-:Y:S01]  /*03c0*/  SHF.R.S32.HI R9, RZ, 0x1f, R8 ;  /* 0x0000001fff097819 */ /* 0x000fe20000011408 */
[----:B------:R-:W-:Y:S01]  /*03d0*/  IMAD.WIDE.U32 R6, R14, UR7, R6 ;  /* 0x000000070e067c25 */ /* 0x000fe2000f8e0006 */
[----:B------:R-:W-:-:S03]  /*03e0*/  IADD3 R10, R8, 0x10, RZ ;  /* 0x00000010080a7810 */ /* 0x000fc60007ffe0ff */
[----:B------:R-:W-:Y:S01]  /*03f0*/  IMAD R15, R15, UR7, R12 ;  /* 0x000000070f0f7c24 */ /* 0x000fe2000f8e020c */
[----:B------:R-:W-:Y:S01]  /*0400*/  ISETP.GE.AND P3, PT, R10, R17, PT ;  /* 0x000000110a00720c */ /* 0x000fe20003f66270 */
[----:B------:R-:W-:Y:S02]  /*0410*/  VIADD R16, R8, 0x20 ;  /* 0x0000002008107836 */ /* 0x000fe40000000000 */
[----:B------:R-:W-:Y:S01]  /*0420*/  IMAD.WIDE R66, R0, 0x40, R8 ;  /* 0x0000004000427825 */ /* 0x000fe200078e0208 */
[----:B------:R-:W-:Y:S01]  /*0430*/  IADD3 R15, R7, R15, RZ ;  /* 0x0000000f070f7210 */ /* 0x000fe20007ffe0ff */
[----:B------:R-:W-:Y:S08]  /*0440*/  @P4 BRA `(.L_x_1898) ;  /* 0x00000000003c4947 */ /* 0x000ff00003800000 */
[----:B------:R-:W-:Y:S01]  /*0450*/  ULDC.64 UR10, c[0x0][0x228] ;  /* 0x00008a00000a7ab9 */ /* 0x000fe20000000a00 */
[----:B------:R-:W-:Y:S01]  /*0460*/  IMAD.MOV.U32 R14, RZ, RZ, R6 ;  /* 0x000000ffff0e7224 */ /* 0x000fe200078e0006 */
[----:B------:R-:W-:Y:S01]  /*0470*/  ULDC.64 UR12, c[0x0][0x210] ;  /* 0x00008400000c7ab9 */ /* 0x000fe20000000a00 */
[----:B------:R-:W-:Y:S02]  /*0480*/  IMAD R11, R67, UR10, RZ ;  /* 0x0000000a430b7c24 */ /* 0x000fe4000f8e02ff */
[----:B------:R-:W-:Y:S02]  /*0490*/  VIADD R10, R64, 0x80 ;  /* 0x00000080400a7836 */ /* 0x000fe40000000000 */
[----:B------:R-:W-:Y:S01]  /*04a0*/  IMAD.WIDE.U32 R12, R66, UR10, R14 ;  /* 0x0000000a420c7c25 */ /* 0x000fe2000f8e000e */
[----:B------:R-:W-:Y:S02]  /*04b0*/  ULDC UR10, c[0x0][0x21c] ;  /* 0x00008700000a7ab9 */ /* 0x000fe40000000800 */
[----:B------:R-:W-:Y:S01]  /*04c0*/  ISETP.GE.AND P4, PT, R64, UR10, PT ;  /* 0x0000000a40007c0c */ /* 0x000fe2000bf86270 */
[----:B------:R-:W-:Y:S01]  /*04d0*/  IMAD R11, R66, UR11, R11 ;  /* 0x0000000b420b7c24 */ /* 0x000fe2000f8e020b */
[----:B------:R-:W-:-:S02]  /*04e0*/  ISETP.GE.AND P5, PT, R10, UR10, PT ;  /* 0x0000000a0a007c0c */ /* 0x000fc4000bfa6270 */
[----:B------:R-:W-:Y:S02]  /*04f0*/  LEA R10, P6, R12, UR12, 0x1 ;  /* 0x0000000c0c0a7c11 */ /* 0x000fe4000f8c08ff */
[----:B------:R-:W-:-:S04]  /*0500*/  IADD3 R11, R13, R11, RZ ;  /* 0x0000000b0d0b7210 */ /* 0x000fc80007ffe0ff */
[----:B------:R-:W-:-:S05]  /*0510*/  LEA.HI.X R11, R12, UR13, R11, 0x1, P6 ;  /* 0x0000000d0c0b7c11 */ /* 0x000fca000b0f0c0b */
[----:B------:R1:W5:Y:S04]  /*0520*/  @!P4 LDG.E.128 R72, desc[UR4][R10.64] ;  /* 0x000000040a48c981 */ /* 0x000368000c1e1d00 */
[----:B------:R1:W5:Y:S02]  /*0530*/  @!P5 LDG.E.128 R60, desc[UR4][R10.64+0x100] ;  /* 0x000100040a3cd981 */ /* 0x000364000c1e1d00 */
.L_x_1898:
[----:B------:R-:W-:Y:S05]  /*0540*/  BSYNC B0 ;  /* 0x0000000000007941 */ /* 0x000fea0003800000 */
.L_x_1897:
[----:B------:R-:W-:Y:S01]  /*0550*/  BSSY B0, `(.L_x_1899) ;  /* 0x000001a000007945 */ /* 0x000fe20003800000 */
[----:B------:R-:W-:Y:S02]  /*0560*/  ISETP.GE.AND P4, PT, R16, R17, PT ;  /* 0x000000111000720c */ /* 0x000fe40003f86270 */
[----:B------:R-:W-:Y:S02]  /*0570*/  CS2R R26, SRZ ;  /* 0x00000000001a7805 */ /* 0x000fe4000001ff00 */
[----:B------:R-:W-:Y:S02]  /*0580*/  CS2R R40, SRZ ;  /* 0x0000000000287805 */ /* 0x000fe4000001ff00 */
[----:B------:R-:W-:Y:S01]  /*0590*/  CS2R R42, SRZ ;  /* 0x00000000002a7805 */ /* 0x000fe2000001ff00 */
[----:B------:R-:W-:Y:S02]  /*05a0*/  IMAD R16, R68, UR8, RZ ;  /* 0x0000000844107c24 */ /* 0x000fe4000f8e02ff */
[----:B------:R-:W-:Y:S01]  /*05b0*/  VIADD R12, R8, 0x30 ;  /* 0x00000030080c7836 */ /* 0x000fe20000000000 */
[----:B------:R-:W-:Y:S06]  /*05c0*/  @P3 BRA `(.L_x_1900) ;  /* 0x0000000000483947 */ /* 0x000fec0003800000 */
[----:B------:R-:W-:Y:S01]  /*05d0*/  IADD3 R9, P3, R66, 0x10, RZ ;  /* 0x0000001042097810 */ /* 0x000fe20007f7e0ff */
[----:B------:R-:W-:Y:S01]  /*05e0*/  ULDC.64 UR10, c[0x0][0x228] ;  /* 0x00008a00000a7ab9 */ /* 0x000fe20000000a00 */
[----:B-1----:R-:W-:Y:S01]  /*05f0*/  IMAD.MOV.U32 R10, RZ, RZ, R6 ;  /* 0x000000ffff0a7224 */ /* 0x002fe200078e0006 */
[----:B------:R-:W-:Y:S01]  /*0600*/  IADD3 R13, R64, 0x80, RZ ;  /* 0x00000080400d7810 */ /* 0x000fe20007ffe0ff */
[----:B------:R-:W-:Y:S01]  /*0610*/  IMAD.MOV.U32 R11, RZ, RZ, R15 ;  /* 0x000000ffff0b7224 */ /* 0x000fe200078e000f */
[----:B------:R-:W-:Y:S01]  /*0620*/  ULDC.64 UR12, c[0x0][0x210] ;  /* 0x00008400000c7ab9 */ /* 0x000fe20000000a00 */
[----:B------:R-:W-:Y:S02]  /*0630*/  IMAD.X R8, RZ, RZ, R67, P3 ;  /* 0x000000ffff087224 */ /* 0x000fe400018e0643 */
[----:B------:R-:W-:-:S04]  /*0640*/  IMAD.WIDE.U32 R10, R9, UR10, R10 ;  /* 0x0000000a090a7c25 */ /* 0x000fc8000f8e000a */
[----:B------:R-:W-:Y:S01]  /*0650*/  IMAD R8, R8, UR10, RZ ;  /* 0x0000000a08087c24 */ /* 0x000fe2000f8e02ff */
[----:B------:R-:W-:Y:S02]  /*0660*/  ULDC UR10, c[0x0][0x21c] ;  /* 0x00008700000a7ab9 */ /* 0x000fe40000000800 */
[----:B------:R-:W-:Y:S01]  /*0670*/  ISETP.GE.AND P5, PT, R64, UR10, PT ;  /* 0x0000000a40007c0c */ /* 0x000fe2000bfa6270 */
[----:B------:R-:W-:Y:S01]  /*0680*/  IMAD R9, R9, UR11, R8 ;  /* 0x0000000b09097c24 */ /* 0x000fe2000f8e0208 */
[----:B------:R-:W-:Y:S02]  /*0690*/  ISETP.GE.AND P6, PT, R13, UR10, PT ;  /* 0x0000000a0d007c0c */ /* 0x000fe4000bfc6270 */
[----:B------:R-:W-:Y:S02]  /*06a0*/  LEA R8, P3, R10, UR12, 0x1 ;  /* 0x0000000c0a087c11 */ /* 0x000fe4000f8608ff */
[----:B------:R-:W-:-:S04]  /*06b0*/  IADD3 R9, R11, R9, RZ ;  /* 0x000000090b097210 */ /* 0x000fc80007ffe0ff */
[----:B------:R-:W-:-:S05]  /*06c0*/  LEA.HI.X R9, R10, UR13, R9, 0x1, P3 ;  /* 0x0000000d0a097c11 */ /* 0x000fca00098f0c09 */
[----:B------:R2:W5:Y:S04]  /*06d0*/  @!P5 LDG.E.128 R24, desc[UR4][R8.64] ;  /* 0x000000040818d981 */ /* 0x000568000c1e1d00 */
[----:B------:R2:W5:Y:S02]  /*06e0*/  @!P6 LDG.E.128 R40, desc[UR4][R8.64+0x100] ;  /* 0x000100040828e981 */ /* 0x000564000c1e1d00 */
.L_x_1900:
[----:B------:R-:W-:Y:S05]  /*06f0*/  BSYNC B0 ;  /* 0x0000000000007941 */ /* 0x000fea0003800000 */
.L_x_1899:
[----:B------:R-:W-:Y:S01]  /*0700*/  ISETP.GE.AND P3, PT, R12, R17, PT ;  /* 0x000000110c00720c */ /* 0x000fe20003f66270 */
[----:B------:R-:W-:Y:S01]  /*0710*/  IMAD R69, R69, UR6, R16 ;  /* 0x0000000645457c24 */ /* 0x000fe2000f8e0210 */
[----:B------:R-:W-:Y:S01]  /*0720*/  BSSY B0, `(.L_x_1901) ;  /* 0x000001f000007945 */ /* 0x000fe20003800000 */
        /* <DEDUP_REMOVED lines=9> */
[----:B0-----:R-:W-:Y:S02]  /*07c0*/  IMAD R32, R4, UR9, RZ ;  /* 0x0000000904207c24 */ /* 0x001fe4000f8e02ff */
[----:B------:R-:W-:Y:S01]  /*07d0*/  IMAD.IADD R69, R13, 0x1, R69 ;  /* 0x000000010d457824 */ /* 0x000fe200078e0245 */
[----:B------:R-:W-:Y:S06]  /*07e0*/  @P4 BRA `(.L_x_1902) ;  /* 0x0000000000484947 */ /* 0x000fec0003800000 */
[----:B--2---:R-:W-:Y:S01]  /*07f0*/  IADD3 R9, P4, R66, 0x20, RZ ;  /* 0x0000002042097810 */ /* 0x004fe20007f9e0ff */
        /* <DEDUP_REMOVED lines=17> */
.L_x_1902:
[----:B------:R-:W-:Y:S05]  /*0910*/  BSYNC B0 ;  /* 0x0000000000007941 */ /* 0x000fea0003800000 */
.L_x_1901:
[----:B------:R-:W-:Y:S04]  /*0920*/  BSSY B0, `(.L_x_1903) ;  /* 0x0000014000007945 */ /* 0x000fe80003800000 */
[----:B------:R-:W-:Y:S05]  /*0930*/  @P3 BRA `(.L_x_1904) ;  /* 0x0000000000483947 */ /* 0x000fea0003800000 */
[----:B------:R-:W-:Y:S01]  /*0940*/  IADD3 R7, P4, R66, 0x30, RZ ;  /* 0x0000003042077810 */ /* 0x000fe20007f9e0ff */
[----:B------:R-:W-:Y:S01]  /*0950*/  ULDC.64 UR10, c[0x0][0x228] ;  /* 0x00008a00000a7ab9 */ /* 0x000fe20000000a00 */
[----:B0-2---:R-:W-:Y:S01]  /*0960*/  MOV R9, R15 ;  /* 0x0000000f00097202 */ /* 0x005fe20000000f00 */
[----:B------:R-:W-:Y:S02]  /*0970*/  ULDC.64 UR12, c[0x0][0x210] ;  /* 0x00008400000c7ab9 */ /* 0x000fe40000000a00 */
[----:B------:R-:W-:-:S04]  /*0980*/  IMAD.X R8, RZ, RZ, R67, P4 ;  /* 0x000000ffff087224 */ /* 0x000fc800020e0643 */
[----:B-1----:R-:W-:Y:S02]  /*0990*/  IMAD R10, R8, UR10, RZ ;  /* 0x0000000a080a7c24 */ /* 0x002fe4000f8e02ff */
[----:B------:R-:W-:Y:S02]  /*09a0*/  IMAD.MOV.U32 R8, RZ, RZ, R6 ;  /* 0x000000ffff087224 */ /* 0x000fe400078e0006 */
[C---:B------:R-:W-:Y:S02]  /*09b0*/  VIADD R6, R64.reuse, 0x80 ;  /* 0x0000008040067836 */ /* 0x040fe40000000000 */
[C---:B------:R-:W-:Y:S01]  /*09c0*/  IMAD.WIDE.U32 R8, R7.reuse, UR10, R8 ;  /* 0x0000000a07087c25 */ /* 0x040fe2000f8e0008 */
[----:B------:R-:W-:Y:S02]  /*09d0*/  ULDC UR10, c[0x0][0x21c] ;  /* 0x00008700000a7ab9 */ /* 0x000fe40000000800 */
[----:B------:R-:W-:Y:S01]  /*09e0*/  ISETP.GE.AND P5, PT, R64, UR10, PT ;  /* 0x0000000a40007c0c */ /* 0x000fe2000bfa6270 */
[----:B------:R-:W-:Y:S01]  /*09f0*/  IMAD R7, R7, UR11, R10 ;  /* 0x0000000b07077c24 */ /* 0x000fe2000f8e020a */
[----:B------:R-:W-:-:S02]  /*0a00*/  ISETP.GE.AND P6, PT, R6, UR10, PT ;  /* 0x0000000a06007c0c */ /* 0x000fc4000bfc6270 */
[----:B------:R-:W-:Y:S01]  /*0a10*/  LEA R6, P4, R8, UR12, 0x1 ;  /* 0x0000000c08067c11 */ /* 0x000fe2000f8808ff */
[----:B------:R-:W-:-:S05]  /*0a20*/  IMAD.IADD R7, R9, 0x1, R7 ;  /* 0x0000000109077824 */ /* 0x000fca00078e0207 */
[----:B------:R-:W-:-:S05]  /*0a30*/  LEA.HI.X R7, R8, UR13, R7, 0x1, P4 ;  /* 0x0000000d08077c11 */ /* 0x000fca000a0f0c07 */
[----:B------:R3:W5:Y:S04]  /*0a40*/  @!P5 LDG.E.128 R20, desc[UR4][R6.64] ;  /* 0x000000040614d981 */ /* 0x000768000c1e1d00 */
[----:B------:R3:W5:Y:S02]  /*0a50*/  @!P6 LDG.E.128 R28, desc[UR4][R6.64+0x100] ;  /* 0x00010004061ce981 */ /* 0x000764000c1e1d00 */
.L_x_1904:
[----:B------:R-:W-:Y:S05]  /*0a60*/  BSYNC B0 ;  /* 0x0000000000007941 */ /* 0x000fea0003800000 */
.L_x_1903:
[----:B------:R-:W-:Y:S01]  /*0a70*/  MOV R68, R12 ;  /* 0x0000000c00447202 */ /* 0x000fe20000000f00 */
[----:B------:R-:W-:Y:S01]  /*0a80*/  IMAD R71, R5, UR7, R32 ;  /* 0x0000000705477c24 */ /* 0x000fe2000f8e0220 */
[----:B------:R-:W-:Y:S01]  /*0a90*/  BSSY B0, `(.L_x_1905) ;  /* 0x0000023000007945 */ /* 0x000fe20003800000 */
[----:B---3--:R-:W-:Y:S02]  /*0aa0*/  CS2R R6, SRZ ;  /* 0x0000000000067805 */ /* 0x008fe4000001ff00 */
[----:B------:R-:W-:Y:S01]  /*0ab0*/  CS2R R12, SRZ ;  /* 0x00000000000c7805 */ /* 0x000fe2000001ff00 */
[----:B------:R-:W-:Y:S01]  /*0ac0*/  IMAD.WIDE.U32 R68, R4, UR7, R68 ;  /* 0x0000000704447c25 */ /* 0x000fe2000f8e0044 */
[----:B------:R-:W-:Y:S02]  /*0ad0*/  CS2R R4, SRZ ;  /* 0x0000000000047805 */ /* 0x000fe4000001ff00 */
[----:B------:R-:W-:Y:S02]  /*0ae0*/  CS2R R14, SRZ ;  /* 0x00000000000e7805 */ /* 0x000fe4000001ff00 */
[----:B------:R-:W-:-:S02]  /*0af0*/  CS2R R52, SRZ ;  /* 0x0000000000347805 */ /* 0x000fc4000001ff00 */
[----:B------:R-:W-:Y:S02]  /*0b00*/  CS2R R54, SRZ ;  /* 0x0000000000367805 */ /* 0x000fe4000001ff00 */
[----:B0-2---:R-:W-:Y:S02]  /*0b10*/  CS2R R8, SRZ ;  /* 0x0000000000087805 */ /* 0x005fe4000001ff00 */
[----:B-1----:R-:W-:Y:S02]  /*0b20*/  CS2R R10, SRZ ;  /* 0x00000000000a7805 */ /* 0x002fe4000001ff00 */
        /* <DEDUP_REMOVED lines=8> */
[----:B------:R-:W-:Y:S01]  /*0bb0*/  IMAD.IADD R71, R69, 0x1, R71 ;  /* 0x0000000145477824 */ /* 0x000fe200078e0247 */
[----:B------:R-:W-:Y:S06]  /*0bc0*/  @P2 BRA `(.L_x_1906) ;  /* 0x00000000003c2947 */ /* 0x000fec0003800000 */
[----:B------:R-:W-:Y:S01]  /*0bd0*/  ULDC.64 UR8, c[0x0][0x248] ;  /* 0x0000920000087ab9 */ /* 0x000fe20000000a00 */
[----:B------:R-:W-:Y:S01]  /*0be0*/  MOV R70, R68 ;  /* 0x0000004400467202 */ /* 0x000fe20000000f00 */
[----:B------:R-:W-:Y:S01]  /*0bf0*/  IMAD R77, R67, UR8, RZ ;  /* 0x00000008434d7c24 */ /* 0x000fe2000f8e02ff */
[----:B------:R-:W-:Y:S01]  /*0c00*/  ULDC UR10, c[0x0][0x21c] ;  /* 0x00008700000a7ab9 */ /* 0x000fe20000000800 */
[C---:B------:R-:W-:Y:S01]  /*0c10*/  VIADD R76, R64.reuse, 0x80 ;  /* 0x00000080404c7836 */ /* 0x040fe20000000000 */
[----:B------:R-:W-:Y:S01]  /*0c20*/  ISETP.GE.AND P4, PT, R64, UR10, PT ;  /* 0x0000000a40007c0c */ /* 0x000fe2000bf86270 */
[----:B------:R-:W-:-:S03]  /*0c30*/  IMAD.WIDE.U32 R78, R66, UR8, R70 ;  /* 0x00000008424e7c25 */ /* 0x000fc6000f8e0046 */
[----:B------:R-:W-:Y:S01]  /*0c40*/  ISETP.GE.AND P5, PT, R76, UR10, PT ;  /* 0x0000000a4c007c0c */ /* 0x000fe2000bfa6270 */
[----:B------:R-:W-:Y:S01]  /*0c50*/  IMAD R77, R66, UR9, R77 ;  /* 0x00000009424d7c24 */ /* 0x000fe2000f8e024d */
[----:B------:R-:W-:Y:S02]  /*0c60*/  ULDC.64 UR8, c[0x0][0x240] ;  /* 0x0000900000087ab9 */ /* 0x000fe40000000a00 */
[----:B------:R-:W-:Y:S01]  /*0c70*/  LEA R76, P2, R78, UR8, 0x1 ;  /* 0x000000084e4c7c11 */ /* 0x000fe2000f8408ff */
[----:B------:R-:W-:-:S05]  /*0c80*/  IMAD.IADD R77, R79, 0x1, R77 ;  /* 0x000000014f4d7824 */ /* 0x000fca00078e024d */
[----:B------:R-:W-:-:S05]  /*0c90*/  LEA.HI.X R77, R78, UR9, R77, 0x1, P2 ;  /* 0x000000094e4d7c11 */ /* 0x000fca00090f0c4d */
[----:B------:R0:W5:Y:S04]  /*0ca0*/  @!P4 LDG.E.128 R4, desc[UR4][R76.64] ;  /* 0x000000044c04c981 */ /* 0x000168000c1e1d00 */
[----:B------:R0:W5:Y:S02]  /*0cb0*/  @!P5 LDG.E.128 R48, desc[UR4][R76.64+0x100] ;  /* 0x000100044c30d981 */ /* 0x000164000c1e1d00 */
.L_x_1906:
[----:B------:R-:W-:Y:S05]  /*0cc0*/  BSYNC B0 ;  /* 0x0000000000007941 */ /* 0x000fea0003800000 */
.L_x_1905:
[----:B------:R-:W-:Y:S04]  /*0cd0*/  BSSY B0, `(.L_x_1907) ;  /* 0x0000020000007945 */ /* 0x000fe80003800000 */
[----:B------:R-:W-:Y:S05]  /*0ce0*/  @P1 BRA `(.L_x_1908) ;  /* 0x0000000000781947 */ /* 0x000fea0003800000 */
[C---:B0-----:R-:W-:Y:S01]  /*0cf0*/  VIADD R76, R64.reuse, 0x80 ;  /* 0x00000080404c7836 */ /* 0x041fe20000000000 */
[----:B------:R-:W-:Y:S02]  /*0d00*/  ULDC UR8, c[0x0][0x21c] ;  /* 0x0000870000087ab9 */ /* 0x000fe40000000800 */
[----:B------:R-:W-:Y:S02]  /*0d10*/  ISETP.GE.AND P2, PT, R64, UR8, PT ;  /* 0x0000000840007c0c */ /* 0x000fe4000bf46270 */
[----:B------:R-:W-:-:S11]  /*0d20*/  ISETP.GE.AND P1, PT, R76, UR8, PT ;  /* 0x000000084c007c0c */ /* 0x000fd6000bf26270 */
[----:B------:R-:W0:Y:S01]  /*0d30*/  @!P2 LDC.64 R84, c[0x0][0x248] ;  /* 0x00009200ff54ab82 */ /* 0x000e220000000a00 */
[C---:B------:R-:W-:Y:S01]  /*0d40*/  @!P2 IADD3 R83, P4, R66.reuse, 0x10, RZ ;  /* 0x000000104253a810 */ /* 0x040fe20007f9e0ff */
[--C-:B------:R-:W-:Y:S01]  /*0d50*/  @!P2 IMAD.MOV.U32 R76, RZ, RZ, R68.reuse ;  /* 0x000000ffff4ca224 */ /* 0x100fe200078e0044 */
[----:B------:R-:W-:Y:S01]  /*0d60*/  @!P1 IADD3 R89, P5, R66, 0x10, RZ ;  /* 0x0000001042599810 */ /* 0x000fe20007fbe0ff */
[----:B------:R-:W-:Y:S01]  /*0d70*/  @!P1 IMAD.MOV.U32 R78, RZ, RZ, R68 ;  /* 0x000000ffff4e9224 */ /* 0x000fe200078e0044 */
[----:B------:R-:W-:Y:S02]  /*0d80*/  @!P2 IADD3.X R79, RZ, R67, RZ, P4, !PT ;  /* 0x00000043ff4fa210 */ /* 0x000fe400027fe4ff */
[----:B------:R-:W-:Y:S01]  /*0d90*/  @!P2 MOV R77, R71 ;  /* 0x00000047004da202 */ /* 0x000fe20000000f00 */
[----:B------:R-:W1:Y:S01]  /*0da0*/  @!P1 LDC.64 R90, c[0x0][0x248] ;  /* 0x00009200ff5a9b82 */ /* 0x000e620000000a00 */
[----:B------:R-:W-:-:S07]  /*0db0*/  @!P1 IMAD.X R81, RZ, RZ, R67, P5 ;  /* 0x000000ffff519224 */ /* 0x000fce00028e0643 */
[----:B------:R-:W2:Y:S08]  /*0dc0*/  @!P2 LDC.64 R86, c[0x0][0x240] ;  /* 0x00009000ff56ab82 */ /* 0x000eb00000000a00 */
[----:B------:R-:W3:Y:S01]  /*0dd0*/  @!P1 LDC.64 R92, c[0x0][0x240] ;  /* 0x00009000ff5c9b82 */ /* 0x000ee20000000a00 */
[-C--:B0-----:R-:W-:Y:S02]  /*0de0*/  @!P2 IMAD R82, R79, R84.reuse, RZ ;  /* 0x000000544f52a224 */ /* 0x081fe400078e02ff */
[----:B------:R-:W-:-:S04]  /*0df0*/  @!P2 IMAD.WIDE.U32 R76, R83, R84, R76 ;  /* 0x00000054534ca225 */ /* 0x000fc800078e004c */
[----:B------:R-:W-:Y:S02]  /*0e00*/  @!P1 IMAD.MOV.U32 R79, RZ, RZ, R71 ;  /* 0x000000ffff4f9224 */ /* 0x000fe400078e0047 */
[-C--:B-1----:R-:W-:Y:S02]  /*0e10*/  @!P1 IMAD R84, R81, R90.reuse, RZ ;  /* 0x0000005a51549224 */ /* 0x082fe400078e02ff */
[----:B------:R-:W-:-:S04]  /*0e20*/  @!P1 IMAD.WIDE.U32 R80, R89, R90, R78 ;  /* 0x0000005a59509225 */ /* 0x000fc800078e004e */
[----:B------:R-:W-:Y:S01]  /*0e30*/  @!P2 IMAD R79, R83, R85, R82 ;  /* 0x00000055534fa224 */ /* 0x000fe200078e0252 */
[----:B--2---:R-:W-:Y:S01]  /*0e40*/  @!P2 LEA R78, P4, R76, R86, 0x1 ;  /* 0x000000564c4ea211 */ /* 0x004fe200078808ff */
[----:B------:R-:W-:-:S03]  /*0e50*/  @!P1 IMAD R91, R89, R91, R84 ;  /* 0x0000005b595b9224 */ /* 0x000fc600078e0254 */
[----:B------:R-:W-:Y:S01]  /*0e60*/  @!P2 IADD3 R77, R77, R79, RZ ;  /* 0x0000004f4d4da210 */ /* 0x000fe20007ffe0ff */
[----:B------:R-:W-:Y:S01]  /*0e70*/  @!P1 IMAD.IADD R91, R81, 0x1, R91 ;  /* 0x00000001515b9824 */ /* 0x000fe200078e025b */
[----:B---3--:R-:W-:Y:S02]  /*0e80*/  @!P1 LEA R82, P5, R80, R92, 0x1 ;  /* 0x0000005c50529211 */ /* 0x008fe400078a08ff */
[----:B------:R-:W-:Y:S02]  /*0e90*/  @!P2 LEA.HI.X R79, R76, R87, R77, 0x1, P4 ;  /* 0x000000574c4fa211 */ /* 0x000fe400020f0c4d */
[----:B------:R-:W-:-:S03]  /*0ea0*/  @!P1 LEA.HI.X R83, R80, R93, R91, 0x1, P5 ;  /* 0x0000005d50539211 */ /* 0x000fc600028f0c5b */
[----:B------:R1:W5:Y:S04]  /*0eb0*/  @!P2 LDG.E.128 R12, desc[UR4][R78.64] ;  /* 0x000000044e0ca981 */ /* 0x000368000c1e1d00 */
[----:B------:R1:W5:Y:S02]  /*0ec0*/  @!P1 LDG.E.128 R44, desc[UR4][R82.64+0x100] ;  /* 0x00010004522c9981 */ /* 0x000364000c1e1d00 */
.L_x_1908:
[----:B------:R-:W-:Y:S05]  /*0ed0*/  BSYNC B0 ;  /* 0x0000000000007941 */ /* 0x000fea0003800000 */
.L_x_1907:
[----:B------:R-:W-:Y:S04]  /*0ee0*/  BSSY B0, `(.L_x_1909) ;  /* 0x0000020000007945 */ /* 0x000fe80003800000 */
[----:B------:R-:W-:Y:S05]  /*0ef0*/  @P0 BRA `(.L_x_1910) ;  /* 0x0000000000780947 */ /* 0x000fea0003800000 */
[C---:B0-----:R-:W-:Y:S01]  /*0f00*/  VIADD R76, R64.reuse, 0x80 ;  /* 0x00000080404c7836 */ /* 0x041fe20000000000 */
[----:B------:R-:W-:Y:S02]  /*0f10*/  ULDC UR8, c[0x0][0x21c] ;  /* 0x0000870000087ab9 */ /* 0x000fe40000000800 */
[----:B------:R-:W-:Y:S02]  /*0f20*/  ISETP.GE.AND P1, PT, R64, UR8, PT ;  /* 0x0000000840007c0c */ /* 0x000fe4000bf26270 */
[----:B------:R-:W-:-:S11]  /*0f30*/  ISETP.GE.AND P2, PT, R76, UR8, PT ;  /* 0x000000084c007c0c */ /* 0x000fd6000bf46270 */
[----:B------:R-:W0:Y:S01]  /*0f40*/  @!P1 LDC.64 R84, c[0x0][0x248] ;  /* 0x00009200ff549b82 */ /* 0x000e220000000a00 */
[C---:B-1----:R-:W-:Y:S01]  /*0f50*/  @!P1 IADD3 R83, P0, R66.reuse, 0x20, RZ ;  /* 0x0000002042539810 */ /* 0x042fe20007f1e0ff */
        /* <DEDUP_REMOVED lines=24> */
.L_x_1910:
[----:B------:R-:W-:Y:S05]  /*10e0*/  BSYNC B0 ;  /* 0x0000000000007941 */ /* 0x000fea0003800000 */
.L_x_1909:
[----:B------:R-:W-:Y:S04]  /*10f0*/  BSSY B0, `(.L_x_1911) ;  /* 0x0000014000007945 */ /* 0x000fe80003800000 */
[----:B------:R-:W-:Y:S05]  /*1100*/  @P3 BRA `(.L_x_1912) ;  /* 0x0000000000483947 */ /* 0x000fea0003800000 */
[----:B------:R-:W-:Y:S01]  /*1110*/  IADD3 R69, P0, R66, 0x30, RZ ;  /* 0x0000003042457810 */ /* 0x000fe20007f1e0ff */
[----:B------:R-:W-:Y:S01]  /*1120*/  ULDC.64 UR10, c[0x0][0x248] ;  /* 0x00009200000a7ab9 */ /* 0x000fe20000000a00 */
[----:B------:R-:W-:Y:S01]  /*1130*/  MOV R66, R68 ;  /* 0x0000004400427202 */ /* 0x000fe20000000f00 */
[----:B------:R-:W-:Y:S01]  /*1140*/  ULDC UR8, c[0x0][0x21c] ;  /* 0x0000870000087ab9 */ /* 0x000fe20000000800 */
[----:B------:R-:W-:Y:S01]  /*1150*/  LEA R2, R2, 0x80, 0x3 ;  /* 0x0000008002027811 */ /* 0x000fe200078e18ff */
[----:B------:R-:W-:Y:S01]  /*1160*/  IMAD.X R65, RZ, RZ, R67, P0 ;  /* 0x000000ffff417224 */ /* 0x000fe200000e0643 */
[----:B------:R-:W-:Y:S01]  /*1170*/  ISETP.GE.AND P2, PT, R64, UR8, PT ;  /* 0x0000000840007c0c */ /* 0x000fe2000bf46270 */
[----:B------:R-:W-:Y:S01]  /*1180*/  IMAD.MOV.U32 R67, RZ, RZ, R71 ;  /* 0x000000ffff437224 */ /* 0x000fe200078e0047 */
[----:B------:R-:W-:Y:S01]  /*1190*/  ISETP.GE.AND P0, PT, R2, UR8, PT ;  /* 0x0000000802007c0c */ /* 0x000fe2000bf06270 */
[----:B------:R-:W-:Y:S02]  /*11a0*/  IMAD R65, R65, UR10, RZ ;  /* 0x0000000a41417c24 */ /* 0x000fe4000f8e02ff */
[----:B------:R-:W-:-:S04]  /*11b0*/  IMAD.WIDE.U32 R66, R69, UR10, R66 ;  /* 0x0000000a45427c25 */ /* 0x000fc8000f8e0042 */
[----:B------:R-:W-:Y:S01]  /*11c0*/  IMAD R65, R69, UR11, R65 ;  /* 0x0000000b45417c24 */ /* 0x000fe2000f8e0241 */
[----:B------:R-:W-:Y:S02]  /*11d0*/  ULDC.64 UR10, c[0x0][0x240] ;  /* 0x00009000000a7ab9 */ /* 0x000fe40000000a00 */
[----:B------:R-:W-:Y:S01]  /*11e0*/  LEA R64, P1, R66, UR10, 0x1 ;  /* 0x0000000a42407c11 */ /* 0x000fe2000f8208ff */
[----:B------:R-:W-:-:S05]  /*11f0*/  IMAD.IADD R65, R67, 0x1, R65 ;  /* 0x0000000143417824 */ /* 0x000fca00078e0241 */
[----:B------:R-:W-:-:S05]  /*1200*/  LEA.HI.X R65, R66, UR11, R65, 0x1, P1 ;  /* 0x0000000b42417c11 */ /* 0x000fca00088f0c41 */
[----:B------:R3:W5:Y:S04]  /*1210*/  @!P2 LDG.E.128 R8, desc[UR4][R64.64] ;  /* 0x000000044008a981 */ /* 0x000768000c1e1d00 */
[----:B------:R3:W5:Y:S02]  /*1220*/  @!P0 LDG.E.128 R32, desc[UR4][R64.64+0x100] ;  /* 0x0001000440208981 */ /* 0x000764000c1e1d00 */
.L_x_1912:
[----:B------:R-:W-:Y:S05]  /*1230*/  BSYNC B0 ;  /* 0x0000000000007941 */ /* 0x000fea0003800000 */
.L_x_1911:
[----:B-----5:R-:W-:Y:S01]  /*1240*/  LOP3.LUT R67, R72, 0xffff0000, RZ, 0xc0, !PT ;  /* 0xffff000048437812 */ /* 0x020fe200078ec0ff */
[----:B------:R-:W-:Y:S01]  /*1250*/  IMAD.U32 R88, R54, 0x10000, RZ ;  /* 0x0001000036587824 */ /* 0x000fe200078e00ff */
[----:B------:R-:W-:Y:S01]  /*1260*/  LOP3.LUT R66, R4, 0xffff0000, RZ, 0xc0, !PT ;  /* 0xffff000004427812 */ /* 0x000fe200078ec0ff */
[C---:B------:R-:W-:Y:S01]  /*1270*/  IMAD.U32 R91, R55.reuse, 0x10000, RZ ;  /* 0x00010000375b7824 */ /* 0x040fe200078e00ff */
[----:B------:R-:W-:Y:S01]  /*1280*/  LOP3.LUT R93, R54, 0xffff0000, RZ, 0xc0, !PT ;  /* 0xffff0000365d7812 */ /* 0x000fe200078ec0ff */
[----:B------:R-:W-:Y:S01]  /*1290*/  IMAD.U32 R4, R4, 0x10000, RZ ;  /* 0x0001000004047824 */ /* 0x000fe200078e00ff */
[----:B------:R-:W-:Y:S01]  /*12a0*/  LOP3.LUT R90, R55, 0xffff0000, RZ, 0xc0, !PT ;  /* 0xffff0000375a7812 */ /* 0x000fe200078ec0ff */
[----:B------:R-:W-:Y:S01]  /*12b0*/  FMUL.FTZ R114, R67, R66 ;  /* 0x0000004243727220 */ /* 0x000fe20000410000 */
[C---:B------:R-:W-:Y:S01]  /*12c0*/  LOP3.LUT R54, R20.reuse, 0xffff0000, RZ, 0xc0, !PT ;  /* 0xffff000014367812 */ /* 0x040fe200078ec0ff */
[----:B------:R-:W-:Y:S01]  /*12d0*/  IMAD.U32 R2, R73, 0x10000, RZ ;  /* 0x0001000049027824 */ /* 0x000fe200078e00ff */
[----:B------:R-:W-:Y:S01]  /*12e0*/  SHF.L.U32 R55, R20, 0x10, RZ ;  /* 0x0000001014377819 */ /* 0x000fe200000006ff */
[----:B------:R-:W-:Y:S01]  /*12f0*/  IMAD.U32 R20, R21, 0x10000, RZ ;  /* 0x0001000015147824 */ /* 0x000fe200078e00ff */
[----:B---3--:R-:W-:Y:S01]  /*1300*/  SHF.L.U32 R65, R72, 0x10, RZ ;  /* 0x0000001048417819 */ /* 0x008fe200000006ff */
[----:B------:R-:W-:Y:S01]  /*1310*/  IMAD.U32 R72, R75, 0x10000, RZ ;  /* 0x000100004b487824 */ /* 0x000fe200078e00ff */
[----:B------:R-:W-:Y:S01]  /*1320*/  LOP3.LUT R92, R21, 0xffff0000, RZ, 0xc0, !PT ;  /* 0xffff0000155c7812 */ /* 0x000fe200078ec0ff */
[----:B------:R-:W-:Y:S01]  /*1330*/  IMAD.U32 R85, R14, 0x10000, RZ ;  /* 0x000100000e557824 */ /* 0x000fe200078e00ff */
[C---:B------:R-:W-:Y:S01]  /*1340*/  LOP3.LUT R21, R8.reuse, 0xffff0000, RZ, 0xc0, !PT ;  /* 0xffff000008157812 */ /* 0x040fe200078ec0ff */
[----:B------:R-:W-:Y:S01]  /*1350*/  FFMA.FTZ R65, R65, R4, R114 ;  /* 0x0000000441417223 */ /* 0x000fe20000010072 */
[----:B------:R-:W-:Y:S01]  /*1360*/  LOP3.LUT R64, R73, 0xffff0000, RZ, 0xc0, !PT ;  /* 0xffff000049407812 */ /* 0x000fe200078ec0ff */
[----:B------:R-:W-:Y:S01]  /*1370*/  IMAD.U32 R73, R7, 0x10000, RZ ;  /* 0x0001000007497824 */ /* 0x000fe200078e00ff */
[C---:B------:R-:W-:Y:S01]  /*1380*/  SHF.L.U32 R69, R5.reuse, 0x10, RZ ;  /* 0x0000001005457819 */ /* 0x040fe200000006ff */
[----:B------:R-:W-:Y:S01]  /*1390*/  IMAD.U32 R8, R8, 0x10000, RZ ;  /* 0x0001000008087824 */ /* 0x000fe200078e00ff */
[----:B------:R-:W-:Y:S01]  /*13a0*/  LOP3.LUT R71, R5, 0xffff0000, RZ, 0xc0, !PT ;  /* 0xffff000005477812 */ /* 0x000fe200078ec0ff */
[----:B------:R-:W-:Y:S01]  /*13b0*/  FMUL.FTZ R114, R54, R21 ;  /* 0x0000001536727220 */ /* 0x000fe20000410000 */
[----:B------:R-:W-:Y:S01]  /*13c0*/  LOP3.LUT R70, R75, 0xffff0000, RZ, 0xc0, !PT ;  /* 0xffff00004b467812 */ /* 0x000fe200078ec0ff */
[----:B------:R-:W-:Y:S01]  /*13d0*/  IMAD.U32 R115, R47, 0x10000, RZ ;  /* 0x000100002f737824 */ /* 0x000fe200078e00ff */
[----:B0-----:R-:W-:Y:S01]  /*13e0*/  LOP3.LUT R77, R7, 0xffff0000, RZ, 0xc0, !PT ;  /* 0xffff0000074d7812 */ /* 0x001fe200078ec0ff */
[----:B-12---:R-:W-:Y:S01]  /*13f0*/  IMAD.U32 R79, R12, 0x10000, RZ ;  /* 0x000100000c4f7824 */ /* 0x006fe200078e00ff */
[C---:B------:R-:W-:Y:S01]  /*1400*/  SHF.L.U32 R5, R6.reuse, 0x10, RZ ;  /* 0x0000001006057819 */ /* 0x040fe200000006ff */
[----:B------:R-:W-:Y:S01]  /*1410*/  FFMA.FTZ R55, R55, R8, R114 ;  /* 0x0000000837377223 */ /* 0x000fe20000010072 */
[----:B------:R-:W-:Y:S01]  /*1420*/  LOP3.LUT R75, R6, 0xffff0000, RZ, 0xc0, !PT ;  /* 0xffff0000064b7812 */ /* 0x000fe200078ec0ff */
[----:B------:R-:W-:Y:S01]  /*1430*/  IMAD.U32 R87, R53, 0x10000, RZ ;  /* 0x0001000035577824 */ /* 0x000fe200078e00ff */
[C---:B------:R-:W-:Y:S01]  /*1440*/  SHF.L.U32 R7, R25.reuse, 0x10, RZ ;  /* 0x0000001019077819 */ /* 0x040fe200000006ff */
[----:B------:R-:W-:Y:S01]  /*1450*/  FFMA.FTZ R69, R2, R69, R65 ;  /* 0x0000004502457223 */ /* 0x000fe20000010041 */
[----:B------:R-:W-:Y:S01]  /*1460*/  LOP3.LUT R76, R25, 0xffff0000, RZ, 0xc0, !PT ;  /* 0xffff0000194c7812 */ /* 0x000fe200078ec0ff */
[----:B------:R-:W-:Y:S01]  /*1470*/  IMAD.U32 R94, R22, 0x10000, RZ ;  /* 0x00010000165e7824 */ /* 0x000fe200078e00ff */
[----:B------:R-:W-:Y:S01]  /*1480*/  LOP3.LUT R83, R14, 0xffff0000, RZ, 0xc0, !PT ;  /* 0xffff00000e537812 */ /* 0x000fe200078ec0ff */
[----:B------:R-:W-:Y:S01]  /*1490*/  IMAD.U32 R14, R17, 0x10000, RZ ;  /* 0x00010000110e7824 */ /* 0x000fe200078e00ff */
[C---:B------:R-:W-:Y:S01]  /*14a0*/  LOP3.LUT R6, R24.reuse, 0xffff0000, RZ, 0xc0, !PT ;  /* 0xffff000018067812 */ /* 0x040fe200078ec0ff */
[----:B------:R-:W-:Y:S01]  /*14b0*/  IMAD.U32 R24, R24, 0x10000, RZ ;  /* 0x0001000018187824 */ /* 0x000fe200078e00ff */
[----:B------:R-:W-:Y:S01]  /*14c0*/  LOP3.LUT R25, R12, 0xffff0000, RZ, 0xc0, !PT ;  /* 0xffff00000c197812 */ /* 0x000fe200078ec0ff */
[----:B------:R-:W-:Y:S01]  /*14d0*/  IMAD.U32 R12, R13, 0x10000, RZ ;  /* 0x000100000d0c7824 */ /* 0x000fe200078e00ff */
[----:B------:R-:W-:Y:S01]  /*14e0*/  LOP3.LUT R86, R17, 0xffff0000, RZ, 0xc0, !PT ;  /* 0xffff000011567812 */ /* 0x000fe200078ec0ff */
[----:B------:R-:W-:Y:S01]  /*14f0*/  IMAD.U32 R68, R74, 0x10000, RZ ;  /* 0x000100004a447824 */ /* 0x000fe200078e00ff */
[----:B------:R-:W-:Y:S01]  /*1500*/  LOP3.LUT R82, R16, 0xffff0000, RZ, 0xc0, !PT ;  /* 0xffff000010527812 */ /* 0x000fe200078ec0ff */
[----:B------:R-:W-:Y:S01]  /*1510*/  FFMA.FTZ R69, R64, R71, R69 ;  /* 0x0000004740457223 */ /* 0x000fe20000010045 */
[----:B------:R-:W-:Y:S01]  /*1520*/  LOP3.LUT R17, R52, 0xffff0000, RZ, 0xc0, !PT ;  /* 0xffff000034117812 */ /* 0x000fe200078ec0ff */
[----:B------:R-:W-:Y:S01]  /*1530*/  IMAD.U32 R2, R28, 0x10000, RZ ;  /* 0x000100001c027824 */ /* 0x000fe200078e00ff */
[C---:B------:R-:W-:Y:S01]  /*1540*/  SHF.L.U32 R81, R15.reuse, 0x10, RZ ;  /* 0x000000100f517819 */ /* 0x040fe200000006ff */
[----:B------:R-:W-:Y:S01]  /*1550*/  FFMA.FTZ R5, R68, R5, R69 ;  /* 0x0000000544057223 */ /* 0x000fe20000010045 */
[----:B------:R-:W-:Y:S01]  /*1560*/  LOP3.LUT R84, R15, 0xffff0000, RZ, 0xc0, !PT ;  /* 0xffff00000f547812 */ /* 0x000fe200078ec0ff */
[----:B------:R-:W-:Y:S01]  /*1570*/  IMAD.U32 R15, R16, 0x10000, RZ ;  /* 0x00010000100f7824 */ /* 0x000fe200078e00ff */
[----:B------:R-:W-:Y:S01]  /*1580*/  SHF.L.U32 R95, R9, 0x10, RZ ;  /* 0x00000010095f7819 */ /* 0x000fe200000006ff */
[----:B------:R-:W-:Y:S01]  /*1590*/  FMUL.FTZ R82, R82, R17 ;  /* 0x0000001152527220 */ /* 0x000fe20000410000 */
[----:B------:R-:W-:Y:S01]  /*15a0*/  LOP3.LUT R112, R47, 0xffff0000, RZ, 0xc0, !PT ;  /* 0xffff00002f707812 */ /* 0x000fe200078ec0ff */
[----:B------:R-:W-:Y:S01]  /*15b0*/  FMUL.FTZ R47, R6, R25 ;  /* 0x00000019062f7220 */ /* 0x000fe20000410000 */
[----:B------:R-:W-:Y:S01]  /*15c0*/  SHF.L.U32 R16, R52, 0x10, RZ ;  /* 0x0000001034107819 */ /* 0x000fe200000006ff */
[----:B------:R-:W-:Y:S01]  /*15d0*/  FFMA.FTZ R55, R20, R95, R55 ;  /* 0x0000005f14377223 */ /* 0x000fe20000010037 */
[----:B------:R-:W-:Y:S01]  /*15e0*/  LOP3.LUT R97, R9, 0xffff0000, RZ, 0xc0, !PT ;  /* 0xffff000009617812 */ /* 0x000fe200078ec0ff */
[----:B------:R-:W-:Y:S01]  /*15f0*/  FFMA.FTZ R24, R24, R79, R47 ;  /* 0x0000004f18187223 */ /* 0x000fe2000001002f */
[----:B------:R-:W-:Y:S01]  /*1600*/  LOP3.LUT R13, R13, 0xffff0000, RZ, 0xc0, !PT ;  /* 0xffff00000d0d7812 */ /* 0x000fe200078ec0ff */
[----:B------:R-:W-:Y:S01]  /*1610*/  FFMA.FTZ R15, R15, R16, R82 ;  /* 0x000000100f0f7223 */ /* 0x000fe20000010052 */
[----:B------:R-:W-:Y:S01]  /*1620*/  SHF.L.U32 R101, R10, 0x10, RZ ;  /* 0x000000100a657819 */ /* 0x000fe200000006ff */
[----:B------:R-:W-:Y:S01]  /*1630*/  FFMA.FTZ R119, R7, R12, R24 ;  /* 0x0000000c07777223 */ /* 0x000fe20000010018 */
[----:B------:R-:W-:Y:S01]  /*1640*/  LOP3.LUT R89, R53, 0xffff0000, RZ, 0xc0, !PT ;  /* 0xffff000035597812 */ /* 0x000fe200078ec0ff */
[----:B------:R-:W-:Y:S01]  /*1650*/  FFMA.FTZ R55, R92, R97, R55 ;  /* 0x000000615c377223 */ /* 0x000fe20000010037 */
[----:B------:R-:W-:Y:S01]  /*1660*/  FFMA.FTZ R121, R14, R87, R15 ;  /* 0x000000570e797223 */ /* 0x000fe2000001000f */
[----:B------:R-:W-:Y:S01]  /*1670*/  SHF.L.U32 R80, R26, 0x10, RZ ;  /* 0x000000101a507819 */ /* 0x000fe200000006ff */
[----:B------:R-:W-:Y:S01]  /*1680*/  FFMA.FTZ R13, R76, R13, R119 ;  /* 0x0000000d4c0d7223 */ /* 0x000fe20000010077 */
[----:B------:R-:W-:Y:S01]  /*1690*/  LOP3.LUT R22, R22, 0xffff0000, RZ, 0xc0, !PT ;  /* 0xffff000016167812 */ /* 0x000fe200078ec0ff */
[----:B------:R-:W-:Y:S01]  /*16a0*/  FFMA.FTZ R55, R94, R101, R55 ;  /* 0x000000655e377223 */ /* 0x000fe20000010037 */
[----:B------:R-:W-:Y:S01]  /*16b0*/  LOP3.LUT R99, R10, 0xffff0000, RZ, 0xc0, !PT ;  /* 0xffff00000a637812 */ /* 0x000fe200078ec0ff */
[----:B------:R-:W-:-:S02]  /*16c0*/  IMAD.U32 R53, R18, 0x10000, RZ ;  /* 0x0001000012357824 */ /* 0x000fc400078e00ff */
[----:B------:R-:W-:Y:S01]  /*16d0*/  FFMA.FTZ R86, R86, R89, R121 ;  /* 0x0000005956567223 */ /* 0x000fe20000010079 */
[----:B------:R-:W-:Y:S01]  /*16e0*/  LOP3.LUT R74, R74, 0xffff0000, RZ, 0xc0, !PT ;  /* 0xffff00004a4a7812 */ /* 0x000fe200078ec0ff */
[----:B------:R-:W-:Y:S01]  /*16f0*/  IMAD.U32 R9, R23, 0x10000, RZ ;  /* 0x0001000017097824 */ /* 0x000fe200078e00ff */
[----:B------:R-:W-:Y:S01]  /*1700*/  LOP3.LUT R78, R26, 0xffff0000, RZ, 0xc0, !PT ;  /* 0xffff00001a4e7812 */ /* 0x000fe200078ec0ff */
[----:B------:R-:W-:Y:S01]  /*1710*/  IMAD.U32 R10, R11, 0x10000, RZ ;  /* 0x000100000b0a7824 */ /* 0x000fe200078e00ff */
[----:B------:R-:W-:Y:S01]  /*1720*/  LOP3.LUT R52, R18, 0xffff0000, RZ, 0xc0, !PT ;  /* 0xffff000012347812 */ /* 0x000fe200078ec0ff */
[----:B------:R-:W-:Y:S01]  /*1730*/  FFMA.FTZ R13, R80, R85, R13 ;  /* 0x00000055500d7223 */ /* 0x000fe2000001000d */
[----:B------:R-:W-:Y:S01]  /*1740*/  FFMA.FTZ R22, R22, R99, R55 ;  /* 0x0000006316167223 */ /* 0x000fe20000010037 */
[----:B------:R-:W-:Y:S01]  /*1750*/  FFMA.FTZ R53, R53, R88, R86 ;  /* 0x0000005835357223 */ /* 0x000fe20000010056 */
[----:B------:R-:W-:Y:S01]  /*1760*/  LOP3.LUT R23, R23, 0xffff0000, RZ, 0xc0, !PT ;  /* 0xffff000017177812 */ /* 0x000fe200078ec0ff */
[----:B------:R-:W-:Y:S01]  /*1770*/  FFMA.FTZ R5, R74, R75, R5 ;  /* 0x0000004b4a057223 */ /* 0x000fe20000010005 */
[----:B------:R-:W-:Y:S01]  /*1780*/  LOP3.LUT R98, R11, 0xffff0000, RZ, 0xc0, !PT ;  /* 0xffff00000b627812 */ /* 0x000fe200078ec0ff */
[----:B------:R-:W-:Y:S01]  /*1790*/  IMAD.U32 R26, R27, 0x10000, RZ ;  /* 0x000100001b1a7824 */ /* 0x000fe200078e00ff */
[----:B------:R-:W-:Y:S01]  /*17a0*/  SHF.L.U32 R18, R19, 0x10, RZ ;  /* 0x0000001013127819 */ /* 0x000fe200000006ff */
[----:B------:R-:W-:Y:S01]  /*17b0*/  FFMA.FTZ R13, R78, R83, R13 ;  /* 0x000000534e0d7223 */ /* 0x000fe2000001000d */
[----:B------:R-:W-:Y:S01]  /*17c0*/  FFMA.FTZ R10, R9, R10, R22 ;  /* 0x0000000a090a7223 */ /* 0x000fe20000010016 */
        /* <DEDUP_REMOVED lines=9> */
[----:B------:R-:W-:Y:S01]  /*1860*/  IMAD.U32 R11, R60, 0x10000, RZ ;  /* 0x000100003c0b7824 */ /* 0x000fe200078e00ff */
[C---:B------:R-:W-:Y:S01]  /*1870*/  SHF.L.U32 R109, R51.reuse, 0x10, RZ ;  /* 0x00000010336d7819 */ /* 0x040fe200000006ff */
[----:B------:R-:W-:Y:S01]  /*1880*/  FFMA.FTZ R70, R70, R77, R5 ;  /* 0x0000004d46467223 */ /* 0x000fe20000010005 */
[----:B------:R-:W-:Y:S01]  /*1890*/  LOP3.LUT R106, R51, 0xffff0000, RZ, 0xc0, !PT ;  /* 0xffff0000336a7812 */ /* 0x000fe200078ec0ff */
[----:B------:R-:W-:Y:S01]  /*18a0*/  IMAD.U32 R51, R40, 0x10000, RZ ;  /* 0x0001000028337824 */ /* 0x000fe200078e00ff */
[----:B------:R-:W-:Y:S01]  /*18b0*/  LOP3.LUT R28, R28, 0xffff0000, RZ, 0xc0, !PT ;  /* 0xffff00001c1c7812 */ /* 0x000fe200078ec0ff */
[----:B------:R-:W-:Y:S01]  /*18c0*/  IMAD.U32 R66, R44, 0x10000, RZ ;  /* 0x000100002c427824 */ /* 0x000fe200078e00ff */
[----:B------:R-:W-:Y:S01]  /*18d0*/  LOP3.LUT R87, R32, 0xffff0000, RZ, 0xc0, !PT ;  /* 0xffff000020577812 */ /* 0x000fe200078ec0ff */
[----:B------:R-:W-:Y:S01]  /*18e0*/  FFMA.FTZ R26, R27, R84, R26 ;  /* 0x000000541b1a7223 */ /* 0x000fe2000001001a */
[----:B------:R-:W-:Y:S01]  /*18f0*/  SHF.L.U32 R4, R56, 0x10, RZ ;  /* 0x0000001038047819 */ /* 0x000fe200000006ff */
[----:B------:R-:W-:Y:S01]  /*1900*/  FFMA.FTZ R23, R2, R117, R23 ;  /* 0x0000007502177223 */ /* 0x000fe20000010017 */
[----:B------:R-:W-:-:S02]  /*1910*/  IMAD.U32 R21, R36, 0x10000, RZ ;  /* 0x0001000024157824 */ /* 0x000fc400078e00ff */
[----:B------:R-:W-:Y:S01]  /*1920*/  FFMA.FTZ R19, R19, R90, R18 ;  /* 0x0000005a13137223 */ /* 0x000fe20000010012 */
[----:B------:R-:W-:Y:S01]  /*1930*/  LOP3.LUT R100, R60, 0xffff0000, RZ, 0xc0, !PT ;  /* 0xffff00003c647812 */ /* 0x000fe200078ec0ff */
[----:B------:R-:W-:Y:S01]  /*1940*/  FFMA.FTZ R11, R11, R104, R70 ;  /* 0x000000680b0b7223 */ /* 0x000fe20000010046 */
[----:B------:R-:W-:Y:S01]  /*1950*/  LOP3.LUT R107, R48, 0xffff0000, RZ, 0xc0, !PT ;  /* 0xffff0000306b7812 */ /* 0x000fe200078ec0ff */
[----:B------:R-:W-:Y:S01]  /*1960*/  IMAD.U32 R47, R37, 0x10000, RZ ;  /* 0x00010000252f7824 */ /* 0x000fe200078e00ff */
[----:B------:R-:W-:Y:S01]  /*1970*/  LOP3.LUT R108, R40, 0xffff0000, RZ, 0xc0, !PT ;  /* 0xffff0000286c7812 */ /* 0x000fe200078ec0ff */
[----:B------:R-:W-:Y:S01]  /*1980*/  IMAD.U32 R15, R33, 0x10000, RZ ;  /* 0x00010000210f7824 */ /* 0x000fe200078e00ff */
[----:B------:R-:W-:Y:S01]  /*1990*/  LOP3.LUT R113, R44, 0xffff0000, RZ, 0xc0, !PT ;  /* 0xffff00002c717812 */ /* 0x000fe200078ec0ff */
[----:B------:R-:W-:Y:S01]  /*19a0*/  FFMA.FTZ R51, R51, R66, R26 ;  /* 0x0000004233337223 */ /* 0x000fe2000001001a */
[----:B------:R-:W-:Y:S01]  /*19b0*/  LOP3.LUT R79, R36, 0xffff0000, RZ, 0xc0, !PT ;  /* 0xffff0000244f7812 */ /* 0x000fe200078ec0ff */
[----:B------:R-:W-:Y:S01]  /*19c0*/  FFMA.FTZ R23, R28, R87, R23 ;  /* 0x000000571c177223 */ /* 0x000fe20000010017 */
[----:B------:R-:W-:Y:S01]  /*19d0*/  SHF.L.U32 R8, R29, 0x10, RZ ;  /* 0x000000101d087819 */ /* 0x000fe200000006ff */
[----:B------:R-:W-:Y:S01]  /*19e0*/  FFMA.FTZ R19, R4, R21, R19 ;  /* 0x0000001504137223 */ /* 0x000fe20000010013 */
[----:B------:R-:W-:Y:S01]  /*19f0*/  LOP3.LUT R56, R56, 0xffff0000, RZ, 0xc0, !PT ;  /* 0xffff000038387812 */ /* 0x000fe200078ec0ff */
[----:B------:R-:W-:Y:S01]  /*1a00*/  IMAD.U32 R105, R49, 0x10000, RZ ;  /* 0x0001000031697824 */ /* 0x000fe200078e00ff */
[----:B------:R-:W-:Y:S01]  /*1a10*/  LOP3.LUT R36, R37, 0xffff0000, RZ, 0xc0, !PT ;  /* 0xffff000025247812 */ /* 0x000fe200078ec0ff */
[----:B------:R-:W-:Y:S01]  /*1a20*/  FFMA.FTZ R11, R100, R107, R11 ;  /* 0x0000006b640b7223 */ /* 0x000fe2000001000b */
[C---:B------:R-:W-:Y:S01]  /*1a30*/  SHF.L.U32 R16, R38.reuse, 0x10, RZ ;  /* 0x0000001026107819 */ /* 0x040fe200000006ff */
[----:B------:R-:W-:Y:S01]  /*1a40*/  IMAD.U32 R40, R41, 0x10000, RZ ;  /* 0x0001000029287824 */ /* 0x000fe200078e00ff */
[----:B------:R-:W-:Y:S01]  /*1a50*/  LOP3.LUT R37, R38, 0xffff0000, RZ, 0xc0, !PT ;  /* 0xffff000026257812 */ /* 0x000fe200078ec0ff */
[----:B------:R-:W-:Y:S01]  /*1a60*/  IMAD.U32 R38, R39, 0x10000, RZ ;  /* 0x0001000027267824 */ /* 0x000fe200078e00ff */
[----:B------:R-:W-:Y:S01]  /*1a70*/  SHF.L.U32 R60, R61, 0x10, RZ ;  /* 0x000000103d3c7819 */ /* 0x000fe200000006ff */
[----:B------:R-:W-:Y:S01]  /*1a80*/  FFMA.FTZ R51, R108, R113, R51 ;  /* 0x000000716c337223 */ /* 0x000fe20000010033 */
[----:B------:R-:W-:Y:S01]  /*1a90*/  LOP3.LUT R54, R39, 0xffff0000, RZ, 0xc0, !PT ;  /* 0xffff000027367812 */ /* 0x000fe200078ec0ff */
[----:B------:R-:W-:Y:S01]  /*1aa0*/  FFMA.FTZ R8, R8, R15, R23 ;  /* 0x0000000f08087223 */ /* 0x000fe20000010017 */
[----:B------:R-:W-:Y:S01]  /*1ab0*/  SHF.L.U32 R67, R45, 0x10, RZ ;  /* 0x000000102d437819 */ /* 0x000fe200000006ff */
[----:B------:R-:W-:Y:S01]  /*1ac0*/  IMAD.U32 R6, R57, 0x10000, RZ ;  /* 0x0001000039067824 */ /* 0x000fe200078e00ff */
[----:B------:R-:W-:Y:S01]  /*1ad0*/  LOP3.LUT R39, R29, 0xffff0000, RZ, 0xc0, !PT ;  /* 0xffff00001d277812 */ /* 0x000fe200078ec0ff */
        /* <DEDUP_REMOVED lines=11> */
[----:B------:R-:W-:Y:S01]  /*1b90*/  LOP3.LUT R57, R57, 0xffff0000, RZ, 0xc0, !PT ;  /* 0xffff000039397812 */ /* 0x000fe200078ec0ff */
[----:B------:R-:W-:Y:S01]  /*1ba0*/  FFMA.FTZ R6, R6, R47, R19 ;  /* 0x0000002f06067223 */ /* 0x000fe20000010013 */
[----:B------:R-:W-:Y:S01]  /*1bb0*/  IMAD.U32 R61, R62, 0x10000, RZ ;  /* 0x000100003e3d7824 */ /* 0x000fe200078e00ff */
[----:B------:R-:W-:Y:S01]  /*1bc0*/  SHF.L.U32 R41, R42, 0x10, RZ ;  /* 0x000000102a297819 */ /* 0x000fe200000006ff */
[----:B------:R-:W-:Y:S01]  /*1bd0*/  IMAD.U32 R48, R50, 0x10000, RZ ;  /* 0x0001000032307824 */ /* 0x000fe200078e00ff */
[----:B------:R-:W-:Y:S01]  /*1be0*/  LOP3.LUT R65, R30, 0xffff0000, RZ, 0xc0, !PT ;  /* 0xffff00001e417812 */ /* 0x000fe200078ec0ff */
[----:B------:R-:W-:Y:S01]  /*1bf0*/  FFMA.FTZ R102, R102, R49, R11 ;  /* 0x0000003166667223 */ /* 0x000fe2000001000b */
[----:B------:R-:W-:Y:S01]  /*1c00*/  LOP3.LUT R34, R34, 0xffff0000, RZ, 0xc0, !PT ;  /* 0xffff000022227812 */ /* 0x000fe200078ec0ff */
[----:B------:R-:W-:-:S02]  /*1c10*/  IMAD.U32 R44, R46, 0x10000, RZ ;  /* 0x000100002e2c7824 */ /* 0x000fc400078e00ff */
[----:B------:R-:W-:Y:S01]  /*1c20*/  FFMA.FTZ R110, R110, R45, R51 ;  /* 0x0000002d6e6e7223 */ /* 0x000fe20000010033 */
[----:B------:R-:W-:Y:S01]  /*1c30*/  FFMA.FTZ R8, R29, R14, R8 ;  /* 0x0000000e1d087223 */ /* 0x000fe20000010008 */
[----:B------:R-:W-:Y:S02]  /*1c40*/  IMAD.U32 R17, R58, 0x10000, RZ ;  /* 0x000100003a117824 */ /* 0x000fe400078e00ff */
[----:B------:R-:W-:Y:S01]  /*1c50*/  FFMA.FTZ R6, R57, R36, R6 ;  /* 0x0000002439067223 */ /* 0x000fe20000010006 */
[----:B------:R-:W-:Y:S01]  /*1c60*/  LOP3.LUT R103, R62, 0xffff0000, RZ, 0xc0, !PT ;  /* 0xffff00003e677812 */ /* 0x000fe200078ec0ff */
[----:B------:R-:W-:Y:S01]  /*1c70*/  FFMA.FTZ R48, R61, R48, R102 ;  /* 0x000000303d307223 */ /* 0x000fe20000010066 */
        /* <DEDUP_REMOVED lines=20> */
[----:B------:R-:W-:Y:S01]  /*1dc0*/  LOP3.LUT R43, R43, 0xffff0000, RZ, 0xc0, !PT ;  /* 0xffff00002b2b7812 */ /* 0x000fe200078ec0ff */
[----:B------:R-:W-:Y:S01]  /*1dd0*/  FFMA.FTZ R42, R42, R115, R111 ;  /* 0x000000732a2a7223 */ /* 0x000fe2000001006f */
[----:B------:R-:W-:Y:S01]  /*1de0*/  LOP3.LUT R59, R59, 0xffff0000, RZ, 0xc0, !PT ;  /* 0xffff00003b3b7812 */ /* 0x000fe200078ec0ff */
[----:B------:R-:W-:Y:S01]  /*1df0*/  FFMA.FTZ R12, R31, R12, R30 ;  /* 0x0000000c1f0c7223 */ /* 0x000fe2000001001e */
[----:B------:R-:W-:Y:S01]  /*1e00*/  FFMA.FTZ R38, R25, R38, R58 ;  /* 0x0000002619267223 */ /* 0x000fe2000001003a */
[----:B------:R-:W-:Y:S01]  /*1e10*/  FFMA.FTZ R62, R63, R106, R62 ;  /* 0x0000006a3f3e7223 */ /* 0x000fe2000001003e */
[----:B------:R-:W-:Y:S01]  /*1e20*/  FFMA.FTZ R42, R43, R112, R42 ;  /* 0x000000702b2a7223 */ /* 0x000fe2000001002a */
[----:B------:R-:W0:Y:S01]  /*1e30*/  S2R R21, SR_TID.X ;  /* 0x0000000000157919 */ /* 0x000e220000002100 */
[----:B------:R-:W-:Y:S01]  /*1e40*/  FFMA.FTZ R38, R59, R54, R38 ;  /* 0x000000363b267223 */ /* 0x000fe20000010026 */
[----:B------:R-:W1:Y:S01]  /*1e50*/  LDC.64 R16, c[0x0][0x2d0] ;  /* 0x0000b400ff107b82 */ /* 0x000e620000000a00 */
[----:B------:R-:W-:Y:S01]  /*1e60*/  USHF.R.S32.HI UR12, URZ, 0x1f, UR6 ;  /* 0x0000001f3f0c7899 */ /* 0x000fe20008011406 */
[----:B------:R-:W2:Y:S01]  /*1e70*/  SHFL.BFLY PT, R11, R12, 0x8, 0x1f ;  /* 0x0d001f000c0b7f89 */ /* 0x000ea200000e0000 */
[----:B------:R-:W-:Y:S01]  /*1e80*/  USHF.R.S32.HI UR13, URZ, 0x1f, UR7 ;  /* 0x0000001f3f0d7899 */ /* 0x000fe20008011407 */
[----:B------:R-:W-:Y:S02]  /*1e90*/  BSSY B0, `(.L_x_1913) ;  /* 0x000005e000007945 */ /* 0x000fe40003800000 */
[----:B------:R-:W3:Y:S02]  /*1ea0*/  SHFL.BFLY PT, R5, R62, 0x8, 0x1f ;  /* 0x0d001f003e057f89 */ /* 0x000ee400000e0000 */
[----:B------:R-:W4:Y:S02]  /*1eb0*/  LDC.64 R18, c[0x0][0x2d8] ;  /* 0x0000b600ff127b82 */ /* 0x000f240000000a00 */
[----:B------:R-:W0:Y:S04]  /*1ec0*/  SHFL.BFLY PT, R7, R42, 0x8, 0x1f ;  /* 0x0d001f002a077f89 */ /* 0x000e2800000e0000 */
[----:B------:R-:W0:Y:S01]  /*1ed0*/  SHFL.BFLY PT, R9, R38, 0x8, 0x1f ;  /* 0x0d001f0026097f89 */ /* 0x000e2200000e0000 */
[----:B--2---:R-:W-:Y:S01]  /*1ee0*/  FADD.FTZ R13, R12, R11 ;  /* 0x0000000b0c0d7221 */ /* 0x004fe20000010000 */
[----:B---3--:R-:W-:-:S04]  /*1ef0*/  FADD.FTZ R5, R62, R5 ;  /* 0x000000053e057221 */ /* 0x008fc80000010000 */
[----:B------:R-:W2:Y:S01]  /*1f00*/  SHFL.BFLY PT, R14, R13, 0x4, 0x1f ;  /* 0x0c801f000d0e7f89 */ /* 0x000ea200000e0000 */
[----:B0-----:R-:W-:-:S03]  /*1f10*/  FADD.FTZ R4, R42, R7 ;  /* 0x000000072a047221 */ /* 0x001fc60000010000 */
[----:B------:R-:W0:Y:S01]  /*1f20*/  SHFL.BFLY PT, R2, R5, 0x4, 0x1f ;  /* 0x0c801f0005027f89 */ /* 0x000e2200000e0000 */
[----:B------:R-:W-:-:S03]  /*1f30*/  FADD.FTZ R8, R38, R9 ;  /* 0x0000000926087221 */ /* 0x000fc60000010000 */
[----:B------:R-:W3:Y:S04]  /*1f40*/  SHFL.BFLY PT, R7, R4, 0x4, 0x1f ;  /* 0x0c801f0004077f89 */ /* 0x000ee800000e0000 */
[----:B------:R-:W1:Y:S01]  /*1f50*/  SHFL.BFLY PT, R9, R8, 0x4, 0x1f ;  /* 0x0c801f0008097f89 */ /* 0x000e6200000e0000 */
[----:B--2---:R-:W-:Y:S01]  /*1f60*/  FADD.FTZ R14, R13, R14 ;  /* 0x0000000e0d0e7221 */ /* 0x004fe20000010000 */
[----:B0-----:R-:W-:-:S04]  /*1f70*/  FADD.FTZ R2, R5, R2 ;  /* 0x0000000205027221 */ /* 0x001fc80000010000 */
[----:B------:R-:W0:Y:S01]  /*1f80*/  SHFL.BFLY PT, R15, R14, 0x2, 0x1f ;  /* 0x0c401f000e0f7f89 */ /* 0x000e2200000e0000 */
[----:B------:R-:W-:Y:S02]  /*1f90*/  IMAD.SHL.U32 R5, R0, 0x4000, RZ ;  /* 0x0000400000057824 */ /* 0x000fe400078e00ff */
[----:B---3--:R-:W-:Y:S01]  /*1fa0*/  FADD.FTZ R6, R4, R7 ;  /* 0x0000000704067221 */ /* 0x008fe20000010000 */
[----:B------:R-:W-:Y:S01]  /*1fb0*/  IMAD.SHL.U32 R4, R21, 0x4, RZ ;  /* 0x0000000415047824 */ /* 0x000fe200078e00ff */
[----:B------:R-:W2:Y:S01]  /*1fc0*/  SHFL.BFLY PT, R7, R2, 0x2, 0x1f ;  /* 0x0c401f0002077f89 */ /* 0x000ea200000e0000 */
[----:B-1----:R-:W-:-:S03]  /*1fd0*/  FADD.FTZ R10, R8, R9 ;  /* 0x00000009080a7221 */ /* 0x002fc60000010000 */
[----:B------:R-:W1:Y:S01]  /*1fe0*/  SHFL.BFLY PT, R9, R6, 0x2, 0x1f ;  /* 0x0c401f0006097f89 */ /* 0x000e6200000e0000 */
[----:B------:R-:W-:Y:S02]  /*1ff0*/  SHF.R.S32.HI R8, RZ, 0x1f, R4 ;  /* 0x0000001fff087819 */ /* 0x000fe40000011404 */
[C---:B------:R-:W-:Y:S01]  /*2000*/  IADD3 R4, P0, R5.reuse, R4, RZ ;  /* 0x0000000405047210 */ /* 0x040fe20007f1e0ff */
[----:B------:R-:W3:Y:S03]  /*2010*/  SHFL.BFLY PT, R11, R10, 0x2, 0x1f ;  /* 0x0c401f000a0b7f89 */ /* 0x000ee600000e0000 */
[----:B------:R-:W-:-:S03]  /*2020*/  LEA.HI.X.SX32 R5, R5, R8, 0x1, P0 ;  /* 0x0000000805057211 */ /* 0x000fc600000f0eff */
[----:B------:R-:W-:-:S04]  /*2030*/  IMAD.WIDE.U32 R4, R16, UR6, R4 ;  /* 0x0000000610047c25 */ /* 0x000fc8000f8e0004 */
[----:B0-----:R-:W-:Y:S01]  /*2040*/  FADD.FTZ R15, R14, R15 ;  /* 0x0000000f0e0f7221 */ /* 0x001fe20000010000 */
[----:B------:R-:W-:Y:S01]  /*2050*/  SHF.R.S32.HI R14, RZ, 0x1f, R21 ;  /* 0x0000001fff0e7819 */ /* 0x000fe20000011415 */
[----:B--2---:R-:W-:Y:S01]  /*2060*/  FADD.FTZ R7, R2, R7 ;  /* 0x0000000702077221 */ /* 0x004fe20000010000 */
[----:B------:R-:W-:Y:S02]  /*2070*/  IMAD R2, R16, UR12, RZ ;  /* 0x0000000c10027c24 */ /* 0x000fe4000f8e02ff */
[----:B------:R-:W-:Y:S01]  /*2080*/  LEA.HI R20, R14, R21, RZ, 0x4 ;  /* 0x000000150e147211 */ /* 0x000fe200078f20ff */
[----:B------:R-:W0:Y:S01]  /*2090*/  SHFL.BFLY PT, R12, R15, 0x1, 0x1f ;  /* 0x0c201f000f0c7f89 */ /* 0x000e2200000e0000 */
[----:B-1----:R-:W-:Y:S01]  /*20a0*/  FADD.FTZ R6, R6, R9 ;  /* 0x0000000906067221 */ /* 0x002fe20000010000 */
[----:B------:R-:W-:Y:S01]  /*20b0*/  IADD3 R9, R3, 0x3f, RZ ;  /* 0x0000003f03097810 */ /* 0x000fe20007ffe0ff */
[----:B------:R-:W-:Y:S01]  /*20c0*/  IMAD R17, R17, UR6, R2 ;  /* 0x0000000611117c24 */ /* 0x000fe2000f8e0202 */
[----:B------:R-:W-:Y:S01]  /*20d0*/  LOP3.LUT R16, R20, 0xfffffff0, RZ, 0xc0, !PT ;  /* 0xfffffff014107812 */ /* 0x000fe200078ec0ff */
[----:B---3--:R-:W-:Y:S01]  /*20e0*/  FADD.FTZ R10, R10, R11 ;  /* 0x0000000b0a0a7221 */ /* 0x008fe20000010000 */
[----:B------:R-:W1:Y:S01]  /*20f0*/  SHFL.BFLY PT, R2, R7, 0x1, 0x1f ;  /* 0x0c201f0007027f89 */ /* 0x000e6200000e0000 */
[--C-:B------:R-:W-:Y:S01]  /*2100*/  SHF.R.S32.HI R8, RZ, 0x1f, R9.reuse ;  /* 0x0000001fff087819 */ /* 0x100fe20000011409 */
[----:B------:R-:W-:-:S02]  /*2110*/  IMAD R14, R0, -0x40, R9 ;  /* 0xffffffc0000e7824 */ /* 0x000fc400078e0209 */
[----:B------:R-:W2:Y:S01]  /*2120*/  SHFL.BFLY PT, R11, R6, 0x1, 0x1f ;  /* 0x0c201f00060b7f89 */ /* 0x000ea200000e0000 */
[----:B------:R-:W-:Y:S01]  /*2130*/  IMAD.IADD R16, R21, 0x1, -R16 ;  /* 0x0000000115107824 */ /* 0x000fe200078e0a10 */
[----:B------:R-:W-:Y:S01]  /*2140*/  LEA.HI R8, R8, R9, RZ, 0x6 ;  /* 0x0000000908087211 */ /* 0x000fe200078f30ff */
[----:B------:R-:W-:Y:S01]  /*2150*/  IMAD.IADD R5, R5, 0x1, R17 ;  /* 0x0000000105057824 */ /* 0x000fe200078e0211 */
[----:B------:R-:W3:Y:S02]  /*2160*/  SHFL.BFLY PT, R13, R10, 0x1, 0x1f ;  /* 0x0c201f000a0d7f89 */ /* 0x000ee400000e0000 */
[----:B------:R-:W-:Y:S02]  /*2170*/  ISETP.NE.AND P1, PT, R16, RZ, PT ;  /* 0x000000ff1000720c */ /* 0x000fe40003f25270 */
[----:B------:R-:W-:-:S04]  /*2180*/  LOP3.LUT R8, R8, 0xffffffc0, RZ, 0xc0, !PT ;  /* 0xffffffc008087812 */ /* 0x000fc800078ec0ff */
[----:B------:R-:W-:Y:S01]  /*2190*/  IADD3 R8, R14, R8, -R9 ;  /* 0x000000080e087210 */ /* 0x000fe20007ffe809 */
[C---:B----4-:R-:W-:Y:S02]  /*21a0*/  IMAD R14, R18.reuse, UR13, RZ ;  /* 0x0000000d120e7c24 */ /* 0x050fe4000f8e02ff */
[----:B0-----:R-:W-:Y:S01]  /*21b0*/  FADD.FTZ R15, R15, R12 ;  /* 0x0000000c0f0f7221 */ /* 0x001fe20000010000 */
[----:B------:R-:W-:Y:S01]  /*21c0*/  ISETP.GE.AND P0, PT, R21, R8, PT ;  /* 0x000000081500720c */ /* 0x000fe20003f06270 */
[----:B------:R-:W-:Y:S02]  /*21d0*/  IMAD R17, R19, UR7, R14 ;  /* 0x0000000713117c24 */ /* 0x000fe4000f8e020e */
[----:B------:R-:W-:Y:S01]  /*21e0*/  IMAD.WIDE.U32 R8, R18, UR7, R4 ;  /* 0x0000000712087c25 */ /* 0x000fe2000f8e0004 */
[----:B------:R-:W-:-:S03]  /*21f0*/  ISETP.GT.OR P0, PT, R21, 0x3f, P0 ;  /* 0x0000003f1500780c */ /* 0x000fc60000704670 */
[----:B-1----:R-:W-:Y:S01]  /*2200*/  FADD.FTZ R14, R7, R2 ;  /* 0x00000002070e7221 */ /* 0x002fe20000010000 */
[----:B--2---:R-:W-:Y:S01]  /*2210*/  FADD.FTZ R16, R6, R11 ;  /* 0x0000000b06107221 */ /* 0x004fe20000010000 */
[----:B------:R-:W-:Y:S01]  /*2220*/  IADD3 R17, R9, R17, RZ ;  /* 0x0000001109117210 */ /* 0x000fe20007ffe0ff */
[----:B------:R-:W-:Y:S02]  /*2230*/  IMAD.SHL.U32 R6, R0, 0x40, RZ ;  /* 0x0000004000067824 */ /* 0x000fe400078e00ff */
[----:B---3--:R-:W-:Y:S01]  /*2240*/  FADD.FTZ R18, R10, R13 ;  /* 0x0000000d0a127221 */ /* 0x008fe20000010000 */
[----:B------:R-:W-:Y:S06]  /*2250*/  @P1 BRA `(.L_x_1914) ;  /* 0x0000000000841947 */ /* 0x000fec0003800000 */
[----:B------:R-:W0:Y:S01]  /*2260*/  LDC.64 R10, c[0x0][0x278] ;  /* 0x00009e00ff0a7b82 */ /* 0x000e220000000a00 */
[----:B------:R-:W-:Y:S01]  /*2270*/  SHF.R.S32.HI R7, RZ, 0x1f, R6 ;  /* 0x0000001fff077819 */ /* 0x000fe20000011406 */
[----:B------:R-:W-:Y:S01]  /*2280*/  ULDC.64 UR8, c[0x0][0x260] ;  /* 0x0000980000087ab9 */ /* 0x000fe20000000a00 */
[----:B------:R-:W-:-:S05]  /*2290*/  SHF.R.S32.HI R19, RZ, 0x4, R20 ;  /* 0x00000004ff137819 */ /* 0x000fca0000011414 */
[----:B------:R-:W1:Y:S01]  /*22a0*/  LDC.64 R12, c[0x0][0x280] ;  /* 0x0000a000ff0c7b82 */ /* 0x000e620000000a00 */
[C---:B0-----:R-:W-:Y:S02]  /*22b0*/  IMAD R2, R10.reuse, UR12, RZ ;  /* 0x0000000c0a027c24 */ /* 0x041fe4000f8e02ff */
[----:B------:R-:W-:-:S04]  /*22c0*/  IMAD.WIDE.U32 R4, R10, UR6, R6 ;  /* 0x000000060a047c25 */ /* 0x000fc8000f8e0006 */
[----:B------:R-:W-:Y:S02]  /*22d0*/  IMAD R11, R11, UR6, R2 ;  /* 0x000000060b0b7c24 */ /* 0x000fe4000f8e0202 */
[C---:B-1----:R-:W-:Y:S02]  /*22e0*/  IMAD R2, R12.reuse, UR13, RZ ;  /* 0x0000000d0c027c24 */ /* 0x042fe4000f8e02ff */
[----:B------:R-:W-:Y:S02]  /*22f0*/  IMAD.IADD R5, R5, 0x1, R11 ;  /* 0x0000000105057824 */ /* 0x000fe400078e020b */
[----:B------:R-:W-:Y:S01]  /*2300*/  IMAD R11, R13, UR7, R2 ;  /* 0x000000070d0b7c24 */ /* 0x000fe2000f8e0202 */
[----:B------:R-:W-:Y:S01]  /*2310*/  SHF.R.S32.HI R2, RZ, 0x1f, R19 ;  /* 0x0000001fff027819 */ /* 0x000fe20000011413 */
[----:B------:R-:W-:-:S04]  /*2320*/  IMAD.WIDE.U32 R4, R12, UR7, R4 ;  /* 0x000000070c047c25 */ /* 0x000fc8000f8e0004 */
[----:B------:R-:W-:Y:S01]  /*2330*/  IMAD R10, R0, -0x40, R3 ;  /* 0xffffffc0000a7824 */ /* 0x000fe200078e0203 */
[----:B------:R-:W-:-:S04]  /*2340*/  IADD3 R3, P1, R19, R4, RZ ;  /* 0x0000000413037210 */ /* 0x000fc80007f3e0ff */
[----:B------:R-:W-:Y:S01]  /*2350*/  IADD3.X R4, R2, R5, R11, P1, !PT ;  /* 0x0000000502047210 */ /* 0x000fe20000ffe40b */
[C---:B------:R-:W-:Y:S01]  /*2360*/  VIADD R11, R19.reuse, 0x10 ;  /* 0x00000010130b7836 */ /* 0x040fe20000000000 */
[CC--:B------:R-:W-:Y:S02]  /*2370*/  ISETP.GE.AND P4, PT, R19.reuse, R10.reuse, PT ;  /* 0x0000000a1300720c */ /* 0x0c0fe40003f86270 */
[C---:B------:R-:W-:Y:S01]  /*2380*/  IADD3 R5, R19.reuse, 0x30, RZ ;  /* 0x0000003013057810 */ /* 0x040fe20007ffe0ff */
[----:B------:R-:W-:Y:S01]  /*2390*/  VIADD R19, R19, 0x20 ;  /* 0x0000002013137836 */ /* 0x000fe20000000000 */
[----:B------:R-:W-:Y:S02]  /*23a0*/  LEA R2, P5, R3, UR8, 0x2 ;  /* 0x0000000803027c11 */ /* 0x000fe4000f8a10ff */
[-C--:B------:R-:W-:Y:S02]  /*23b0*/  ISETP.GE.AND P1, PT, R5, R10.reuse, PT ;  /* 0x0000000a0500720c */ /* 0x080fe40003f26270 */
[----:B------:R-:W-:-:S02]  /*23c0*/  ISETP.GE.AND P3, PT, R11, R10, PT ;  /* 0x0000000a0b00720c */ /* 0x000fc40003f66270 */
[----:B------:R-:W-:Y:S02]  /*23d0*/  ISETP.GE.AND P2, PT, R19, R10, PT ;  /* 0x0000000a1300720c */ /* 0x000fe40003f46270 */
[----:B------:R-:W-:Y:S02]  /*23e0*/  LEA.HI.X R3, R3, UR9, R4, 0x2, P5 ;  /* 0x0000000903037c11 */ /* 0x000fe4000a8f1404 */
[----:B------:R-:W-:Y:S02]  /*23f0*/  FSEL R5, R14, RZ, !P4 ;  /* 0x000000ff0e057208 */ /* 0x000fe40006000000 */
[----:B------:R-:W-:Y:S02]  /*2400*/  FSEL R11, R16, RZ, !P3 ;  /* 0x000000ff100b7208 */ /* 0x000fe40005800000 */
[----:B------:R-:W-:Y:S01]  /*2410*/  FSEL R13, R18, RZ, !P2 ;  /* 0x000000ff120d7208 */ /* 0x000fe20005000000 */
[----:B------:R0:W-:Y:S01]  /*2420*/  STG.E desc[UR4][R2.64], R5 ;  /* 0x0000000502007986 */ /* 0x0001e2000c101904 */
[----:B------:R-:W-:-:S03]  /*2430*/  FSEL R15, R15, RZ, !P1 ;  /* 0x000000ff0f0f7208 */ /* 0x000fc60004800000 */
[----:B------:R0:W-:Y:S04]  /*2440*/  STG.E desc[UR4][R2.64+0x40], R11 ;  /* 0x0000400b02007986 */ /* 0x0001e8000c101904 */
[----:B------:R0:W-:Y:S04]  /*2450*/  STG.E desc[UR4][R2.64+0x80], R13 ;  /* 0x0000800d02007986 */ /* 0x0001e8000c101904 */
[----:B------:R0:W-:Y:S02]  /*2460*/  STG.E desc[UR4][R2.64+0xc0], R15 ;  /* 0x0000c00f02007986 */ /* 0x0001e4000c101904 */
.L_x_1914:
[----:B------:R-:W-:Y:S05]  /*2470*/  BSYNC B0 ;  /* 0x0000000000007941 */ /* 0x000fea0003800000 */
.L_x_1913:
[----:B------:R-:W-:Y:S04]  /*2480*/  BSSY B0, `(.L_x_1915) ;  /* 0x0000016000007945 */ /* 0x000fe80003800000 */
[----:B------:R-:W-:Y:S05]  /*2490*/  @P0 BRA `(.L_x_1916) ;  /* 0x0000000000500947 */ /* 0x000fea0003800000 */
[----:B0-----:R-:W0:Y:S01]  /*24a0*/  LDC.64 R10, c[0x0][0x2a8] ;  /* 0x0000aa00ff0a7b82 */ /* 0x001e220000000a00 */
[----:B------:R-:W-:Y:S01]  /*24b0*/  SHF.R.S32.HI R3, RZ, 0x1f, R21 ;  /* 0x0000001fff037819 */ /* 0x000fe20000011415 */
[----:B------:R-:W-:Y:S01]  /*24c0*/  ULDC.64 UR8, c[0x0][0x2a0] ;  /* 0x0000a80000087ab9 */ /* 0x000fe20000000a00 */
[----:B------:R-:W-:-:S04]  /*24d0*/  IADD3 R2, P0, R6, R21, RZ ;  /* 0x0000001506027210 */ /* 0x000fc80007f1e0ff */
[----:B------:R-:W-:Y:S01]  /*24e0*/  LEA.HI.X.SX32 R3, R6, R3, 0x1, P0 ;  /* 0x0000000306037211 */ /* 0x000fe200000f0eff */
[----:B------:R-:W1:Y:S01]  /*24f0*/  LDC.64 R12, c[0x0][0x2b0] ;  /* 0x0000ac00ff0c7b82 */ /* 0x000e620000000a00 */
[C---:B------:R-:W-:Y:S01]  /*2500*/  FMUL.FTZ R6, R96.reuse, 1.4426950216293334961 ;  /* 0x3fb8aa3b60067820 */ /* 0x040fe20000410000 */
[----:B------:R-:W-:Y:S01]  /*2510*/  FSETP.NEU.FTZ.AND P0, PT, R96, -INF , PT ;  /* 0xff8000006000780b */ /* 0x000fe20003f1d000 */
[C---:B0-----:R-:W-:Y:S02]  /*2520*/  IMAD R4, R10.reuse, UR12, RZ ;  /* 0x0000000c0a047c24 */ /* 0x041fe4000f8e02ff */
[----:B------:R-:W-:-:S04]  /*2530*/  IMAD.WIDE.U32 R2, R10, UR6, R2 ;  /* 0x000000060a027c25 */ /* 0x000fc8000f8e0002 */
[----:B------:R-:W-:Y:S02]  /*2540*/  IMAD R5, R11, UR6, R4 ;  /* 0x000000060b057c24 */ /* 0x000fe4000f8e0204 */
[----:B-1----:R-:W-:-:S03]  /*2550*/  IMAD R4, R12, UR13, RZ ;  /* 0x0000000d0c047c24 */ /* 0x002fc6000f8e02ff */
[----:B------:R-:W-:Y:S01]  /*2560*/  IADD3 R3, R3, R5, RZ ;  /* 0x0000000503037210 */ /* 0x000fe20007ffe0ff */
[----:B------:R-:W-:Y:S02]  /*2570*/  IMAD R5, R13, UR7, R4 ;  /* 0x000000070d057c24 */ /* 0x000fe4000f8e0204 */
[----:B------:R-:W-:-:S04]  /*2580*/  IMAD.WIDE.U32 R2, R12, UR7, R2 ;  /* 0x000000070c027c25 */ /* 0x000fc8000f8e0002 */
[----:B------:R-:W-:Y:S01]  /*2590*/  IMAD.IADD R3, R3, 0x1, R5 ;  /* 0x0000000103037824 */ /* 0x000fe200078e0205 */
[----:B------:R-:W-:-:S04]  /*25a0*/  LEA R4, P1, R2, UR8, 0x2 ;  /* 0x0000000802047c11 */ /* 0x000fc8000f8210ff */
[----:B------:R-:W-:Y:S02]  /*25b0*/  LEA.HI.X R5, R2, UR9, R3, 0x2, P1 ;  /* 0x0000000902057c11 */ /* 0x000fe400088f1403 */
[----:B------:R-:W-:-:S05]  /*25c0*/  FSEL R3, R6, RZ, P0 ;  /* 0x000000ff06037208 */ /* 0x000fca0000000000 */
[----:B------:R1:W-:Y:S02]  /*25d0*/  STG.E desc[UR4][R4.64], R3 ;  /* 0x0000000304007986 */ /* 0x0003e4000c101904 */
.L_x_1916:
[----:B------:R-:W-:Y:S05]  /*25e0*/  BSYNC B0 ;  /* 0x0000000000007941 */ /* 0x000fea0003800000 */
.L_x_1915:
[----:B------:R-:W-:Y:S01]  /*25f0*/  ULDC.64 UR10, c[0x0][0x2e8] ;  /* 0x0000ba00000a7ab9 */ /* 0x000fe20000000a00 */
[----:B------:R-:W-:Y:S01]  /*2600*/  ULDC.64 UR8, c[0x0][0x2b8] ;  /* 0x0000ae0000087ab9 */ /* 0x000fe20000000a00 */
[----:B------:R-:W-:Y:S02]  /*2610*/  ISETP.NE.U32.AND P0, PT, RZ, UR10, PT ;  /* 0x0000000aff007c0c */ /* 0x000fe4000bf05070 */
[C---:B0-----:R-:W-:Y:S02]  /*2620*/  LEA R2, P1, R8.reuse, UR8, 0x2 ;  /* 0x0000000808027c11 */ /* 0x041fe4000f8210ff */
[----:B------:R-:W-:Y:S02]  /*2630*/  ISETP.NE.AND.EX P0, PT, RZ, UR11, PT, P0 ;  /* 0x0000000bff007c0c */ /* 0x000fe4000bf05300 */
[----:B-1----:R-:W-:Y:S02]  /*2640*/  LEA.HI.X R3, R8, UR9, R17, 0x2, P1 ;  /* 0x0000000908037c11 */ /* 0x002fe400088f1411 */
[----:B------:R-:W-:-:S03]  /*2650*/  ISETP.NE.OR P0, PT, R21, RZ, !P0 ;  /* 0x000000ff1500720c */ /* 0x000fc60004705670 */
[----:B------:R0:W-:Y:S04]  /*2660*/  STG.E.128 desc[UR4][R2.64], RZ ;  /* 0x000000ff02007986 */ /* 0x0001e8000c101d04 */
        /* <DEDUP_REMOVED lines=14> */
[----:B------:R0:W-:Y:S01]  /*2750*/  STG.E.128 desc[UR4][R2.64+0xf000], RZ ;  /* 0x00f000ff02007986 */ /* 0x0001e2000c101d04 */
[----:B------:R-:W-:Y:S05]  /*2760*/  @P0 EXIT ;  /* 0x000000000000094d */ /* 0x000fea0003800000 */
[----:B------:R-:W1:Y:S08]  /*2770*/  LDC R5, c[0x0][0x2e0] ;  /* 0x0000b800ff057b82 */ /* 0x000e700000000800 */
[----:B------:R-:W2:Y:S08]  /*2780*/  LDC R7, c[0x0][0x220] ;  /* 0x00008800ff077b82 */ /* 0x000eb00000000800 */
[----:B0-----:R-:W0:Y:S01]  /*2790*/  LDC.64 R2, c[0x0][0x2e8] ;  /* 0x0000ba00ff027b82 */ /* 0x001e220000000a00 */
[----:B-1----:R-:W-:-:S04]  /*27a0*/  IMAD R0, R0, R5, UR7 ;  /* 0x0000000700007e24 */ /* 0x002fc8000f8e0205 */
[----:B--2---:R-:W-:-:S04]  /*27b0*/  IMAD R5, R0, R7, UR6 ;  /* 0x0000000600057e24 */ /* 0x004fc8000f8e0207 */
[----:B0-----:R-:W-:-:S05]  /*27c0*/  IMAD.WIDE R2, R5, 0x4, R2 ;  /* 0x0000000405027825 */ /* 0x001fca00078e0202 */
[----:B------:R-:W-:Y:S01]  /*27d0*/  STG.E desc[UR4][R2.64], RZ ;  /* 0x000000ff02007986 */ /* 0x000fe2000c101904 */
[----:B------:R-:W-:Y:S05]  /*27e0*/  EXIT ;  /* 0x000000000000794d */ /* 0x000fea0003800000 */
.L_x_1917:
        /* <DEDUP_REMOVED lines=9> */
.L_x_2219:


//--------------------- .text._ZN7cutlass13device_kernelIN5flash11enable_sm90INS1_16FlashAttnBwdSm90INS1_25CollectiveMainloopBwdSm90ILi2ELi1ELi1EN4cute5tupleIJNS5_1CILi1EEES8_S8_EEENS6_IJNS7_ILi64EEENS7_ILi80EEENS7_ILi256EEEEEENS_10bfloat16_tEfNS_4arch4Sm90ELb1ELb0ELb0ELb1ELb0ELb0ELb1ELb1ELi2ELi1ELi1ELi1ELb0EEENS1_21CollectiveEpilogueBwdISD_SE_SG_Li256ELb1ELb1ELi2EEENS1_25SingleTileBwdLPTSchedulerILb1ELi80ELb0EEEEEEEEEvNT_6ParamsE --------------------------
	.section	.text._ZN7cutlass13device_kernelIN5flash11enable_sm90INS1_16FlashAttnBwdSm90INS1_25CollectiveMainloopBwdSm90ILi2ELi1ELi1EN4cute5tupleIJNS5_1CILi1EEES8_S8_EEENS6_IJNS7_ILi64EEENS7_ILi80EEENS7_ILi256EEEEEENS_10bfloat16_tEfNS_4arch4Sm90ELb1ELb0ELb0ELb1ELb0ELb0ELb1ELb1ELi2ELi1ELi1ELi1ELb0EEENS1_21CollectiveEpilogueBwdISD_SE_SG_Li256ELb1ELb1ELi2EEENS1_25SingleTileBwdLPTSchedulerILb1ELi80ELb0EEEEEEEEEvNT_6ParamsE,"ax",@progbits
	.align	128
.text._ZN7cutlass13device_kernelIN5flash11enable_sm90INS1_16FlashAttnBwdSm90INS1_25CollectiveMainloopBwdSm90ILi2ELi1ELi1EN4cute5tupleIJNS5_1CILi1EEES8_S8_EEENS6_IJNS7_ILi64EEENS7_ILi80EEENS7_ILi256EEEEEENS_10bfloat16_tEfNS_4arch4Sm90ELb1ELb0ELb0ELb1ELb0ELb0ELb1ELb1ELi2ELi1ELi1ELi1ELb0EEENS1_21CollectiveEpilogueBwdISD_SE_SG_Li256ELb1ELb1ELi2EEENS1_25SingleTileBwdLPTSchedulerILb1ELi80ELb0EEEEEEEEEvNT_6ParamsE:
        .type           _ZN7cutlass13device_kernelIN5flash11enable_sm90INS1_16FlashAttnBwdSm90INS1_25CollectiveMainloopBwdSm90ILi2ELi1ELi1EN4cute5tupleIJNS5_1CILi1EEES8_S8_EEENS6_IJNS7_ILi64EEENS7_ILi80EEENS7_ILi256EEEEEENS_10bfloat16_tEfNS_4arch4Sm90ELb1ELb0ELb0ELb1ELb0ELb0ELb1ELb1ELi2ELi1ELi1ELi1ELb0EEENS1_21CollectiveEpilogueBwdISD_SE_SG_Li256ELb1ELb1ELi2EEENS1_25SingleTileBwdLPTSchedulerILb1ELi80ELb0EEEEEEEEEvNT_6ParamsE,@function
        .size           _ZN7cutlass13device_kernelIN5flash11enable_sm90INS1_16FlashAttnBwdSm90INS1_25CollectiveMainloopBwdSm90ILi2ELi1ELi1EN4cute5tupleIJNS5_1CILi1EEES8_S8_EEENS6_IJNS7_ILi64EEENS7_ILi80EEENS7_ILi256EEEEEENS_10bfloat16_tEfNS_4arch4Sm90ELb1ELb0ELb0ELb1ELb0ELb0ELb1ELb1ELi2ELi1ELi1ELi1ELb0EEENS1_21CollectiveEpilogueBwdISD_SE_SG_Li256ELb1ELb1ELi2EEENS1_25SingleTileBwdLPTSchedulerILb1ELi80ELb0EEEEEEEEEvNT_6ParamsE,(.L_x_2220 - _ZN7cutlass13device_kernelIN5flash11enable_sm90INS1_16FlashAttnBwdSm90INS1_25CollectiveMainloopBwdSm90ILi2ELi1ELi1EN4cute5tupleIJNS5_1CILi1EEES8_S8_EEENS6_IJNS7_ILi64EEENS7_ILi80EEENS7_ILi256EEEEEENS_10bfloat16_tEfNS_4arch4Sm90ELb1ELb0ELb0ELb1ELb0ELb0ELb1ELb1ELi2ELi1ELi1ELi1ELb0EEENS1_21CollectiveEpilogueBwdISD_SE_SG_Li256ELb1ELb1ELi2EEENS1_25SingleTileBwdLPTSchedulerILb1ELi80ELb0EEEEEEEEEvNT_6ParamsE)
        .other          _ZN7cutlass13device_kernelIN5flash11enable_sm90INS1_16FlashAttnBwdSm90INS1_25CollectiveMainloopBwdSm90ILi2ELi1ELi1EN4cute5tupleIJNS5_1CILi1EEES8_S8_EEENS6_IJNS7_ILi64EEENS7_ILi80EEENS7_ILi256EEEEEENS_10bfloat16_tEfNS_4arch4Sm90ELb1ELb0ELb0ELb1ELb0ELb0ELb1ELb1ELi2ELi1ELi1ELi1ELb0EEENS1_21CollectiveEpilogueBwdISD_SE_SG_Li256ELb1ELb1ELi2EEENS1_25SingleTileBwdLPTSchedulerILb1ELi80ELb0EEEEEEEEEvNT_6ParamsE,@"STO_CUDA_ENTRY STV_DEFAULT"
_ZN7cutlass13device_kernelIN5flash11enable_sm90INS1_16FlashAttnBwdSm90INS1_25CollectiveMainloopBwdSm90ILi2ELi1ELi1EN4cute5tupleIJNS5_1CILi1EEES8_S8_EEENS6_IJNS7_ILi64EEENS7_ILi80EEENS7_ILi256EEEEEENS_10bfloat16_tEfNS_4arch4Sm90ELb1ELb0ELb0ELb1ELb0ELb0ELb1ELb1ELi2ELi1ELi1ELi1ELb0EEENS1_21CollectiveEpilogueBwdISD_SE_SG_Li256ELb1ELb1ELi2EEENS1_25SingleTileBwdLPTSchedulerILb1ELi80ELb0EEEEEEEEEvNT_6ParamsE:
        /* <DEDUP_REMOVED lines=24> */
.L_x_1919:
[----:B------:R-:W-:Y:S05]  /*0180*/  BSYNC B0 ;  /* 0x0000000000007941 */ /* 0x000fea0003800000 */
.L_x_1918:
        /* <DEDUP_REMOVED lines=39> */
.L_x_1920:
        /* <DEDUP_REMOVED lines=20> */
.L_x_1921:
[----:B------:R-:W-:Y:S01]  /*0540*/  PLOP3.LUT P0, PT, PT, PT, UP0, 0x80, 0x0 ;  /* 0x000000000000781c */ /* 0x000fe20003f0f008 */
[----:B------:R-:W-:Y:S01]  /*0550*/  NOP ;  /* 0x0000000000007918 */ /* 0x000fe20000000000 */
[----:B------:R-:W-:Y:S01]  /*0560*/  BSSY B0, `(.L_x_1922) ;  /* 0x0000efd000007945 */ /* 0x000fe20003800000 */
[----:B------:R-:W-:Y:S01]  /*0570*/  LOP3.LUT R11, R21, 0x7f, RZ, 0xc0, !PT ;  /* 0x0000007f150b7812 */ /* 0x000fe200078ec0ff */
[----:B01234-:R-:W-:Y:S09]  /*0580*/  BAR.SYNC.DEFER_BLOCKING 0x0 ;  /* 0x0000000000007b1d */ /* 0x01fff20000010000 */
[----:B------:R-:W-:Y:S05]  /*0590*/  @!P0 BRA `(.L_x_1923) ;  /* 0x000000c8009c8947 */ /* 0x000fea0003800000 */
.L_x_1924:
        /* <DEDUP_REMOVED lines=26> */
[----:B------:R0:W-:Y:S01]  /*0740*/  STL [R1], R2 ;  /* 0x0000000201007387 */ /* 0x0001e20000100800 */
[----:B------:R-:W-:Y:S05]  /*0750*/  BRA `(.L_x_1926) ;  /* 0x0000000000287947 */ /* 0x000fea0003800000 */
.L_x_1925:
        /* <DEDUP_REMOVED lines=9> */
[----:B------:R1:W-:Y:S06]  /*07f0*/  STL [R1], R2 ;  /* 0x0000000201007387 */ /* 0x0003ec0000100800 */
.L_x_1926:
[----:B------:R-:W2:Y:S01]  /*0800*/  LDC R237, c[0x0][0x8b8] ;  /* 0x00022e00ffed7b82 */ /* 0x000ea20000000800 */
[----:B------:R-:W-:Y:S01]  /*0810*/  IADD3 R0, -R0, UR10, RZ ;  /* 0x0000000a00007c10 */ /* 0x000fe2000fffe1ff */
[----:B------:R-:W-:Y:S02]  /*0820*/  ULDC.64 UR4, c[0x0][0x8f8] ;  /* 0x00023e0000047ab9 */ /* 0x000fe40000000a00 */
[----:B------:R-:W-:-:S04]  /*0830*/  ISETP.NE.U32.AND P0, PT, RZ, UR4, PT ;  /* 0x00000004ff007c0c */ /* 0x000fc8000bf05070 */
[----:B------:R-:W3:Y:S01]  /*0840*/  LDC R5, c[0x0][0x8c4] ;  /* 0x00023100ff057b82 */ /* 0x000ee20000000800 */
[----:B------:R-:W-:Y:S02]  /*0850*/  ISETP.NE.AND.EX P0, PT, RZ, UR5, PT, P0 ;  /* 0x00000005ff007c0c */ /* 0x000fe4000bf05300 */
[----:B--2---:R-:W-:Y:S01]  /*0860*/  ISETP.NE.AND P1, PT, R237, 0x1, PT ;  /* 0x00000001ed00780c */ /* 0x004fe20003f25270 */
[----:B---3--:R-:W-:-:S04]  /*0870*/  IMAD R5, R5, UR6, R0 ;  /* 0x0000000605057c24 */ /* 0x008fc8000f8e0200 */
[----:B------:R-:W-:-:S08]  /*0880*/  IMAD.MOV.U32 R231, RZ, RZ, R5 ;  /* 0x000000ffffe77224 */ /* 0x000fd000078e0005 */
[----:B01----:R-:W0:Y:S08]  /*0890*/  @P1 LDC R2, c[0x0][0x8bc] ;  /* 0x00022f00ff021b82 */ /* 0x003e300000000800 */
[----:B------:R-:W1:Y:S01]  /*08a0*/  @P1 LDC R3, c[0x0][0x8c0] ;  /* 0x00023000ff031b82 */ /* 0x000e620000000800 */
[----:B0-----:R-:W-:-:S05]  /*08b0*/  @P1 IMAD.HI.U32 R0, R5, R2, RZ ;  /* 0x0000000205001227 */ /* 0x001fca00078e00ff */
[----:B-1----:R-:W-:-:S05]  /*08c0*/  @P1 SHF.R.U32.HI R231, RZ, R3, R0 ;  /* 0x00000003ffe71219 */ /* 0x002fca0000011600 */
[----:B------:R-:W-:-:S04]  /*08d0*/  IMAD.MOV R0, RZ, RZ, -R231 ;  /* 0x000000ffff007224 */ /* 0x000fc800078e0ae7 */
[----:B------:R-:W-:Y:S01]  /*08e0*/  IMAD R237, R237, R0, R5 ;  /* 0x00000000eded7224 */ /* 0x000fe200078e0205 */
[----:B------:R-:W-:Y:S06]  /*08f0*/  @!P0 BRA `(.L_x_1927) ;  /* 0x0000000000148947 */ /* 0x000fec0003800000 */
[----:B------:R-:W0:Y:S01]  /*0900*/  LDC.64 R2, c[0x0][0x8f8] ;  /* 0x00023e00ff027b82 */ /* 0x000e220000000a00 */
[----:B------:R-:W-:Y:S01]  /*0910*/  ULDC.64 UR4, c[0x0][0x208] ;  /* 0x0000820000047ab9 */ /* 0x000fe20000000a00 */
[----:B0-----:R-:W-:-:S05]  /*0920*/  IMAD.WIDE R2, R231, 0x4, R2 ;  /* 0x00000004e7027825 */ /* 0x001fca00078e0202 */
[----:B------:R1:W5:Y:S01]  /*0930*/  LDG.E R0, desc[UR4][R2.64] ;  /* 0x0000000402007981 */ /* 0x000362000c1e1900 */
[----:B------:R-:W-:Y:S05]  /*0940*/  BRA `(.L_x_1928) ;  /* 0x0000000000307947 */ /* 0x000fea0003800000 */
.L_x_1927:
        /* <DEDUP_REMOVED lines=11> */
.L_x_1929:
[----:B------:R-:W0:Y:S02]  /*0a00*/  LDC R0, c[0x0][0x8ec] ;  /* 0x00023b00ff007b82 */ /* 0x000e240000000800 */
.L_x_1928:
[----:B------:R-:W2:Y:S01]  /*0a10*/  LDL R8, [R1] ;  /* 0x0000000001087983 */ /* 0x000ea20000100800 */
[----:B0----5:R-:W-:-:S04]  /*0a20*/  VIADD R0, R0, 0x4f ;  /* 0x0000004f00007836 */ /* 0x021fc80000000000 */
[----:B------:R-:W-:-:S05]  /*0a30*/  IMAD.HI R0, R0, 0x66666667, RZ ;  /* 0x6666666700007827 */ /* 0x000fca00078e02ff */
[----:B-1----:R-:W-:-:S04]  /*0a40*/  SHF.R.U32.HI R3, RZ, 0x1f, R0 ;  /* 0x0000001fff037819 */ /* 0x002fc80000011600 */
[----:B------:R-:W-:Y:S02]  /*0a50*/  LEA.HI.SX32 R3, R0, R3, 0x1b ;  /* 0x0000000300037211 */ /* 0x000fe400078fdaff */
[----:B--2---:R-:W-:-:S13]  /*0a60*/  R2UR UR4, R8 ;  /* 0x00000000080472ca */ /* 0x004fda00000e0000 */
[----:B------:R-:W-:-:S04]  /*0a70*/  ISETP.LE.AND P0, PT, R3, UR4, PT ;  /* 0x0000000403007c0c */ /* 0x000fc8000bf03270 */
        /* <DEDUP_REMOVED lines=12> */
[----:B------:R-:W0:Y:S06]  /*0b40*/  @P0 LDC.64 R4, c[0x0][0x780] ;  /* 0x0001e000ff040b82 */ /* 0x000e2c0000000a00 */
[----:B------:R-:W2:Y:S01]  /*0b50*/  @P1 LDG.E R0, desc[UR4][R6.64] ;  /* 0x0000000406001981 */ /* 0x000ea2000c1e1900 */
[----:B0-----:R-:W-:-:S06]  /*0b60*/  @P0 IMAD.WIDE R2, R231, 0x4, R4 ;  /* 0x00000004e7020825 */ /* 0x001fcc00078e0204 */
        /* <DEDUP_REMOVED lines=19> */
.L_x_1931:
[----:B------:R-:W-:Y:S01]  /*0ca0*/  SHF.R.S32.HI R2, RZ, 0x1f, R237 ;  /* 0x0000001fff027819 */ /* 0x000fe200000114ed */
[----:B------:R-:W-:Y:S01]  /*0cb0*/  ULDC UR5, c[0x0][0x290] ;  /* 0x0000a40000057ab9 */ /* 0x000fe20000000800 */
[----:B------:R-:W-:-:S03]  /*0cc0*/  @P1 LOP3.LUT R0, R5, 0xffffc000, RZ, 0xc0, !PT ;  /* 0xffffc00005001812 */ /* 0x000fc600078ec0ff */
[----:B------:R0:W-:Y:S01]  /*0cd0*/  STL [R1+0x4], R2 ;  /* 0x0000040201007387 */ /* 0x0001e20000100800 */
[----:B------:R-:W-:Y:S05]  /*0ce0*/  @!P2 BRA `(.L_x_1932) ;  /* 0x000000000018a947 */ /* 0x000fea0003800000 */
[----:B0-----:R-:W0:Y:S01]  /*0cf0*/  LDC.64 R2, c[0x0][0x788] ;  /* 0x0001e200ff027b82 */ /* 0x001e220000000a00 */
[----:B------:R-:W-:Y:S01]  /*0d00*/  ULDC.64 UR6, c[0x0][0x208] ;  /* 0x0000820000067ab9 */ /* 0x000fe20000000a00 */
[----:B0-----:R-:W-:-:S06]  /*0d10*/  IMAD.WIDE R2, R231, 0x4, R2 ;  /* 0x00000004e7027825 */ /* 0x001fcc00078e0202 */
[----:B------:R-:W2:Y:S02]  /*0d20*/  LDG.E R2, desc[UR6][R2.64] ;  /* 0x0000000602027981 */ /* 0x000ea4000c1e1900 */
[----:B--2---:R-:W-:Y:S01]  /*0d30*/  R2UR UR5, R2 ;  /* 0x00000000020572ca */ /* 0x004fe200000e0000 */
[----:B------:R-:W-:-:S14]  /*0d40*/  BRA `(.L_x_1933) ;  /* 0x0000000000307947 */ /* 0x000fdc0003800000 */
.L_x_1932:
[----:B------:R-:W-:Y:S02]  /*0d50*/  ULDC.64 UR6, c[0x0][0x778] ;  /* 0x0001de0000067ab9 */ /* 0x000fe40000000a00 */
[----:B------:R-:W-:-:S04]  /*0d60*/  ISETP.NE.U32.AND P0, PT, RZ, UR6, PT ;  /* 0x00000006ff007c0c */ /* 0x000fc8000bf05070 */
[----:B------:R-:W-:-:S13]  /*0d70*/  ISETP.NE.AND.EX P0, PT, RZ, UR7, PT, P0 ;  /* 0x00000007ff007c0c */ /* 0x000fda000bf05300 */
[----:B------:R-:W-:Y:S05]  /*0d80*/  @!P0 BRA `(.L_x_1933) ;  /* 0x0000000000208947 */ /* 0x000fea0003800000 */
[----:B0-----:R-:W0:Y:S01]  /*0d90*/  LDC.64 R2, c[0x0][0x778] ;  /* 0x0001de00ff027b82 */ /* 0x001e220000000a00 */
[----:B------:R-:W-:Y:S01]  /*0da0*/  ULDC.64 UR6, c[0x0][0x208] ;  /* 0x0000820000067ab9 */ /* 0x000fe20000000a00 */
[----:B0-----:R-:W-:-:S05]  /*0db0*/  IMAD.WIDE R2, R231, 0x4, R2 ;  /* 0x00000004e7027825 */ /* 0x001fca00078e0202 */
[----:B------:R-:W2:Y:S04]  /*0dc0*/  LDG.E R5, desc[UR6][R2.64] ;  /* 0x0000000602057981 */ /* 0x000ea8000c1e1900 */
[----:B------:R-:W3:Y:S01]  /*0dd0*/  LDG.E R4, desc[UR6][R2.64+0x4] ;  /* 0x0000040602047981 */ /* 0x000ee2000c1e1900 */
[----:B--2---:R-:W-:Y:S02]  /*0de0*/  R2UR UR5, R5 ;  /* 0x00000000050572ca */ /* 0x004fe400000e0000 */
[----:B---3--:R-:W-:-:S13]  /*0df0*/  R2UR UR6, R4 ;  /* 0x00000000040672ca */ /* 0x008fda00000e0000 */
[----:B------:R-:W-:-:S12]  /*0e00*/  UIADD3 UR5, -UR5, UR6, URZ ;  /* 0x0000000605057290 */ /* 0x000fd8000fffe13f */
.L_x_1933:
        /* <DEDUP_REMOVED lines=102> */
[----:B0-----:R-:W-:-:S04]  /*1470*/  SHF.R.S32.HI R2, RZ, 0x1f, R21 ;  /* 0x0000001fff027819 */ /* 0x001fc80000011415 */
[CC--:B------:R-:W-:Y:S02]  /*1480*/  LEA.HI R3, R2.reuse, R21.reuse, RZ, 0x7 ;  /* 0x0000001502037211 */ /* 0x0c0fe400078f38ff */
[CC--:B------:R-:W-:Y:S02]  /*1490*/  LEA.HI R6, R2.reuse, R21.reuse, RZ, 0x5 ;  /* 0x0000001502067211 */ /* 0x0c0fe400078f28ff */
[----:B------:R-:W-:Y:S02]  /*14a0*/  LEA.HI R7, R2, R21, RZ, 0x4 ;  /* 0x0000001502077211 */ /* 0x000fe400078f20ff */
[----:B------:R-:W-:Y:S02]  /*14b0*/  LOP3.LUT R2, R3, 0xffffff80, RZ, 0xc0, !PT ;  /* 0xffffff8003027812 */ /* 0x000fe400078ec0ff */
[----:B------:R-:W-:-:S03]  /*14c0*/  LOP3.LUT R8, R7, 0xffffff0, RZ, 0xc0, !PT ;  /* 0x0ffffff007087812 */ /* 0x000fc600078ec0ff */
[C---:B------:R-:W-:Y:S02]  /*14d0*/  IMAD.IADD R7, R21.reuse, 0x1, -R2 ;  /* 0x0000000115077824 */ /* 0x040fe400078e0a02 */
[----:B------:R-:W-:Y:S01]  /*14e0*/  IMAD.IADD R21, R21, 0x1, -R8 ;  /* 0x0000000115157824 */ /* 0x000fe200078e0a08 */
[----:B-1----:R-:W-:Y:S02]  /*14f0*/  LEA R225, R4, R225, 0x18 ;  /* 0x000000e104e17211 */ /* 0x002fe400078ec0ff */
        /* <DEDUP_REMOVED lines=21> */
.L_x_1935:
[----:B------:R-:W2:Y:S04]  /*1650*/  LDL R4, [R1+0x8] ;  /* 0x0000080001047983 */ /* 0x000ea80000100800 */
[----:B------:R-:W0:Y:S04]  /*1660*/  LDL R14, [R1+0x4] ;  /* 0x00000400010e7983 */ /* 0x000e280000100800 */
[----:B------:R-:W3:Y:S01]  /*1670*/  LDL R12, [R1] ;  /* 0x00000000010c7983 */ /* 0x000ee20000100800 */
        /* <DEDUP_REMOVED lines=99> */
[----:B0-----:R-:W-:-:S03]  /*1cb0*/  IMAD R10, R14, UR6, RZ ;  /* 0x000000060e0a7c24 */ /* 0x001fc6000f8e02ff */
[----:B------:R-:W-:Y:S01]  /*1cc0*/  SEL R0, R0, RZ, !P1 ;  /* 0x000000ff00007207 */ /* 0x000fe20004800000 */
[----:B------:R-:W-:-:S04]  /*1cd0*/  IMAD.WIDE.U32 R4, R237, UR6, R4 ;  /* 0x00000006ed047c25 */ /* 0x000fc8000f8e0004 */
[----:B------:R-:W-:Y:S01]  /*1ce0*/  IMAD R7, R237, UR7, R10 ;  /* 0x00000007ed077c24 */ /* 0x000fe2000f8e020a */
[----:B------:R-:W-:Y:S02]  /*1cf0*/  ULDC.64 UR6, c[0x0][0x2e0] ;  /* 0x0000b80000067ab9 */ /* 0x000fe40000000a00 */
[----:B------:R-:W-:Y:S02]  /*1d00*/  IMAD R0, R0, UR6, RZ ;  /* 0x0000000600007c24 */ /* 0x000fe4000f8e02ff */
[----:B------:R-:W-:Y:S02]  /*1d10*/  IMAD.IADD R5, R5, 0x1, R7 ;  /* 0x0000000105057824 */ /* 0x000fe400078e0207 */
[C---:B------:R-:W-:Y:S02]  /*1d20*/  IMAD R7, R233.reuse, UR7, R0 ;  /* 0x00000007e9077c24 */ /* 0x040fe4000f8e0200 */
[----:B------:R-:W-:Y:S01]  /*1d30*/  IMAD.WIDE.U32 R232, R233, UR6, R4 ;  /* 0x00000006e9e87c25 */ /* 0x000fe2000f8e0004 */
[----:B---3--:R-:W-:-:S02]  /*1d40*/  R2UR UR6, R12 ;  /* 0x000000000c0672ca */ /* 0x008fc400000e0000 */
[----:B------:R-:W-:-:S04]  /*1d50*/  LEA.HI R9, R9, R6, RZ, 0x3 ;  /* 0x0000000609097211 */ /* 0x000fc800078f18ff */
[----:B------:R-:W-:Y:S01]  /*1d60*/  LOP3.LUT R9, R9, 0xfffffff8, RZ, 0xc0, !PT ;  /* 0xfffffff809097812 */ /* 0x000fe200078ec0ff */
[----:B------:R-:W-:-:S06]  /*1d70*/  ULOP3.LUT UR7, UR8, 0x1, URZ, 0xfc, !UPT ;  /* 0x0000000108077892 */ /* 0x000fcc000f8efc3f */
[----:B------:R-:W-:Y:S01]  /*1d80*/  UIMAD UR5, UR6, -0x50, UR5 ;  /* 0xffffffb0060578a4 */ /* 0x000fe2000f8e0205 */
[----:B------:R-:W-:-:S03]  /*1d90*/  IMAD.IADD R9, R6, 0x1, -R9 ;  /* 0x0000000106097824 */ /* 0x000fc600078e0a09 */
[----:B------:R-:W-:Y:S01]  /*1da0*/  UIADD3 UR4, -UR4, 0x1, UR5 ;  /* 0x0000000104047890 */ /* 0x000fe2000fffe105 */
[----:B------:R-:W-:Y:S01]  /*1db0*/  IMAD.SHL.U32 R0, R21, 0x8, RZ ;  /* 0x0000000815007824 */ /* 0x000fe200078e00ff */
[C---:B------:R-:W-:Y:S01]  /*1dc0*/  IADD3 R230, -R229.reuse, UR5, RZ ;  /* 0x00000005e5e67c10 */ /* 0x040fe2000fffe1ff */
[----:B------:R-:W-:Y:S02]  /*1dd0*/  IMAD R227, R2, 0x10, R9 ;  /* 0x0000001002e37824 */ /* 0x000fe400078e0209 */
[----:B------:R-:W-:Y:S01]  /*1de0*/  IMAD.U32 R235, RZ, RZ, UR7 ;  /* 0x00000007ffeb7e24 */ /* 0x000fe2000f8e00ff */
[----:B------:R-:W-:Y:S01]  /*1df0*/  IADD3 R229, -R229, UR4, RZ ;  /* 0x00000004e5e57c10 */ /* 0x000fe2000fffe1ff */
[----:B------:R-:W-:Y:S02]  /*1e00*/  IMAD.MOV.U32 R2, RZ, RZ, RZ ;  /* 0x000000ffff027224 */ /* 0x000fe400078e00ff */
[----:B------:R-:W-:Y:S02]  /*1e10*/  IMAD R0, R0, 0x2, R225 ;  /* 0x0000000200007824 */ /* 0x000fe400078e02e1 */
[----:B------:R-:W-:-:S07]  /*1e20*/  IMAD.IADD R234, R233, 0x1, R7 ;  /* 0x00000001e9ea7824 */ /* 0x000fce00078e0207 */
.L_x_1947:
[----:B------:R-:W-:-:S13]  /*1e30*/  R2UR UR4, R235 ;  /* 0x00000000eb0472ca */ /* 0x000fda00000e0000 */
[----:B------:R-:W-:-:S06]  /*1e40*/  UISETP.NE.AND UP0, UPT, UR4, 0x3, UPT ;  /* 0x000000030400788c */ /* 0x000fcc000bf05270 */
[----:B------:R-:W-:-:S13]  /*1e50*/  PLOP3.LUT P0, PT, PT, PT, UP0, 0x80, 0x0 ;  /* 0x000000000000781c */ /* 0x000fda0003f0f008 */
[----:B------:R-:W-:Y:S05]  /*1e60*/  @!P0 BRA `(.L_x_1937) ;  /* 0x0000000000048947 */ /* 0x000fea0003800000 */
[----:B------:R-:W-:Y:S01]  /*1e70*/  BPT.TRAP 0x1 ;  /* 0x000000040000795c */ /* 0x000fe20000300000 */
.L_x_1937:
[----:B------:R-:W-:Y:S01]  /*1e80*/  IMAD R224, R2, 0x8, R225 ;  /* 0x0000000802e07824 */ /* 0x000fe200078e02e1 */
[----:B------:R-:W-:-:S04]  /*1e90*/  SHF.L.U32 R7, R228, 0x1f, RZ ;  /* 0x0000001fe4077819 */ /* 0x000fc800000006ff */
[----:B------:R0:W1:Y:S01]  /*1ea0*/  SYNCS.PHASECHK.TRANS64.TRYWAIT P1, [R224+URZ+0x31610], R7 ;  /* 0x03161007e00075a7 */ /* 0x000062000802017f */
[----:B------:R-:W-:Y:S05]  /*1eb0*/  @!P0 BRA `(.L_x_1938) ;  /* 0x0000000000048947 */ /* 0x000fea0003800000 */
[----:B------:R-:W-:Y:S01]  /*1ec0*/  BPT.TRAP 0x1 ;  /* 0x000000040000795c */ /* 0x000fe20000300000 */
.L_x_1938:
        /* <DEDUP_REMOVED lines=11> */
.L_x_1939:
        /* <DEDUP_REMOVED lines=438> */
.L_x_1941:
[----:B------:R-:W-:-:S04]  /*3ae0*/  SHF.L.U32 R8, R226, 0x1f, RZ ;  /* 0x0000001fe2087819 */ /* 0x000fc800000006ff */
[----:B------:R0:W3:Y:S01]  /*3af0*/  SYNCS.PHASECHK.TRANS64.TRYWAIT P1, [R225+URZ+0x31630], R8 ;  /* 0x03163008e10075a7 */ /* 0x0000e2000802017f */
[----:B------:R-:W-:Y:S05]  /*3b00*/  @!P0 BRA `(.L_x_1942) ;  /* 0x0000000000048947 */ /* 0x000fea0003800000 */
[----:B------:R-:W-:Y:S01]  /*3b10*/  BPT.TRAP 0x1 ;  /* 0x000000040000795c */ /* 0x000fe20000300000 */
.L_x_1942:
        /* <DEDUP_REMOVED lines=11> */
.L_x_1943:
[C---:B------:R-:W-:Y:S01]  /*3bd0*/  VIADD R7, R5.reuse, 0x80 ;  /* 0x0000008005077836 */ /* 0x040fe20000000000 */
[----:B------:R-:W-:Y:S01]  /*3be0*/  R2UR UR4, R6 ;  /* 0x00000000060472ca */ /* 0x000fe200000e0000 */
[C---:B0--3--:R-:W-:Y:S01]  /*3bf0*/  VIADD R8, R5.reuse, 0x180 ;  /* 0x0000018005087836 */ /* 0x049fe20000000000 */
        /* <DEDUP_REMOVED lines=12> */
[----:B------:R-:W-:Y:S01]  /*3cc0*/  IMAD.U32 R14, RZ, RZ, UR60 ;  /* 0x0000003cff0e7e24 */ /* 0x000fe2000f8e00ff */
[----:B------:R-:W-:Y:S01]  /*3cd0*/  HGMMA.64x8x16.F32.BF16 R44, gdesc[UR4], RZ, !UPT ;  /* 0x00000000042c79f0 */ /* 0x000fe2000c7018ff */
[----:B------:R-:W-:Y:S01]  /*3ce0*/  UMOV UR7, 0x40000000 ;  /* 0x4000000000077882 */ /* 0x000fe20000000000 */
[----:B------:R-:W-:Y:S01]  /*3cf0*/  UMOV UR6, UR8 ;  /* 0x0000000800067c82 */ /* 0x000fe20008000000 */
[----:B------:R-:W-:Y:S01]  /*3d00*/  IMAD R14, R14, 0x40, R227 ;  /* 0x000000400e0e7824 */ /* 0x000fe200078e02e3 */
[----:B------:R-:W-:Y:S01]  /*3d10*/  HGMMA.64x8x16.F32.BF16 R48, gdesc[UR4], RZ, !UPT ;  /* 0x00000000043079f0 */ /* 0x000fe2000c7018ff */
[----:B------:R-:W-:Y:S01]  /*3d20*/  UMOV UR7, 0x40000000 ;  /* 0x4000000000077882 */ /* 0x000fe20000000000 */
[----:B------:R-:W-:Y:S01]  /*3d30*/  VIADD R20, R225, 0x2c500 ;  /* 0x0002c500e1147836 */ /* 0x000fe20000000000 */
[----:B------:R-:W-:Y:S01]  /*3d40*/  UMOV UR59, 0x40 ;  /* 0x00000040003b7882 */ /* 0x000fe20000000000 */
[----:B------:R-:W-:Y:S01]  /*3d50*/  UMOV UR6, UR9 ;  /* 0x0000000900067c82 */ /* 0x000fe20008000000 */
[----:B------:R-:W-:Y:S01]  /*3d60*/  VIADDMNMX R11, R14, R229, R230, PT ;  /* 0x000000e50e0b7246 */ /* 0x000fe200038001e6 */
[----:B------:R-:W-:Y:S01]  /*3d70*/  HGMMA.64x8x16.F32.BF16 R52, gdesc[UR4], RZ, !UPT ;  /* 0x00000000043479f0 */ /* 0x000fe2000c7018ff */
[----:B------:R-:W-:Y:S01]  /*3d80*/  UMOV UR6, UR10 ;  /* 0x0000000a00067c82 */ /* 0x000fe20008000000 */
[----:B------:R-:W-:Y:S01]  /*3d90*/  UMOV UR7, 0x40000000 ;  /* 0x4000000000077882 */ /* 0x000fe20000000000 */
[C---:B------:R-:W-:Y:S01]  /*3da0*/  ISETP.GT.AND P1, PT, R11.reuse, RZ, PT ;  /* 0x000000ff0b00720c */ /* 0x040fe20003f24270 */
[----:B------:R-:W-:Y:S01]  /*3db0*/  HGMMA.64x8x16.F32.BF16 R216, gdesc[UR4], RZ, !UPT ;  /* 0x0000000004d879f0 */ /* 0x000fe2000c7018ff */
[----:B------:R-:W-:Y:S01]  /*3dc0*/  UMOV UR6, UR11 ;  /* 0x0000000b00067c82 */ /* 0x000fe20008000000 */
[----:B------:R-:W-:Y:S01]  /*3dd0*/  UMOV UR7, 0x40000000 ;  /* 0x4000000000077882 */ /* 0x000fe20000000000 */
[----:B------:R-:W-:Y:S01]  /*3de0*/  ISETP.GT.AND P3, PT, R11, 0x41, PT ;  /* 0x000000410b00780c */ /* 0x000fe20003f64270 */
[----:B------:R-:W-:Y:S01]  /*3df0*/  HGMMA.64x8x16.F32.BF16 R220, gdesc[UR4], RZ, !UPT ;  /* 0x0000000004dc79f0 */ /* 0x000fe2000c7018ff */
[----:B------:R-:W-:Y:S01]  /*3e00*/  R2UR UR6, R7 ;  /* 0x00000000070672ca */ /* 0x000fe200000e0000 */
[----:B------:R-:W-:Y:S01]  /*3e10*/  VIADD R7, R6, 0x2 ;  /* 0x0000000206077836 */ /* 0x000fe20000000000 */
[----:B------:R-:W-:Y:S01]  /*3e20*/  UMOV UR7, 0x40000000 ;  /* 0x4000000000077882 */ /* 0x000fe20000000000 */
[----:B------:R-:W-:Y:S01]  /*3e30*/  UMOV UR5, 0x40000040 ;  /* 0x4000004000057882 */ /* 0x000fe20000000000 */
[----:B------:R-:W-:Y:S01]  /*3e40*/  IADD3 R15, R229, 0x8, R14 ;  /* 0x00000008e50f7810 */ /* 0x000fe20007ffe00e */
[----:B------:R-:W-:Y:S01]  /*3e50*/  IMAD R4, R3, 0x2000, R4 ;  /* 0x0000200003047824 */ /* 0x000fe200078e0204 */
[----:B------:R-:W-:Y:S01]  /*3e60*/  R2UR UR4, R7 ;  /* 0x00000000070472ca */ /* 0x000fe200000e0000 */
[----:B------:R-:W-:Y:S01]  /*3e70*/  VIADD R7, R5, 0x82 ;  /* 0x0000008205077836 */ /* 0x000fe20000000000 */
[----:B------:R-:W-:Y:S01]  /*3e80*/  VIMNMX R19, R230, R15, PT ;  /* 0x0000000fe6137248 */ /* 0x000fe20003fe0100 */
[----:B------:R-:W-:Y:S01]  /*3e90*/  UMOV UR17, UR57 ;  /* 0x0000003900117c82 */ /* 0x000fe20008000000 */
[----:B------:R-:W-:Y:S01]  /*3ea0*/  ISETP.GT.AND P2, PT, R11, 0x40, PT ;  /* 0x000000400b00780c */ /* 0x000fe20003f44270 */
[----:B------:R-:W-:Y:S01]  /*3eb0*/  UMOV UR19, 0x40 ;  /* 0x0000004000137882 */ /* 0x000fe20000000000 */
[----:B------:R-:W-:Y:S01]  /*3ec0*/  R2UR UR8, R7 ;  /* 0x00000000070872ca */ /* 0x000fe200000e0000 */
[----:B------:R-:W-:Y:S01]  /*3ed0*/  VIADD R7, R5, 0x102 ;  /* 0x0000010205077836 */ /* 0x000fe20000000000 */
[C---:B------:R-:W-:Y:S01]  /*3ee0*/  ISETP.GT.AND P4, PT, R19.reuse, 0x11, PT ;  /* 0x000000111300780c */ /* 0x040fe20003f84270 */
[----:B------:R-:W-:Y:S01]  /*3ef0*/  UMOV UR13, UR57 ;  /* 0x00000039000d7c82 */ /* 0x000fe20008000000 */
[----:B------:R-:W-:Y:S01]  /*3f00*/  ISETP.GT.AND P5, PT, R19, 0x40, PT ;  /* 0x000000401300780c */ /* 0x000fe20003fa4270 */
[----:B------:R-:W-:Y:S01]  /*3f10*/  UMOV UR15, 0x40 ;  /* 0x00000040000f7882 */ /* 0x000fe20000000000 */
[----:B------:R-:W-:Y:S01]  /*3f20*/  R2UR UR9, R7 ;  /* 0x00000000070972ca */ /* 0x000fe200000e0000 */
[----:B------:R-:W-:Y:S01]  /*3f30*/  VIADD R7, R5, 0x182 ;  /* 0x0000018205077836 */ /* 0x000fe20000000000 */
[----:B------:R-:W-:Y:S01]  /*3f40*/  ISETP.GT.AND P6, PT, R19, 0x41, PT ;  /* 0x000000411300780c */ /* 0x000fe20003fc4270 */
[----:B------:R-:W-:Y:S01]  /*3f50*/  UMOV UR45, 0x40000040 ;  /* 0x40000040002d7882 */ /* 0x000fe20000000000 */
[----:B------:R-:W-:Y:S01]  /*3f60*/  SHF.R.U32.HI R20, RZ, 0x4, R20 ;  /* 0x00000004ff147819 */ /* 0x000fe20000011614 */
[----:B------:R-:W-:Y:S01]  /*3f70*/  UMOV UR47, 0x40 ;  /* 0x00000040002f7882 */ /* 0x000fe20000000000 */
[----:B------:R-:W-:Y:S01]  /*3f80*/  R2UR UR10, R7 ;  /* 0x00000000070a72ca */ /* 0x000fe200000e0000 */
[----:B------:R-:W-:Y:S01]  /*3f90*/  VIADD R7, R5, 0x202 ;  /* 0x0000020205077836 */ /* 0x000fe20000000000 */
[----:B------:R-:W-:Y:S01]  /*3fa0*/  UMOV UR53, UR45 ;  /* 0x0000002d00357c82 */ /* 0x000fe20008000000 */
        /* <DEDUP_REMOVED lines=36> */
[----:B------:R-:W-:Y:S01]  /*41f0*/  UMOV UR21, UR25 ;  /* 0x0000001900157c82 */ /* 0x000fe20008000000 */
[----:B------:R-:W-:-:S02]  /*4200*/  UMOV UR23, 0x40 ;  /* 0x0000004000177882 */ /* 0x000fc40000000000 */
        /* <DEDUP_REMOVED lines=360> */
[----:B------:R-:W-:Y:S01]  /*5890*/  UMOV UR8, UR4 ;  /* 0x0000000400087c82 */ /* 0x000fe20008000000 */
[----:B------:R-:W-:Y:S01]  /*58a0*/  HGMMA.64x8x16.F32.BF16 R48, gdesc[UR4], R48 ;  /* 0x00000000043079f0 */ /* 0x000fe20008701830 */
[----:B------:R-:W-:Y:S01]  /*58b0*/  UMOV UR6, UR9 ;  /* 0x0000000900067c82 */ /* 0x000fe20008000000 */
[----:B------:R-:W-:Y:S01]  /*58c0*/  UMOV UR7, 0x40000000 ;  /* 0x4000000000077882 */ /* 0x000fe20000000000 */
[----:B------:R-:W-:Y:S01]  /*58d0*/  UMOV UR9, UR5 ;  /* 0x0000000500097c82 */ /* 0x000fe20008000000 */
[----:B------:R-:W-:Y:S04]  /*58e0*/  HGMMA.64x8x16.F32.BF16 R52, gdesc[UR4], R52 ;  /* 0x00000000043479f0 */ /* 0x000fe80008701834 */
[----:B------:R-:W-:Y:S01]  /*58f0*/  UMOV UR6, UR12 ;  /* 0x0000000c00067c82 */ /* 0x000fe20008000000 */
[----:B------:R-:W-:Y:S01]  /*5900*/  UMOV UR7, 0x40000000 ;  /* 0x4000000000077882 */ /* 0x000fe20000000000 */
[----:B------:R-:W-:Y:S01]  /*5910*/  HGMMA.64x8x16.F32.BF16 R216, gdesc[UR8], R216 ;  /* 0x0000000008d879f0 */ /* 0x000fe200087018d8 */
[----:B------:R-:W-:-:S03]  /*5920*/  UMOV UR11, UR19 ;  /* 0x00000013000b7c82 */ /* 0x000fc60008000000 */
[----:B------:R-:W-:Y:S01]  /*5930*/  HGMMA.64x8x16.F32.BF16 R220, gdesc[UR4], R220, gsb0 ;  /* 0x0000000004dc79f0 */ /* 0x000fe200080018dc */
[----:B------:R-:W-:Y:S02]  /*5940*/  ULDC UR4, c[0x0][0x744] ;  /* 0x0001d10000047ab9 */ /* 0x000fe40000000800 */
[----:B------:R-:W-:Y:S02]  /*5950*/  WARPGROUP.DEPBAR.LE gsb0, 0x1 ;  /* 0x00008000000079c5 */ /* 0x000fe40000010100 */
[----:B------:R-:W-:Y:S02]  /*5960*/  FSEL R24, R24, -INF , P1 ;  /* 0xff80000018187808 */ /* 0x000fe40000800000 */
[----:B------:R-:W-:Y:S02]  /*5970*/  ISETP.GT.AND P1, PT, R11, 0x1, PT ;  /* 0x000000010b00780c */ /* 0x000fe40003f24270 */
[----:B------:R-:W-:Y:S01]  /*5980*/  FSEL R40, R40, -INF , P2 ;  /* 0xff80000028287808 */ /* 0x000fe20001000000 */
[----:B-1----:R-:W-:Y:S01]  /*5990*/  FFMA.FTZ R7, R24, UR4, -R13 ;  /* 0x0000000418077c23 */ /* 0x002fe2000801080d */
[----:B------:R-:W-:-:S02]  /*59a0*/  FSEL R6, R25, -INF , P1 ;  /* 0xff80000019067808 */ /* 0x000fc40000800000 */
[----:B------:R-:W-:Y:S01]  /*59b0*/  ISETP.GT.AND P1, PT, R11, 0x10, PT ;  /* 0x000000100b00780c */ /* 0x000fe20003f24270 */
[--C-:B------:R-:W-:Y:S01]  /*59c0*/  FFMA.FTZ R40, R40, UR4, -R13.reuse ;  /* 0x0000000428287c23 */ /* 0x100fe2000801080d */
[----:B------:R-:W-:Y:S01]  /*59d0*/  ISETP.GT.AND P2, PT, R19, 0x1, PT ;  /* 0x000000011300780c */ /* 0x000fe20003f44270 */
[--C-:B------:R-:W-:Y:S01]  /*59e0*/  FFMA.FTZ R12, R6, UR4, -R13.reuse ;  /* 0x00000004060c7c23 */ /* 0x100fe2000801080d */
[----:B------:R-:W-:Y:S01]  /*59f0*/  FSEL R28, R28, -INF , P1 ;  /* 0xff8000001c1c7808 */ /* 0x000fe20000800000 */
[----:B------:R-:W-:Y:S01]  /*5a00*/  MUFU.EX2 R7, R7 ;  /* 0x0000000700077308 */ /* 0x000fe20000000800 */
[----:B------:R-:W-:Y:S02]  /*5a10*/  ISETP.GT.AND P1, PT, R11, 0x11, PT ;  /* 0x000000110b00780c */ /* 0x000fe40003f24270 */
[----:B------:R-:W-:Y:S01]  /*5a20*/  FSEL R27, R27, -INF , P2 ;  /* 0xff8000001b1b7808 */ /* 0x000fe20001000000 */
[----:B------:R-:W-:Y:S01]  /*5a30*/  FFMA.FTZ R6, R28, UR4, -R13 ;  /* 0x000000041c067c23 */ /* 0x000fe2000801080d */
[----:B------:R-:W-:-:S02]  /*5a40*/  FSEL R8, R29, -INF , P1 ;  /* 0xff8000001d087808 */ /* 0x000fc40000800000 */
[----:B------:R-:W-:Y:S01]  /*5a50*/  ISETP.GT.AND P1, PT, R11, 0x20, PT ;  /* 0x000000200b00780c */ /* 0x000fe20003f24270 */
[--C-:B--2---:R-:W-:Y:S01]  /*5a60*/  FFMA.FTZ R22, R27, UR4, -R10.reuse ;  /* 0x000000041b167c23 */ /* 0x104fe2000801080a */
[----:B------:R-:W-:Y:S01]  /*5a70*/  FSEL R31, R31, -INF , P4 ;  /* 0xff8000001f1f7808 */ /* 0x000fe20002000000 */
[--C-:B------:R-:W-:Y:S01]  /*5a80*/  FFMA.FTZ R9, R8, UR4, -R13.reuse ;  /* 0x0000000408097c23 */ /* 0x100fe2000801080d */
[----:B------:R-:W-:Y:S01]  /*5a90*/  FSEL R32, R32, -INF , P1 ;  /* 0xff80000020207808 */ /* 0x000fe20000800000 */
[----:B------:R-:W0:Y:S01]  /*5aa0*/  MUFU.EX2 R12, R12 ;  /* 0x0000000c000c7308 */ /* 0x000e220000000800 */
[----:B------:R-:W-:Y:S01]  /*5ab0*/  ISETP.GT.AND P1, PT, R11, 0x21, PT ;  /* 0x000000210b00780c */ /* 0x000fe20003f24270 */
[----:B------:R-:W-:Y:S01]  /*5ac0*/  FFMA.FTZ R24, R31, UR4, -R10 ;  /* 0x000000041f187c23 */ /* 0x000fe2000801080a */
[----:B------:R-:W-:Y:S01]  /*5ad0*/  ISETP.GT.AND P2, PT, R19, 0x21, PT ;  /* 0x000000211300780c */ /* 0x000fe20003f44270 */
[----:B------:R-:W-:Y:S01]  /*5ae0*/  FFMA.FTZ R5, R32, UR4, -R13 ;  /* 0x0000000420057c23 */ /* 0x000fe2000801080d */
[----:B------:R-:W-:-:S02]  /*5af0*/  FSEL R8, R33, -INF , P1 ;  /* 0xff80000021087808 */ /* 0x000fc40000800000 */
[----:B------:R-:W-:Y:S01]  /*5b00*/  ISETP.GT.AND P1, PT, R11, 0x30, PT ;  /* 0x000000300b00780c */ /* 0x000fe20003f24270 */
[----:B------:R-:W-:Y:S01]  /*5b10*/  MUFU.EX2 R22, R22 ;  /* 0x0000001600167308 */ /* 0x000fe20000000800 */
[----:B------:R-:W-:Y:S01]  /*5b20*/  ISETP.GT.AND P4, PT, R19, 0x31, PT ;  /* 0x000000311300780c */ /* 0x000fe20003f84270 */
[--C-:B------:R-:W-:Y:S01]  /*5b30*/  FFMA.FTZ R8, R8, UR4, -R13.reuse ;  /* 0x0000000408087c23 */ /* 0x100fe2000801080d */
[----:B------:R-:W-:Y:S02]  /*5b40*/  FSEL R36, R36, -INF , P1 ;  /* 0xff80000024247808 */ /* 0x000fe40000800000 */
[----:B------:R-:W-:Y:S02]  /*5b50*/  ISETP.GT.AND P1, PT, R11, 0x31, PT ;  /* 0x000000310b00780c */ /* 0x000fe40003f24270 */
[----:B------:R-:W-:Y:S01]  /*5b60*/  FSEL R29, R35, -INF , P2 ;  /* 0xff800000231d7808 */ /* 0x000fe20001000000 */
[--C-:B------:R-:W-:Y:S01]  /*5b70*/  FFMA.FTZ R11, R36, UR4, -R13.reuse ;  /* 0x00000004240b7c23 */ /* 0x100fe2000801080d */
[----:B------:R-:W-:Y:S01]  /*5b80*/  FSEL R16, R37, -INF , P1 ;  /* 0xff80000025107808 */ /* 0x000fe20000800000 */
[----:B------:R-:W-:Y:S01]  /*5b90*/  MUFU.EX2 R6, R6 ;  /* 0x0000000600067308 */ /* 0x000fe20000000800 */
[----:B------:R-:W-:Y:S01]  /*5ba0*/  ISETP.GT.AND P1, PT, R19, RZ, PT ;  /* 0x000000ff1300720c */ /* 0x000fe20003f24270 */
[----:B------:R-:W-:Y:S01]  /*5bb0*/  FFMA.FTZ R29, R29, UR4, -R10 ;  /* 0x000000041d1d7c23 */ /* 0x000fe2000801080a */
[----:B------:R-:W-:Y:S01]  /*5bc0*/  FSEL R25, R39, -INF , P4 ;  /* 0xff80000027197808 */ /* 0x000fe20002000000 */
[----:B------:R-:W-:Y:S01]  /*5bd0*/  FFMA.FTZ R14, R16, UR4, -R13 ;  /* 0x00000004100e7c23 */ /* 0x000fe2000801080d */
[----:B------:R-:W-:-:S02]  /*5be0*/  FSEL R16, R41, -INF , P3 ;  /* 0xff80000029107808 */ /* 0x000fc40001800000 */
[----:B------:R-:W-:Y:S01]  /*5bf0*/  ISETP.GT.AND P3, PT, R19, 0x10, PT ;  /* 0x000000101300780c */ /* 0x000fe20003f64270 */
[--C-:B------:R-:W-:Y:S01]  /*5c00*/  FFMA.FTZ R25, R25, UR4, -R10.reuse ;  /* 0x0000000419197c23 */ /* 0x100fe2000801080a */
[----:B------:R-:W-:Y:S01]  /*5c10*/  FSEL R21, R26, -INF , P1 ;  /* 0xff8000001a157808 */ /* 0x000fe20000800000 */
[----:B------:R-:W-:Y:S01]  /*5c20*/  FFMA.FTZ R18, R16, UR4, -R13 ;  /* 0x0000000410127c23 */ /* 0x000fe2000801080d */
[----:B------:R-:W-:Y:S01]  /*5c30*/  IMAD R16, R227, 0x4, R225 ;  /* 0x00000004e3107824 */ /* 0x000fe200078e02e1 */
[----:B------:R-:W-:Y:S01]  /*5c40*/  FSEL R17, R30, -INF , P3 ;  /* 0xff8000001e117808 */ /* 0x000fe20001800000 */
[----:B------:R-:W-:Y:S01]  /*5c50*/  MUFU.EX2 R9, R9 ;  /* 0x0000000900097308 */ /* 0x000fe20000000800 */
[C---:B------:R-:W-:Y:S02]  /*5c60*/  ISETP.GT.AND P3, PT, R19.reuse, 0x30, PT ;  /* 0x000000301300780c */ /* 0x040fe40003f64270 */
[----:B------:R-:W1:Y:S01]  /*5c70*/  LDS R15, [R16+0x2c300] ;  /* 0x02c30000100f7984 */ /* 0x000e620000000800 */
[----:B------:R-:W-:Y:S01]  /*5c80*/  ISETP.GT.AND P1, PT, R19, 0x20, PT ;  /* 0x000000201300780c */ /* 0x000fe20003f24270 */
[----:B------:R-:W-:Y:S01]  /*5c90*/  FFMA.FTZ R19, R21, UR4, -R10 ;  /* 0x0000000415137c23 */ /* 0x000fe2000801080a */
[----:B------:R-:W-:Y:S01]  /*5ca0*/  FSEL R23, R38, -INF , P3 ;  /* 0xff80000026177808 */ /* 0x000fe20001800000 */
[----:B------:R-:W2:Y:S01]  /*5cb0*/  LDS R16, [R16+0x2c320] ;  /* 0x02c3200010107984 */ /* 0x000ea20000000800 */
[----:B------:R-:W-:Y:S01]  /*5cc0*/  FSEL R21, R34, -INF , P1 ;  /* 0xff80000022157808 */ /* 0x000fe20000800000 */
[----:B------:R-:W-:-:S02]  /*5cd0*/  WARPGROUP.DEPBAR.LE gsb0, 0x0 ;  /* 0x00008000000079c5 */ /* 0x000fc40000010000 */
[----:B------:R-:W-:Y:S01]  /*5ce0*/  FSEL R27, R42, -INF , P5 ;  /* 0xff8000002a1b7808 */ /* 0x000fe20002800000 */
[--C-:B------:R-:W-:Y:S01]  /*5cf0*/  FFMA.FTZ R30, R23, UR4, -R10.reuse ;  /* 0x00000004171e7c23 */ /* 0x100fe2000801080a */
[----:B------:R-:W-:Y:S01]  /*5d00*/  FSEL R43, R43, -INF , P6 ;  /* 0xff8000002b2b7808 */ /* 0x000fe20003000000 */
[--C-:B------:R-:W-:Y:S01]  /*5d10*/  FFMA.FTZ R17, R17, UR4, -R10.reuse ;  /* 0x0000000411117c23 */ /* 0x100fe2000801080a */
[----:B------:R-:W-:Y:S01]  /*5d20*/  LOP3.LUT R26, R20, 0x3fff, RZ, 0xc0, !PT ;  /* 0x00003fff141a7812 */ /* 0x000fe200078ec0ff */
[--C-:B------:R-:W-:Y:S01]  /*5d30*/  FFMA.FTZ R28, R21, UR4, -R10.reuse ;  /* 0x00000004151c7c23 */ /* 0x100fe2000801080a */
[--C-:B------:R-:W-:Y:S01]  /*5d40*/  FFMA.FTZ R23, R27, UR4, -R10.reuse ;  /* 0x000000041b177c23 */ /* 0x100fe2000801080a */
[----:B------:R-:W-:Y:S01]  /*5d50*/  FFMA.FTZ R20, R43, UR4, -R10 ;  /* 0x000000042b147c23 */ /* 0x000fe2000801080a */
[----:B------:R-:W3:Y:S01]  /*5d60*/  MUFU.EX2 R19, R19 ;  /* 0x0000001300137308 */ /* 0x000ee20000000800 */
[----:B------:R-:W-:-:S04]  /*5d70*/  LOP3.LUT R10, R26, 0x80000, RZ, 0xfc, !PT ;  /* 0x000800001a0a7812 */ /* 0x000fc800078efcff */
[C---:B------:R-:W-:Y:S01]  /*5d80*/  R2UR UR58, R10.reuse ;  /* 0x000000000a3a72ca */ /* 0x040fe200000e0000 */
[----:B------:R-:W-:Y:S02]  /*5d90*/  VIADD R31, R10, 0x180 ;  /* 0x000001800a1f7836 */ /* 0x000fe40000000000 */
[----:B------:R-:W-:Y:S03]  /*5da0*/  MUFU.EX2 R8, R8 ;  /* 0x0000000800087308 */ /* 0x000fe60000000800 */
[----:B------:R-:W-:-:S05]  /*5db0*/  R2UR UR6, R31 ;  /* 0x000000001f0672ca */ /* 0x000fca00000e0000 */
[----:B------:R4:W-:Y:S08]  /*5dc0*/  MUFU.EX2 R21, R17 ;  /* 0x0000001100157308 */ /* 0x0009f00000000800 */
[----:B------:R-:W5:Y:S01]  /*5dd0*/  MUFU.EX2 R24, R24 ;  /* 0x0000001800187308 */ /* 0x000f620000000800 */
[----:B----4-:R-:W-:Y:S02]  /*5de0*/  VIADD R17, R10, 0x80 ;  /* 0x000000800a117836 */ /* 0x010fe40000000000 */
[--C-:B-1----:R-:W-:Y:S01]  /*5df0*/  FADD.FTZ R44, R44, -R15.reuse ;  /* 0x8000000f2c2c7221 */ /* 0x102fe20000010000 */
[--C-:B------:R-:W-:Y:S01]  /*5e00*/  FADD.FTZ R27, R48, -R15.reuse ;  /* 0x8000000f301b7221 */ /* 0x100fe20000010000 */
[--C-:B--2---:R-:W-:Y:S01]  /*5e10*/  FADD.FTZ R46, R46, -R16.reuse ;  /* 0x800000102e2e7221 */ /* 0x104fe20000010000 */
[--C-:B------:R-:W-:Y:S01]  /*5e20*/  FADD.FTZ R47, R47, -R16.reuse ;  /* 0x800000102f2f7221 */ /* 0x100fe20000010000 */
[----:B------:R-:W-:Y:S01]  /*5e30*/  R2UR UR4, R17 ;  /* 0x00000000110472ca */ /* 0x000fe200000e0000 */
[----:B------:R-:W-:Y:S01]  /*5e40*/  VIADD R17, R10, 0x100 ;  /* 0x000001000a117836 */ /* 0x000fe20000000000 */
[----:B------:R-:W1:Y:S01]  /*5e50*/  MUFU.EX2 R5, R5 ;  /* 0x0000000500057308 */ /* 0x000e620000000800 */
[--C-:B------:R-:W-:Y:S01]  /*5e60*/  FADD.FTZ R50, R50, -R16.reuse ;  /* 0x8000001032327221 */ /* 0x100fe20000010000 */
[--C-:B------:R-:W-:Y:S01]  /*5e70*/  FADD.FTZ R51, R51, -R16.reuse ;  /* 0x8000001033337221 */ /* 0x100fe20000010000 */
[--C-:B------:R-:W-:Y:S01]  /*5e80*/  FADD.FTZ R33, R54, -R16.reuse ;  /* 0x8000001036217221 */ /* 0x100fe20000010000 */
[----:B------:R-:W-:Y:S01]  /*5e90*/  R2UR UR5, R17 ;  /* 0x00000000110572ca */ /* 0x000fe200000e0000 */
[--C-:B------:R-:W-:Y:S01]  /*5ea0*/  FADD.FTZ R32, R55, -R16.reuse ;  /* 0x8000001037207221 */ /* 0x100fe20000010000 */
[--C-:B------:R-:W-:Y:S01]  /*5eb0*/  FADD.FTZ R31, R218, -R16.reuse ;  /* 0x80000010da1f7221 */ /* 0x100fe20000010000 */
[--C-:B------:R-:W-:Y:S01]  /*5ec0*/  FADD.FTZ R219, R219, -R16.reuse ;  /* 0x80000010dbdb7221 */ /* 0x100fe20000010000 */
[----:B------:R-:W-:Y:S01]  /*5ed0*/  MUFU.EX2 R28, R28 ;  /* 0x0000001c001c7308 */ /* 0x000fe20000000800 */
[--C-:B------:R-:W-:Y:S01]  /*5ee0*/  FADD.FTZ R222, R222, -R16.reuse ;  /* 0x80000010dede7221 */ /* 0x100fe20000010000 */
[----:B------:R-:W-:Y:S01]  /*5ef0*/  FADD.FTZ R223, R223, -R16 ;  /* 0x80000010dfdf7221 */ /* 0x000fe20000010000 */
[--C-:B------:R-:W-:Y:S01]  /*5f00*/  FADD.FTZ R26, R49, -R15.reuse ;  /* 0x8000000f311a7221 */ /* 0x100fe20000010000 */
[--C-:B------:R-:W-:Y:S01]  /*5f10*/  FADD.FTZ R53, R53, -R15.reuse ;  /* 0x8000000f35357221 */ /* 0x100fe20000010000 */
[----:B0-----:R-:W-:Y:S01]  /*5f20*/  F2FP.BF16.F32.PACK_AB R16, R12, R7 ;  /* 0x000000070c10723e */ /* 0x001fe200000010ff */
[--C-:B------:R-:W-:Y:S01]  /*5f30*/  FADD.FTZ R45, R45, -R15.reuse ;  /* 0x8000000f2d2d7221 */ /* 0x100fe20000010000 */
[----:B---3--:R-:W-:Y:S01]  /*5f40*/  F2FP.BF16.F32.PACK_AB R17, R22, R19 ;  /* 0x000000131611723e */ /* 0x008fe200000010ff */
[----:B------:R-:W-:Y:S01]  /*5f50*/  BAR.SYNC.DEFER_BLOCKING 0x9, 0x100 ;  /* 0x0244000000007b1d */ /* 0x000fe20000010000 */
[--C-:B------:R-:W-:Y:S01]  /*5f60*/  FADD.FTZ R220, R220, -R15.reuse ;  /* 0x8000000fdcdc7221 */ /* 0x100fe20000010000 */
[----:B------:R-:W-:Y:S01]  /*5f70*/  FMUL.FTZ R44, R7, R44 ;  /* 0x0000002c072c7220 */ /* 0x000fe20000410000 */
[----:B------:R-:W-:Y:S01]  /*5f80*/  FMUL.FTZ R27, R6, R27 ;  /* 0x0000001b061b7220 */ /* 0x000fe20000410000 */
[C---:B------:R-:W-:Y:S01]  /*5f90*/  FMUL.FTZ R26, R9.reuse, R26 ;  /* 0x0000001a091a7220 */ /* 0x040fe20000410000 */
[----:B------:R-:W-:Y:S01]  /*5fa0*/  F2FP.BF16.F32.PACK_AB R6, R9, R6 ;  /* 0x000000060906723e */ /* 0x000fe200000010ff */
[----:B------:R-:W0:Y:S01]  /*5fb0*/  MUFU.EX2 R29, R29 ;  /* 0x0000001d001d7308 */ /* 0x000e220000000800 */
[----:B-----5:R-:W-:Y:S01]  /*5fc0*/  F2FP.BF16.F32.PACK_AB R7, R24, R21 ;  /* 0x000000151807723e */ /* 0x020fe200000010ff */
[----:B------:R-:W-:Y:S01]  /*5fd0*/  FMUL.FTZ R53, R8, R53 ;  /* 0x0000003508357220 */ /* 0x000fe20000410000 */
[----:B------:R-:W-:Y:S01]  /*5fe0*/  FMUL.FTZ R45, R12, R45 ;  /* 0x0000002d0c2d7220 */ /* 0x000fe20000410000 */
[----:B-1----:R-:W-:Y:S01]  /*5ff0*/  F2FP.BF16.F32.PACK_AB R8, R8, R5 ;  /* 0x000000050808723e */ /* 0x002fe200000010ff */
[--C-:B------:R-:W-:Y:S01]  /*6000*/  FADD.FTZ R52, R52, -R15.reuse ;  /* 0x8000000f34347221 */ /* 0x100fe20000010000 */
[--C-:B------:R-:W-:Y:S01]  /*6010*/  FADD.FTZ R217, R217, -R15.reuse ;  /* 0x8000000fd9d97221 */ /* 0x100fe20000010000 */
[--C-:B------:R-:W-:Y:S01]  /*6020*/  FADD.FTZ R216, R216, -R15.reuse ;  /* 0x8000000fd8d87221 */ /* 0x100fe20000010000 */
[----:B------:R-:W1:Y:S01]  /*6030*/  MUFU.EX2 R11, R11 ;  /* 0x0000000b000b7308 */ /* 0x000e620000000800 */
[----:B------:R-:W-:Y:S01]  /*6040*/  FMUL.FTZ R52, R5, R52 ;  /* 0x0000003405347220 */ /* 0x000fe20000410000 */
[----:B------:R-:W-:Y:S01]  /*6050*/  SHF.R.U32.HI R5, RZ, 0x4, R4 ;  /* 0x00000004ff057819 */ /* 0x000fe20000011604 */
[----:B------:R-:W-:Y:S01]  /*6060*/  FADD.FTZ R15, R221, -R15 ;  /* 0x8000000fdd0f7221 */ /* 0x000fe20000010000 */
[----:B------:R-:W-:Y:S01]  /*6070*/  FMUL.FTZ R19, R19, R46 ;  /* 0x0000002e13137220 */ /* 0x000fe20000410000 */
[----:B------:R-:W-:Y:S01]  /*6080*/  FMUL.FTZ R22, R22, R47 ;  /* 0x0000002f16167220 */ /* 0x000fe20000410000 */
[----:B------:R-:W-:Y:S01]  /*6090*/  FMUL.FTZ R50, R21, R50 ;  /* 0x0000003215327220 */ /* 0x000fe20000410000 */
[----:B------:R-:W-:Y:S01]  /*60a0*/  FMUL.FTZ R51, R24, R51 ;  /* 0x0000003318337220 */ /* 0x000fe20000410000 */
[----:B------:R-:W2:Y:S01]  /*60b0*/  MUFU.EX2 R14, R14 ;  /* 0x0000000e000e7308 */ /* 0x000ea20000000800 */
[C---:B0-----:R-:W-:Y:S01]  /*60c0*/  F2FP.BF16.F32.PACK_AB R9, R29.reuse, R28 ;  /* 0x0000001c1d09723e */ /* 0x041fe200000010ff */
[----:B------:R2:W-:Y:S01]  /*60d0*/  STSM.16.M88.2 [R0+0x2c500], R16 ;  /* 0x02c5001000007844 */ /* 0x0005e20000000100 */
[----:B------:R-:W-:Y:S01]  /*60e0*/  FMUL.FTZ R33, R28, R33 ;  /* 0x000000211c217220 */ /* 0x000fe20000410000 */
[----:B------:R-:W-:Y:S01]  /*60f0*/  FMUL.FTZ R32, R29, R32 ;  /* 0x000000201d207220 */ /* 0x000fe20000410000 */
[----:B------:R-:W-:Y:S01]  /*6100*/  LOP3.LUT R5, R5, 0x3fff, RZ, 0xc0, !PT ;  /* 0x00003fff05057812 */ /* 0x000fe200078ec0ff */
[----:B------:R0:W-:Y:S01]  /*6110*/  STSM.16.M88.2 [R0+0x2cd00], R6 ;  /* 0x02cd000600007844 */ /* 0x0001e20000000100 */
[----:B------:R-:W-:Y:S01]  /*6120*/  F2FP.BF16.F32.PACK_AB R19, R22, R19 ;  /* 0x000000131613723e */ /* 0x000fe200000010ff */
[----:B------:R-:W3:Y:S01]  /*6130*/  MUFU.EX2 R13, R40 ;  /* 0x00000028000d7308 */ /* 0x000ee20000000800 */
[----:B-1----:R-:W-:Y:S01]  /*6140*/  FMUL.FTZ R216, R11, R216 ;  /* 0x000000d80bd87220 */ /* 0x002fe20000410000 */
[----:B------:R1:W-:Y:S01]  /*6150*/  STSM.16.M88.2 [R0+0x2d500], R8 ;  /* 0x02d5000800007844 */ /* 0x0003e20000000100 */
[----:B------:R-:W-:Y:S01]  /*6160*/  F2FP.BF16.F32.PACK_AB R26, R26, R27 ;  /* 0x0000001b1a1a723e */ /* 0x000fe200000010ff */
[----:B------:R-:W-:Y:S01]  /*6170*/  UMOV UR18, UR4 ;  /* 0x0000000400127c82 */ /* 0x000fe20008000000 */
[----:B------:R-:W-:Y:S01]  /*6180*/  F2FP.BF16.F32.PACK_AB R27, R51, R50 ;  /* 0x00000032331b723e */ /* 0x000fe200000010ff */
[----:B------:R-:W-:Y:S01]  /*6190*/  UMOV UR10, UR18 ;  /* 0x00000012000a7c82 */ /* 0x000fe20008000000 */
[----:B------:R-:W-:Y:S01]  /*61a0*/  F2FP.BF16.F32.PACK_AB R52, R53, R52 ;  /* 0x000000343534723e */ /* 0x000fe200000010ff */
[----:B------:R-:W4:Y:S01]  /*61b0*/  MUFU.EX2 R18, R18 ;  /* 0x0000001200127308 */ /* 0x000f220000000800 */
[C---:B--2---:R-:W-:Y:S01]  /*61c0*/  F2FP.BF16.F32.PACK_AB R16, R14.reuse, R11 ;  /* 0x0000000b0e10723e */ /* 0x044fe200000010ff */
[----:B------:R-:W-:Y:S01]  /*61d0*/  FMUL.FTZ R217, R14, R217 ;  /* 0x000000d90ed97220 */ /* 0x000fe20000410000 */
[----:B------:R-:W-:Y:S01]  /*61e0*/  F2FP.BF16.F32.PACK_AB R53, R32, R33 ;  /* 0x000000212035723e */ /* 0x000fe200000010ff */
[C---:B0-----:R-:W-:Y:S01]  /*61f0*/  VIADD R6, R10.reuse, 0x200 ;  /* 0x000002000a067836 */ /* 0x041fe20000000000 */
[----:B------:R-:W-:Y:S01]  /*6200*/  R2UR UR56, R5 ;  /* 0x00000000053872ca */ /* 0x000fe200000e0000 */
[----:B------:R-:W-:Y:S01]  /*6210*/  UMOV UR14, UR5 ;  /* 0x00000005000e7c82 */ /* 0x000fe20008000000 */
[----:B------:R-:W-:Y:S01]  /*6220*/  VIADD R7, R10, 0x10 ;  /* 0x000000100a077836 */ /* 0x000fe20000000000 */
[----:B------:R-:W0:Y:S01]  /*6230*/  MUFU.EX2 R30, R30 ;  /* 0x0000001e001e7308 */ /* 0x000e220000000800 */
[----:B---3--:R-:W-:Y:S01]  /*6240*/  FMUL.FTZ R220, R13, R220 ;  /* 0x000000dc0ddc7220 */ /* 0x008fe20000410000 */
[----:B------:R-:W-:Y:S01]  /*6250*/  R2UR UR7, R6 ;  /* 0x00000000060772ca */ /* 0x000fe200000e0000 */
[----:B------:R-:W-:Y:S01]  /*6260*/  VIADD R6, R5, 0x80 ;  /* 0x0000008005067836 */ /* 0x000fe20000000000 */
[----:B------:R-:W-:Y:S01]  /*6270*/  R2UR UR46, R7 ;  /* 0x00000000072e72ca */ /* 0x000fe200000e0000 */
[----:B------:R-:W-:Y:S01]  /*6280*/  VIADD R7, R10, 0x110 ;  /* 0x000001100a077836 */ /* 0x000fe20000000000 */
[----:B------:R-:W-:Y:S01]  /*6290*/  MOV R11, UR59 ;  /* 0x0000003b000b7c02 */ /* 0x000fe20008000f00 */
[----:B-1----:R-:W-:Y:S01]  /*62a0*/  VIADD R8, R5, 0x180 ;  /* 0x0000018005087836 */ /* 0x002fe20000000000 */
[----:B------:R-:W1:Y:S01]  /*62b0*/  MUFU.EX2 R25, R25 ;  /* 0x0000001900197308 */ /* 0x000e620000000800 */
[C---:B----4-:R-:W-:Y:S01]  /*62c0*/  F2FP.BF16.F32.PACK_AB R12, R18.reuse, R13 ;  /* 0x0000000d120c723e */ /* 0x050fe200000010ff */
[----:B------:R-:W-:Y:S01]  /*62d0*/  FMUL.FTZ R15, R18, R15 ;  /* 0x0000000f120f7220 */ /* 0x000fe20000410000 */
[----:B------:R-:W-:Y:S01]  /*62e0*/  F2FP.BF16.F32.PACK_AB R18, R45, R44 ;  /* 0x0000002c2d12723e */ /* 0x000fe200000010ff */
[----:B------:R-:W-:Y:S01]  /*62f0*/  UMOV UR16, UR56 ;  /* 0x0000003800107c82 */ /* 0x000fe20008000000 */
[----:B------:R-:W-:Y:S01]  /*6300*/  UMOV UR12, UR56 ;  /* 0x00000038000c7c82 */ /* 0x000fe20008000000 */
[----:B------:R-:W-:Y:S01]  /*6310*/  R2UR UR44, R6 ;  /* 0x00000000062c72ca */ /* 0x000fe200000e0000 */
[----:B------:R-:W-:Y:S01]  /*6320*/  VIADD R6, R10, 0x90 ;  /* 0x000000900a067836 */ /* 0x000fe20000000000 */
[----:B------:R-:W2:Y:S01]  /*6330*/  MUFU.EX2 R23, R23 ;  /* 0x0000001700177308 */ /* 0x000ea20000000800 */
[----:B0-----:R-:W-:Y:S01]  /*6340*/  FMUL.FTZ R31, R30, R31 ;  /* 0x0000001f1e1f7220 */ /* 0x001fe20000410000 */
[----:B------:R-:W-:Y:S01]  /*6350*/  F2FP.BF16.F32.PACK_AB R220, R15, R220 ;  /* 0x000000dc0fdc723e */ /* 0x000fe200000010ff */
[----:B------:R-:W-:Y:S01]  /*6360*/  VIADD R4, R4, 0xffff0000 ;  /* 0xffff000004047836 */ /* 0x000fe20000000000 */
[----:B------:R-:W-:Y:S01]  /*6370*/  R2UR UR4, R6 ;  /* 0x00000000060472ca */ /* 0x000fe200000e0000 */
[C---:B------:R-:W-:Y:S01]  /*6380*/  VIADD R6, R10.reuse, 0x190 ;  /* 0x000001900a067836 */ /* 0x040fe20000000000 */
[----:B------:R-:W-:Y:S01]  /*6390*/  R2UR UR54, R7 ;  /* 0x00000000073672ca */ /* 0x000fe200000e0000 */
[----:B------:R-:W-:Y:S01]  /*63a0*/  VIADD R7, R10, 0x20 ;  /* 0x000000200a077836 */ /* 0x000fe20000000000 */
[----:B------:R-:W0:Y:S01]  /*63b0*/  MUFU.EX2 R20, R20 ;  /* 0x0000001400147308 */ /* 0x000e220000000800 */
[C---:B-1----:R-:W-:Y:S01]  /*63c0*/  F2FP.BF16.F32.PACK_AB R17, R25.reuse, R30 ;  /* 0x0000001e1911723e */ /* 0x042fe200000010ff */
[----:B------:R-:W-:Y:S01]  /*63d0*/  FMUL.FTZ R14, R25, R219 ;  /* 0x000000db190e7220 */ /* 0x000fe20000410000 */
[----:B------:R-:W-:Y:S01]  /*63e0*/  F2FP.BF16.F32.PACK_AB R30, R217, R216 ;  /* 0x000000d8d91e723e */ /* 0x000fe200000010ff */
[----:B------:R-:W-:Y:S01]  /*63f0*/  UMOV UR52, UR44 ;  /* 0x0000002c00347c82 */ /* 0x000fe20008000000 */
[----:B------:R-:W-:Y:S01]  /*6400*/  R2UR UR50, R6 ;  /* 0x00000000063272ca */ /* 0x000fe200000e0000 */
[----:B------:R-:W-:Y:S01]  /*6410*/  STSM.16.M88.2 [R0+0x2dd00], R16 ;  /* 0x02dd001000007844 */ /* 0x000fe20000000100 */
[----:B------:R-:W-:Y:S01]  /*6420*/  F2FP.BF16.F32.PACK_AB R31, R14, R31 ;  /* 0x0000001f0e1f723e */ /* 0x000fe200000010ff */
[----:B------:R-:W-:-:S02]  /*6430*/  VIADD R6, R10, 0x210 ;  /* 0x000002100a067836 */ /* 0x000fc40000000000 */
[----:B--2---:R-:W-:Y:S01]  /*6440*/  FMUL.FTZ R222, R23, R222 ;  /* 0x000000de17de7220 */ /* 0x004fe20000410000 */
[----:B------:R-:W-:Y:S01]  /*6450*/  MOV R9, UR58 ;  /* 0x0000003a00097c02 */ /* 0x000fe20008000f00 */
[----:B------:R-:W-:Y:S01]  /*6460*/  UMOV UR48, UR44 ;  /* 0x0000002c00307c82 */ /* 0x000fe20008000000 */
[----:B------:R-:W-:Y:S01]  /*6470*/  UMOV UR40, UR44 ;  /* 0x0000002c00287c82 */ /* 0x000fe20008000000 */
[----:B------:R-:W-:Y:S01]  /*6480*/  R2UR UR42, R6 ;  /* 0x00000000062a72ca */ /* 0x000fe200000e0000 */
[----:B------:R-:W-:Y:S01]  /*6490*/  VIADD R6, R5, 0x100 ;  /* 0x0000010005067836 */ /* 0x000fe20000000000 */
[----:B------:R-:W-:Y:S01]  /*64a0*/  R2UR UR26, R7 ;  /* 0x00000000071a72ca */ /* 0x000fe200000e0000 */
[----:B------:R-:W-:Y:S01]  /*64b0*/  VIADD R7, R10, 0x120 ;  /* 0x000001200a077836 */ /* 0x000fe20000000000 */
[C---:B0-----:R-:W-:Y:S01]  /*64c0*/  F2FP.BF16.F32.PACK_AB R13, R20.reuse, R23 ;  /* 0x00000017140d723e */ /* 0x041fe200000010ff */
[----:B------:R-:W-:Y:S01]  /*64d0*/  FMUL.FTZ R223, R20, R223 ;  /* 0x000000df14df7220 */ /* 0x000fe20000410000 */
[----:B------:R-:W-:Y:S01]  /*64e0*/  R2UR UR24, R6 ;  /* 0x00000000061872ca */ /* 0x000fe200000e0000 */
[----:B------:R-:W-:Y:S01]  /*64f0*/  VIADD R6, R10, 0xa0 ;  /* 0x000000a00a067836 */ /* 0x000fe20000000000 */
[----:B------:R-:W-:Y:S01]  /*6500*/  R2UR UR34, R7 ;  /* 0x00000000072272ca */ /* 0x000fe200000e0000 */
[----:B------:R0:W-:Y:S01]  /*6510*/  STSM.16.M88.2 [R0+0x2e500], R12 ;  /* 0x02e5000c00007844 */ /* 0x0001e20000000100 */
[----:B------:R-:W-:Y:S01]  /*6520*/  F2FP.BF16.F32.PACK_AB R221, R223, R222 ;  /* 0x000000dedfdd723e */ /* 0x000fe200000010ff */
[----:B------:R-:W-:Y:S01]  /*6530*/  VIADD R7, R225, 0x2ed00 ;  /* 0x0002ed00e1077836 */ /* 0x000fe20000000000 */
[----:B------:R-:W-:Y:S01]  /*6540*/  R2UR UR38, R6 ;  /* 0x00000000062672ca */ /* 0x000fe200000e0000 */
[----:B------:R1:W-:Y:S06]  /*6550*/  MEMBAR.ALL.CTA ;  /* 0x0000000000007992 */ /* 0x0003ec0000008000 */
[----:B-1----:R-:W1:Y:S01]  /*6560*/  FENCE.VIEW.ASYNC.S ;  /* 0x00000000000073c6 */ /* 0x002e620000000000 */
[C---:B------:R-:W-:Y:S01]  /*6570*/  VIADD R6, R10.reuse, 0x1a0 ;  /* 0x000001a00a067836 */ /* 0x040fe20000000000 */
[----:B------:R-:W-:Y:S01]  /*6580*/  MOV R21, UR55 ;  /* 0x0000003700157c02 */ /* 0x000fe20008000f00 */
[----:B------:R-:W-:Y:S01]  /*6590*/  VIADD R25, R10, 0xb0 ;  /* 0x000000b00a197836 */ /* 0x000fe20000000000 */
[----:B------:R-:W-:-:S02]  /*65a0*/  SHF.R.U32.HI R7, RZ, 0x4, R7 ;  /* 0x00000004ff077819 */ /* 0x000fc40000011607 */
        /* <DEDUP_REMOVED lines=8> */
[----:B------:R-:W-:Y:S01]  /*6630*/  MOV R22, UR54 ;  /* 0x0000003600167c02 */ /* 0x000fe20008000f00 */
[----:B0-----:R-:W-:Y:S01]  /*6640*/  VIADD R13, R10, 0x30 ;  /* 0x000000300a0d7836 */ /* 0x001fe20000000000 */
[----:B------:R-:W-:-:S02]  /*6650*/  SHF.R.U32.HI R4, RZ, 0x4, R4 ;  /* 0x00000004ff047819 */ /* 0x000fc40000011604 */
[----:B------:R-:W-:Y:S01]  /*6660*/  SHF.R.U32.HI R6, RZ, 0x4, R6 ;  /* 0x00000004ff067819 */ /* 0x000fe20000011606 */
[----:B-1----:R-:W-:Y:S06]  /*6670*/  BAR.SYNC.DEFER_BLOCKING 0x9, 0x100 ;  /* 0x0244000000007b1d */ /* 0x002fec0000010000 */
[----:B------:R0:W-:Y:S04]  /*6680*/  STSM.16.M88.2 [R0+0x2ed00], R18 ;  /* 0x02ed001200007844 */ /* 0x0001e80000000100 */
        /* <DEDUP_REMOVED lines=28> */
[----:B------:R-:W-:Y:S01]  /*6850*/  VIADD R25, R10, 0x130 ;  /* 0x000001300a197836 */ /* 0x000fe20000000000 */
[----:B------:R-:W-:Y:S01]  /*6860*/  UMOV UR12, UR14 ;  /* 0x0000000e000c7c82 */ /* 0x000fe20008000000 */
[----:B------:R-:W-:Y:S01]  /*6870*/  MOV R12, UR56 ;  /* 0x00000038000c7c02 */ /* 0x000fe20008000f00 */
[----:B------:R-:W-:Y:S01]  /*6880*/  UMOV UR56, UR12 ;  /* 0x0000000c00387c82 */ /* 0x000fe20008000000 */
[----:B------:R-:W-:Y:S01]  /*6890*/  MOV R15, UR58 ;  /* 0x0000003a000f7c02 */ /* 0x000fe20008000f00 */
[----:B------:R-:W-:Y:S01]  /*68a0*/  UMOV UR58, UR10 ;  /* 0x0000000a003a7c82 */ /* 0x000fe20008000000 */
[----:B------:R-:W-:Y:S01]  /*68b0*/  R2UR UR10, R25 ;  /* 0x00000000190a72ca */ /* 0x000fe200000e0000 */
[----:B------:R-:W-:Y:S01]  /*68c0*/  UMOV UR57, UR19 ;  /* 0x0000001300397c82 */ /* 0x000fe20008000000 */
[----:B------:R-:W-:Y:S01]  /*68d0*/  UMOV UR13, UR15 ;  /* 0x0000000f000d7c82 */ /* 0x000fe20008000000 */
[----:B------:R-:W-:Y:S01]  /*68e0*/  MOV R16, UR59 ;  /* 0x0000003b00107c02 */ /* 0x000fe20008000f00 */
[----:B------:R-:W-:Y:S01]  /*68f0*/  UMOV UR59, UR11 ;  /* 0x0000000b003b7c82 */ /* 0x000fe20008000000 */
[----:B------:R-:W-:Y:S01]  /*6900*/  MOV R14, UR57 ;  /* 0x00000039000e7c02 */ /* 0x000fe20008000f00 */
[----:B------:R-:W-:Y:S01]  /*6910*/  UMOV UR7, 0x40 ;  /* 0x0000004000077882 */ /* 0x000fe20000000000 */
[----:B------:R-:W-:Y:S01]  /*6920*/  MOV R17, UR56 ;  /* 0x0000003800117c02 */ /* 0x000fe20008000f00 */
[----:B------:R-:W-:Y:S01]  /*6930*/  UMOV UR57, UR13 ;  /* 0x0000000d00397c82 */ /* 0x000fe20008000000 */
[----:B------:R-:W-:Y:S01]  /*6940*/  UMOV UR11, 0x40 ;  /* 0x00000040000b7882 */ /* 0x000fe20000000000 */
[----:B------:R-:W-:Y:S01]  /*6950*/  UMOV UR15, 0x40 ;  /* 0x00000040000f7882 */ /* 0x000fe20000000000 */
[----:B0-----:R-:W-:Y:S01]  /*6960*/  MOV R19, UR59 ;  /* 0x0000003b00137c02 */ /* 0x001fe20008000f00 */
[----:B------:R-:W-:Y:S01]  /*6970*/  UMOV UR59, 0x8 ;  /* 0x00000008003b7882 */ /* 0x000fe20000000000 */
[----:B------:R-:W-:Y:S01]  /*6980*/  MOV R20, UR58 ;  /* 0x0000003a00147c02 */ /* 0x000fe20008000f00 */
[----:B------:R-:W-:Y:S01]  /*6990*/  IMAD.U32 R223, RZ, RZ, UR59 ;  /* 0x0000003bffdf7e24 */ /* 0x000fe2000f8e00ff */
[----:B------:R-:W-:Y:S01]  /*69a0*/  MOV R18, UR57 ;  /* 0x0000003900127c02 */ /* 0x000fe20008000f00 */
[----:B------:R-:W-:Y:S01]  /*69b0*/  UMOV UR57, 0x40000040 ;  /* 0x4000004000397882 */ /* 0x000fe20000000000 */
[----:B------:R-:W-:Y:S04]  /*69c0*/  HGMMA.64x16x16.F32.BF16 R136, gdesc[UR44].tnspA.tnspB, R136 ;  /* 0x602000002c8879f0 */ /* 0x000fe80008701888 */
[----:B------:R-:W-:Y:S01]  /*69d0*/  HGMMA.64x16x16.F32.BF16 R152, gdesc[UR16].tnspA.tnspB, R152 ;  /* 0x60200000109879f0 */ /* 0x000fe20008701898 */
[----:B------:R-:W-:Y:S01]  /*69e0*/  R2UR UR16, R8 ;  /* 0x00000000081072ca */ /* 0x000fe200000e0000 */
[----:B------:R-:W-:Y:S01]  /*69f0*/  UMOV UR17, 0x40000040 ;  /* 0x4000004000117882 */ /* 0x000fe20000000000 */
[----:B------:R-:W-:Y:S01]  /*6a00*/  R2UR UR18, R13 ;  /* 0x000000000d1272ca */ /* 0x000fe200000e0000 */
[----:B------:R-:W-:Y:S01]  /*6a10*/  UMOV UR19, 0x40 ;  /* 0x0000004000137882 */ /* 0x000fe20000000000 */
[----:B------:R-:W-:Y:S01]  /*6a20*/  HGMMA.64x16x16.F32.BF16 R168, gdesc[UR52].tnspA.tnspB, R168 ;  /* 0x6020000034a879f0 */ /* 0x000fe200087018a8 */
[----:B------:R-:W-:Y:S01]  /*6a30*/  LOP3.LUT R8, R7, 0x3fff, RZ, 0xc0, !PT ;  /* 0x00003fff07087812 */ /* 0x000fe200078ec0ff */
[----:B------:R-:W-:Y:S01]  /*6a40*/  VIADD R7, R10, 0x1b0 ;  /* 0x000001b00a077836 */ /* 0x000fe20000000000 */
[----:B------:R-:W-:Y:S01]  /*6a50*/  LOP3.LUT R13, R6, 0x3fff, RZ, 0xc0, !PT ;  /* 0x00003fff060d7812 */ /* 0x000fe200078ec0ff */
[----:B------:R-:W-:Y:S01]  /*6a60*/  HGMMA.64x16x16.F32.BF16 R184, gdesc[UR48].tnspA.tnspB, R184 ;  /* 0x6020000030b879f0 */ /* 0x000fe200087018b8 */
[----:B------:R-:W-:Y:S01]  /*6a70*/  VIADD R10, R10, 0x230 ;  /* 0x000002300a0a7836 */ /* 0x000fe20000000000 */
[----:B------:R-:W-:Y:S01]  /*6a80*/  UMOV UR52, UR8 ;  /* 0x0000000800347c82 */ /* 0x000fe20008000000 */
[----:B------:R-:W-:Y:S01]  /*6a90*/  R2UR UR12, R13 ;  /* 0x000000000d0c72ca */ /* 0x000fe200000e0000 */
[----:B------:R-:W-:Y:S01]  /*6aa0*/  UMOV UR53, UR9 ;  /* 0x0000000900357c82 */ /* 0x000fe20008000000 */
[----:B------:R-:W-:Y:S01]  /*6ab0*/  R2UR UR14, R7 ;  /* 0x00000000070e72ca */ /* 0x000fe200000e0000 */
[----:B------:R-:W-:Y:S01]  /*6ac0*/  HGMMA.64x16x16.F32.BF16 R200, gdesc[UR40].tnspA.tnspB, R200 ;  /* 0x6020000028c879f0 */ /* 0x000fe200087018c8 */
[----:B------:R-:W-:Y:S01]  /*6ad0*/  UMOV UR4, UR16 ;  /* 0x0000001000047c82 */ /* 0x000fe20008000000 */
        /* <DEDUP_REMOVED lines=9> */
[----:B------:R-:W-:Y:S01]  /*6b70*/  UMOV UR12, UR16 ;  /* 0x00000010000c7c82 */ /* 0x000fe20008000000 */
[----:B------:R-:W-:Y:S01]  /*6b80*/  UMOV UR55, 0x40 ;  /* 0x0000004000377882 */ /* 0x000fe20000000000 */
[C---:B------:R-:W-:Y:S01]  /*6b90*/  LOP3.LUT R6, R8.reuse, 0x400000, RZ, 0xfc, !PT ;  /* 0x0040000008067812 */ /* 0x040fe200078efcff */
[----:B------:R-:W-:Y:S01]  /*6ba0*/  VIADD R7, R13, 0x80 ;  /* 0x000000800d077836 */ /* 0x000fe20000000000 */
[----:B------:R-:W-:Y:S01]  /*6bb0*/  LOP3.LUT R8, R8, 0x80000, RZ, 0xfc, !PT ;  /* 0x0008000008087812 */ /* 0x000fe200078efcff */
[----:B------:R-:W-:Y:S01]  /*6bc0*/  HGMMA.64x16x16.F32.BF16 R136, gdesc[UR24].tnspA.tnspB, R136 ;  /* 0x60200000188879f0 */ /* 0x000fe20008701888 */
[----:B------:R-:W-:-:S03]  /*6bd0*/  UMOV UR25, 0x40000040 ;  /* 0x4000004000197882 */ /* 0x000fc60000000000 */
        /* <DEDUP_REMOVED lines=35> */
[----:B-1----:R-:W-:-:S06]  /*6e10*/  WARPGROUP.ARRIVE ;  /* 0x00000000000079c5 */ /* 0x002fcc0000000000 */
[----:B------:R-:W-:Y:S01]  /*6e20*/  HGMMA.64x64x16.F32.BF16 R24, gdesc[UR56].tnspA, RZ, !UPT ;  /* 0x20e00000381879f0 */ /* 0x000fe2000c7018ff */
[----:B------:R-:W-:Y:S01]  /*6e30*/  UMOV UR56, UR4 ;  /* 0x0000000400387c82 */ /* 0x000fe20008000000 */
[----:B------:R-:W-:Y:S01]  /*6e40*/  UMOV UR57, 0x40000040 ;  /* 0x4000004000397882 */ /* 0x000fe20000000000 */
[----:B------:R-:W-:Y:S01]  /*6e50*/  UMOV UR58, UR5 ;  /* 0x00000005003a7c82 */ /* 0x000fe20008000000 */
[----:B------:R-:W-:Y:S01]  /*6e60*/  UMOV UR59, 0x8 ;  /* 0x00000008003b7882 */ /* 0x000fe20000000000 */
[----:B--2---:R-:W-:Y:S01]  /*6e70*/  IMAD.U32 R220, RZ, RZ, UR58 ;  /* 0x0000003affdc7e24 */ /* 0x004fe2000f8e00ff */
        /* <DEDUP_REMOVED lines=23> */
[----:B------:R-:W-:Y:S01]  /*6ff0*/  VIADD R7, R13, 0x200 ;  /* 0x000002000d077836 */ /* 0x000fe20000000000 */
[----:B------:R-:W-:Y:S01]  /*7000*/  HGMMA.64x64x16.F32.BF16 R24, gdesc[UR56].tnspA, R24 ;  /* 0x20e00000381879f0 */ /* 0x000fe20008701818 */
[----:B------:R-:W-:-:S08]  /*7010*/  R2UR UR59, R16 ;  /* 0x00000000103b72ca */ /* 0x000fd000000e0000 */
        /* <DEDUP_REMOVED lines=30> */
[----:B------:R-:W-:-:S02]  /*7200*/  VIADD R6, R5, 0x480 ;  /* 0x0000048005067836 */ /* 0x000fc40000000000 */
[----:B------:R-:W-:-:S10]  /*7210*/  VIADD R9, R8, 0x210 ;  /* 0x0000021008097836 */ /* 0x000fd40000000000 */
        /* <DEDUP_REMOVED lines=25> */
[----:B------:R-:W-:Y:S01]  /*73b0*/  R2UR UR24, R6 ;  /* 0x00000000061872ca */ /* 0x000fe200000e0000 */
[----:B------:R-:W-:Y:S01]  /*73c0*/  VIADD R6, R8, 0x100 ;  /* 0x0000010008067836 */ /* 0x000fe20000000000 */
[----:B------:R-:W-:-:S02]  /*73d0*/  R2UR UR16, R5 ;  /* 0x00000000051072ca */ /* 0x000fc400000e0000 */
        /* <DEDUP_REMOVED lines=36> */
[----:B------:R-:W-:Y:S01]  /*7620*/  VIADD R9, R8, 0xa0 ;  /* 0x000000a008097836 */ /* 0x000fe20000000000 */
        /* <DEDUP_REMOVED lines=140> */
[----:B------:R-:W-:-:S04]  /*7ef0*/  LEA.HI.X.SX32 R236, R236, R234, 0x1, P1 ;  /* 0x000000eaecec7211 */ /* 0x000fc800008f0eff */
        /* <DEDUP_REMOVED lines=14> */
.L_x_1945:
        /* <DEDUP_REMOVED lines=112> */
.L_x_1946:
        /* <DEDUP_REMOVED lines=95> */
.L_x_1934:
        /* <DEDUP_REMOVED lines=17> */
[----:B--2---:R-:W-:Y:S01]  /*8de0*/  ULEA UR5, UR5, UR4, 0x18 ;  /* 0x0000000405057291 */ /* 0x004fe2000f8ec03f */
[----:B------:R-:W-:Y:S02]  /*8df0*/  F2FP.BF16.F32.PACK_AB R154, R157, R156 ;  /* 0x0000009c9d9a723e */ /* 0x000fe400000010ff */
[----:B------:R-:W-:-:S02]  /*8e00*/  F2FP.BF16.F32.PACK_AB R155, R159, R158 ;  /* 0x0000009e9f9b723e */ /* 0x000fc400000010ff */
[----:B------:R-:W-:Y:S01]  /*8e10*/  F2FP.BF16.F32.PACK_AB R161, R163, R162 ;  /* 0x000000a2a3a1723e */ /* 0x000fe200000010ff */
[----:B-1----:R-:W-:Y:S01]  /*8e20*/  VIADD R4, R4, 0xffffff80 ;  /* 0xffffff8004047836 */ /* 0x002fe20000000000 */
[----:B------:R-:W-:Y:S02]  /*8e30*/  F2FP.BF16.F32.PACK_AB R168, R169, R168 ;  /* 0x000000a8a9a8723e */ /* 0x000fe400000010ff */
[----:B------:R-:W-:Y:S01]  /*8e40*/  F2FP.BF16.F32.PACK_AB R162, R165, R164 ;  /* 0x000000a4a5a2723e */ /* 0x000fe200000010ff */
[----:B0-----:R-:W-:Y:S01]  /*8e50*/  IMAD.SHL.U32 R2, R4, 0x40, RZ ;  /* 0x0000004004027824 */ /* 0x001fe200078e00ff */
        /* <DEDUP_REMOVED lines=15> */
[----:B------:R-:W0:Y:S01]  /*8f50*/  LDC.64 R2, c[0x0][0x878] ;  /* 0x00021e00ff027b82 */ /* 0x000e220000000a00 */
        /* <DEDUP_REMOVED lines=12> */
[----:B------:R-:W1:Y:S01]  /*9020*/  LDC.64 R8, c[0x0][0x870] ;  /* 0x00021c00ff087b82 */ /* 0x000e620000000a00 */
[----:B------:R-:W-:Y:S02]  /*9030*/  F2FP.BF16.F32.PACK_AB R179, R183, R182 ;  /* 0x000000b6b7b3723e */ /* 0x000fe400000010ff */
[----:B------:R-:W-:Y:S02]  /*9040*/  LEA R10, R6, UR5, 0x1 ;  /* 0x00000005060a7c11 */ /* 0x000fe4000f8e08ff */
[----:B------:R-:W-:Y:S02]  /*9050*/  F2FP.BF16.F32.PACK_AB R185, R187, R186 ;  /* 0x000000babbb9723e */ /* 0x000fe400000010ff */
[----:B0-----:R-:W-:Y:S01]  /*9060*/  ISETP.NE.U32.AND P1, PT, R2, RZ, PT ;  /* 0x000000ff0200720c */ /* 0x001fe20003f25070 */
        /* <DEDUP_REMOVED lines=17> */
[----:B------:R-:W2:Y:S01]  /*9180*/  LDC.64 R2, c[0x0][0x870] ;  /* 0x00021c00ff027b82 */ /* 0x000ea20000000a00 */
        /* <DEDUP_REMOVED lines=58> */
[----:B-1----:R-:W-:-:S03]  /*9530*/  ISETP.NE.U32.AND P0, PT, R8, RZ, PT ;  /* 0x000000ff0800720c */ /* 0x002fc60003f05070 */
[----:B------:R0:W-:Y:S01]  /*9540*/  STSM.16.MT88.4 [R10+0x7000], R128 ;  /* 0x007000800a007844 */ /* 0x0001e20000004200 */
[----:B------:R-:W-:Y:S01]  /*9550*/  BAR.SYNC.DEFER_BLOCKING 0x1, 0x100 ;  /* 0x0044000000007b1d */ /* 0x000fe20000010000 */
[----:B------:R-:W-:Y:S01]  /*9560*/  ISETP.NE.AND.EX P0, PT, R9, RZ, PT, P0 ;  /* 0x000000ff0900720c */ /* 0x000fe20003f05300 */
[----:B--2---:R-:W-:-:S04]  /*9570*/  IMAD.WIDE R8, R231, 0x4, R2 ;  /* 0x00000004e7087825 */ /* 0x004fc800078e0202 */
        /* <DEDUP_REMOVED lines=27> */
.L_x_1949:
[----:B------:R-:W2:Y:S01]  /*9730*/  LDL.LU R4, [R1] ;  /* 0x0000000001047983 */ /* 0x000ea20000300800 */
[----:B------:R-:W-:Y:S01]  /*9740*/  LEA R30, R11, UR5, 0x1 ;  /* 0x000000050b1e7c11 */ /* 0x000fe2000f8e08ff */
[----:B------:R-:W-:Y:S01]  /*9750*/  @P0 IMAD.MOV.U32 R2, RZ, RZ, R6 ;  /* 0x000000ffff020224 */ /* 0x000fe200078e0006 */
[----:B------:R-:W-:Y:S01]  /*9760*/  ULDC.64 UR6, c[0x0][0x850] ;  /* 0x0002140000067ab9 */ /* 0x000fe20000000a00 */
[----:B------:R-:W3:Y:S01]  /*9770*/  LDL R224, [R1+0x4] ;  /* 0x0000040001e07983 */ /* 0x000ee20000100800 */
[----:B------:R-:W-:Y:S01]  /*9780*/  @P0 IMAD.MOV.U32 R3, RZ, RZ, R5 ;  /* 0x000000ffff030224 */ /* 0x000fe200078e0005 */
[--C-:B------:R-:W-:Y:S01]  /*9790*/  SHF.R.S32.HI R29, RZ, 0x1f, R28.reuse ;  /* 0x0000001fff1d7819 */ /* 0x100fe2000001141c */
[C---:B------:R-:W-:Y:S01]  /*97a0*/  VIADD R31, R0.reuse, 0x8 ;  /* 0x00000008001f7836 */ /* 0x040fe20000000000 */
[----:B------:R0:W1:Y:S01]  /*97b0*/  LDS.128 R36, [R30+0xa400] ;  /* 0x00a400001e247984 */ /* 0x0000620000000c00 */
[C---:B------:R-:W-:Y:S01]  /*97c0*/  IADD3 R2, P1, R0.reuse, R2, RZ ;  /* 0x0000000200027210 */ /* 0x040fe20007f3e0ff */
[----:B------:R-:W-:Y:S01]  /*97d0*/  ULDC UR5, c[0x0][0x83c] ;  /* 0x00020f0000057ab9 */ /* 0x000fe20000000800 */
[----:B------:R-:W-:Y:S01]  /*97e0*/  SHF.R.S32.HI R48, RZ, 0x1f, R231 ;  /* 0x0000001fff307819 */ /* 0x000fe200000114e7 */
[----:B------:R0:W4:Y:S01]  /*97f0*/  LDS.128 R8, [R30+0x1400] ;  /* 0x001400001e087984 */ /* 0x0001220000000c00 */
[----:B------:R-:W-:Y:S01]  /*9800*/  LEA.HI.X.SX32 R3, R0, R3, 0x1, P1 ;  /* 0x0000000300037211 */ /* 0x000fe200008f0eff */
[----:B------:R-:W-:Y:S01]  /*9810*/  IMAD.WIDE.U32 R32, R237, UR6, R28 ;  /* 0x00000006ed207c25 */ /* 0x000fe2000f8e001c */
[----:B------:R-:W-:Y:S01]  /*9820*/  SEL R48, R48, RZ, !P0 ;  /* 0x000000ff30307207 */ /* 0x000fe20004000000 */
[----:B------:R0:W0:Y:S01]  /*9830*/  LDS.128 R12, [R30+0x1800] ;  /* 0x001800001e0c7984 */ /* 0x0000220000000c00 */
[----:B------:R-:W-:Y:S01]  /*9840*/  SEL R231, R231, RZ, !P0 ;  /* 0x000000ffe7e77207 */ /* 0x000fe20004000000 */
[----:B------:R-:W-:Y:S01]  /*9850*/  VIADD R40, R0, 0x20 ;  /* 0x0000002000287836 */ /* 0x000fe20000000000 */
[----:B------:R-:W-:Y:S01]  /*9860*/  BSSY B1, `(.L_x_1950) ;  /* 0x000002c000017945 */ /* 0x000fe20003800000 */
[----:B------:R0:W0:Y:S04]  /*9870*/  LDS.128 R16, [R30+0x1c00] ;  /* 0x001c00001e107984 */ /* 0x0000280000000c00 */
[----:B------:R0:W0:Y:S04]  /*9880*/  LDS.128 R20, [R30+0x2000] ;  /* 0x002000001e147984 */ /* 0x0000280000000c00 */
[----:B------:R0:W0:Y:S01]  /*9890*/  LDS.128 R24, [R30+0x2400] ;  /* 0x002400001e187984 */ /* 0x0000220000000c00 */
[----:B--2---:R-:W-:-:S03]  /*98a0*/  R2UR UR8, R4 ;  /* 0x00000000040872ca */ /* 0x004fc600000e0000 */
[----:B------:R2:W0:Y:S01]  /*98b0*/  LDS.128 R4, [R30+0x1000] ;  /* 0x001000001e047984 */ /* 0x0004220000000c00 */
[----:B---3--:R-:W-:-:S04]  /*98c0*/  IMAD R34, R224, UR6, RZ ;  /* 0x00000006e0227c24 */ /* 0x008fc8000f8e02ff */
[----:B------:R-:W-:Y:S01]  /*98d0*/  IMAD R35, R237, UR7, R34 ;  /* 0x00000007ed237c24 */ /* 0x000fe2000f8e0222 */
[----:B------:R-:W-:Y:S01]  /*98e0*/  ULDC.64 UR6, c[0x0][0x858] ;  /* 0x0002160000067ab9 */ /* 0x000fe20000000a00 */
[----:B------:R-:W-:Y:S02]  /*98f0*/  VIADD R34, R0, 0x18 ;  /* 0x0000001800227836 */ /* 0x000fe40000000000 */
[----:B------:R-:W-:Y:S01]  /*9900*/  IMAD.IADD R33, R33, 0x1, R35 ;  /* 0x0000000121217824 */ /* 0x000fe200078e0223 */
[----:B------:R-:W-:Y:S02]  /*9910*/  UIMAD UR4, UR8, -0x50, UR4 ;  /* 0xffffffb0080478a4 */ /* 0x000fe4000f8e0204 */
[----:B------:R-:W-:Y:S02]  /*9920*/  IMAD.U32 R35, RZ, RZ, UR8 ;  /* 0x00000008ff237e24 */ /* 0x000fe4000f8e00ff */
[----:B------:R-:W-:Y:S01]  /*9930*/  IMAD.WIDE.U32 R32, R231, UR6, R32 ;  /* 0x00000006e7207c25 */ /* 0x000fe2000f8e0020 */
[----:B------:R-:W-:-:S03]  /*9940*/  UISETP.LT.AND UP0, UPT, UR4, 0x50, UPT ;  /* 0x000000500400788c */ /* 0x000fc6000bf01270 */
[----:B------:R-:W-:Y:S01]  /*9950*/  IMAD.WIDE R2, R35, 0x50, R2 ;  /* 0x0000005023027825 */ /* 0x000fe200078e0202 */
[----:B------:R-:W-:-:S06]  /*9960*/  USEL UR4, UR4, 0x50, UP0 ;  /* 0x0000005004047887 */ /* 0x000fcc0008000000 */
        /* <DEDUP_REMOVED lines=14> */
[----:B012-4-:R-:W-:-:S12]  /*9a50*/  @P1 BRA `(.L_x_1951) ;  /* 0x0000000000301947 */ /* 0x017fd80003800000 */
        /* <DEDUP_REMOVED lines=12> */
.L_x_1951:
[----:B------:R-:W-:Y:S05]  /*9b20*/  BSYNC B1 ;  /* 0x0000000000017941 */ /* 0x000fea0003800000 */
.L_x_1950:
        /* <DEDUP_REMOVED lines=16> */
.L_x_1953:
[----:B------:R-:W-:Y:S05]  /*9c30*/  BSYNC B1 ;  /* 0x0000000000017941 */ /* 0x000fea0003800000 */
.L_x_1952:
        /* <DEDUP_REMOVED lines=19> */
.L_x_1955:
[----:B------:R-:W-:Y:S05]  /*9d70*/  BSYNC B1 ;  /* 0x0000000000017941 */ /* 0x000fea0003800000 */
.L_x_1954:
        /* <DEDUP_REMOVED lines=18> */
.L_x_1957:
[----:B------:R-:W-:Y:S05]  /*9ea0*/  BSYNC B1 ;  /* 0x0000000000017941 */ /* 0x000fea0003800000 */
.L_x_1956:
        /* <DEDUP_REMOVED lines=19> */
.L_x_1959:
[----:B------:R-:W-:Y:S05]  /*9fe0*/  BSYNC B1 ;  /* 0x0000000000017941 */ /* 0x000fea0003800000 */
.L_x_1958:
        /* <DEDUP_REMOVED lines=19> */
.L_x_1961:
[----:B------:R-:W-:Y:S05]  /*a120*/  BSYNC B1 ;  /* 0x0000000000017941 */ /* 0x000fea0003800000 */
.L_x_1960:
        /* <DEDUP_REMOVED lines=20> */
.L_x_1963:
[----:B------:R-:W-:Y:S05]  /*a270*/  BSYNC B1 ;  /* 0x0000000000017941 */ /* 0x000fea0003800000 */
.L_x_1962:
        /* <DEDUP_REMOVED lines=20> */
.L_x_1965:
[----:B------:R-:W-:Y:S05]  /*a3c0*/  BSYNC B1 ;  /* 0x0000000000017941 */ /* 0x000fea0003800000 */
.L_x_1964:
        /* <DEDUP_REMOVED lines=20> */
.L_x_1967:
[----:B------:R-:W-:Y:S05]  /*a510*/  BSYNC B1 ;  /* 0x0000000000017941 */ /* 0x000fea0003800000 */
.L_x_1966:
        /* <DEDUP_REMOVED lines=19> */
.L_x_1969:
[----:B------:R-:W-:Y:S05]  /*a650*/  BSYNC B1 ;  /* 0x0000000000017941 */ /* 0x000fea0003800000 */
.L_x_1968:
        /* <DEDUP_REMOVED lines=23> */
[C---:B------:R-:W-:Y:S01]  /*a7d0*/  ISETP.GE.OR P4, PT, R28.reuse, UR6, P4 ;  /* 0x000000061c007c0c */ /* 0x040fe2000a786670 */
        /* <DEDUP_REMOVED lines=24> */
.L_x_1971:
[----:B------:R-:W-:Y:S05]  /*a960*/  BSYNC B1 ;  /* 0x0000000000017941 */ /* 0x000fea0003800000 */
.L_x_1970:
        /* <DEDUP_REMOVED lines=18> */
.L_x_1973:
[----:B------:R-:W-:Y:S05]  /*aa90*/  BSYNC B1 ;  /* 0x0000000000017941 */ /* 0x000fea0003800000 */
.L_x_1972:
        /* <DEDUP_REMOVED lines=18> */
.L_x_1975:
[----:B------:R-:W-:Y:S05]  /*abc0*/  BSYNC B1 ;  /* 0x0000000000017941 */ /* 0x000fea0003800000 */
.L_x_1974:
        /* <DEDUP_REMOVED lines=18> */
.L_x_1977:
[----:B------:R-:W-:Y:S05]  /*acf0*/  BSYNC B1 ;  /* 0x0000000000017941 */ /* 0x000fea0003800000 */
.L_x_1976:
        /* <DEDUP_REMOVED lines=16> */
.L_x_1979:
[----:B------:R-:W-:Y:S05]  /*ae00*/  BSYNC B1 ;  /* 0x0000000000017941 */ /* 0x000fea0003800000 */
.L_x_1978:
        /* <DEDUP_REMOVED lines=16> */
.L_x_1981:
[----:B------:R-:W-:Y:S05]  /*af10*/  BSYNC B1 ;  /* 0x0000000000017941 */ /* 0x000fea0003800000 */
.L_x_1980:
        /* <DEDUP_REMOVED lines=16> */
.L_x_1983:
[----:B------:R-:W-:Y:S05]  /*b020*/  BSYNC B1 ;  /* 0x0000000000017941 */ /* 0x000fea0003800000 */
.L_x_1982:
        /* <DEDUP_REMOVED lines=16> */
.L_x_1985:
[----:B------:R-:W-:Y:S05]  /*b130*/  BSYNC B1 ;  /* 0x0000000000017941 */ /* 0x000fea0003800000 */
.L_x_1984:
        /* <DEDUP_REMOVED lines=16> */
.L_x_1987:
[----:B------:R-:W-:Y:S05]  /*b240*/  BSYNC B1 ;  /* 0x0000000000017941 */ /* 0x000fea0003800000 */
.L_x_1986:
        /* <DEDUP_REMOVED lines=16> */
.L_x_1948:
[----:B------:R-:W1:Y:S01]  /*b350*/  LDC.64 R4, c[0x0][0x878] ;  /* 0x00021e00ff047b82 */ /* 0x000e620000000a00 */
[----:B------:R-:W-:-:S07]  /*b360*/  ULDC.64 UR4, c[0x0][0x208] ;  /* 0x0000820000047ab9 */ /* 0x000fce0000000a00 */
[----:B------:R-:W2:Y:S08]  /*b370*/  LDC.64 R6, c[0x0][0x870] ;  /* 0x00021c00ff067b82 */ /* 0x000eb00000000a00 */
[----:B0-----:R-:W0:Y:S01]  /*b380*/  LDC.64 R2, c[0x0][0x870] ;  /* 0x00021c00ff027b82 */ /* 0x001e220000000a00 */
[----:B-1----:R-:W-:-:S04]  /*b390*/  ISETP.NE.U32.AND P0, PT, R4, RZ, PT ;  /* 0x000000ff0400720c */ /* 0x002fc80003f05070 */
[----:B------:R-:W-:Y:S02]  /*b3a0*/  ISETP.NE.AND.EX P0, PT, R5, RZ, PT, P0 ;  /* 0x000000ff0500720c */ /* 0x000fe40003f05300 */
[----:B--2---:R-:W-:-:S04]  /*b3b0*/  ISETP.NE.U32.AND P1, PT, R6, RZ, PT ;  /* 0x000000ff0600720c */ /* 0x004fc80003f25070 */
[----:B------:R-:W-:Y:S01]  /*b3c0*/  ISETP.NE.AND.EX P1, PT, R7, RZ, PT, P1 ;  /* 0x000000ff0700720c */ /* 0x000fe20003f25310 */
[----:B0-----:R-:W-:-:S06]  /*b3d0*/  IMAD.WIDE R8, R231, 0x4, R2 ;  /* 0x00000004e7087825 */ /* 0x001fcc00078e0202 */
[----:B------:R-:W0:Y:S06]  /*b3e0*/  @P0 LDC.64 R4, c[0x0][0x878] ;  /* 0x00021e00ff040b82 */ /* 0x000e2c0000000a00 */
[----:B------:R-:W2:Y:S01]  /*b3f0*/  @P1 LDG.E R7, desc[UR4][R8.64] ;  /* 0x0000000408071981 */ /* 0x000ea2000c1e1900 */
[----:B0-----:R-:W-:-:S05]  /*b400*/  @P0 IMAD.WIDE R4, R231, 0x4, R4 ;  /* 0x00000004e7040825 */ /* 0x001fca00078e0204 */
[----:B------:R0:W3:Y:S01]  /*b410*/  @P0 LDG.E R0, desc[UR4][R4.64] ;  /* 0x0000000404000981 */ /* 0x0000e2000c1e1900 */
[----:B------:R-:W-:Y:S01]  /*b420*/  ULDC UR4, c[0x0][0x808] ;  /* 0x0002020000047ab9 */ /* 0x000fe20000000800 */
[----:B------:R-:W1:Y:S02]  /*b430*/  S2R R2, SR_TID.X ;  /* 0x0000000000027919 */ /* 0x000e640000002100 */
[----:B-1----:R-:W-:-:S05]  /*b440*/  VIADD R11, R2, 0xffffff80 ;  /* 0xffffff80020b7836 */ /* 0x002fca0000000000 */
[----:B------:R-:W-:-:S04]  /*b450*/  SHF.R.S32.HI R2, RZ, 0x1f, R11 ;  /* 0x0000001fff027819 */ /* 0x000fc8000001140b */
[----:B------:R-:W-:Y:S02]  /*b460*/  LEA.HI R10, R2, R11, RZ, 0x5 ;  /* 0x0000000b020a7211 */ /* 0x000fe400078f28ff */
[----:B------:R-:W-:Y:S02]  /*b470*/  CS2R R2, SRZ ;  /* 0x0000000000027805 */ /* 0x000fe4000001ff00 */
[----:B------:R-:W-:Y:S02]  /*b480*/  LOP3.LUT R6, R10, 0x1fffffe0, RZ, 0xc0, !PT ;  /* 0x1fffffe00a067812 */ /* 0x000fe400078ec0ff */
[----:B------:R-:W-:-:S03]  /*b490*/  SHF.R.S32.HI R15, RZ, 0x5, R10 ;  /* 0x00000005ff0f7819 */ /* 0x000fc6000001140a */
[----:B------:R-:W-:-:S04]  /*b4a0*/  IMAD.IADD R10, R11, 0x1, -R6 ;  /* 0x000000010b0a7824 */ /* 0x000fc800078e0a06 */
[----:B0-----:R-:W-:-:S05]  /*b4b0*/  IMAD.SHL.U32 R4, R10, 0x8, RZ ;  /* 0x000000080a047824 */ /* 0x001fca00078e00ff */
        /* <DEDUP_REMOVED lines=13> */
.L_x_1988:
[----:B------:R-:W2:Y:S01]  /*b590*/  LDL.LU R0, [R1] ;  /* 0x0000000001007983 */ /* 0x000ea20000300800 */
[----:B------:R-:W-:Y:S01]  /*b5a0*/  ULDC.64 UR6, c[0x0][0x820] ;  /* 0x0002080000067ab9 */ /* 0x000fe20000000a00 */
[----:B------:R-:W-:Y:S02]  /*b5b0*/  ULDC UR5, c[0x0][0x80c] ;  /* 0x0002030000057ab9 */ /* 0x000fe40000000800 */
[----:B------:R-:W3:Y:S01]  /*b5c0*/  LDL R23, [R1+0x4] ;  /* 0x0000040001177983 */ /* 0x000ee20000100800 */
[C---:B------:R-:W-:Y:S01]  /*b5d0*/  LEA.HI.X.SX32 R7, R15.reuse, R3, 0x1, P2 ;  /* 0x000000030f077211 */ /* 0x040fe200010f0eff */
[----:B------:R-:W-:Y:S01]  /*b5e0*/  VIADD R8, R15, 0x8 ;  /* 0x000000080f087836 */ /* 0x000fe20000000000 */
[----:B------:R-:W-:Y:S01]  /*b5f0*/  BSSY B1, `(.L_x_1989) ;  /* 0x000002b000017945 */ /* 0x000fe20003800000 */
[----:B------:R-:W-:-:S04]  /*b600*/  IMAD.WIDE.U32 R2, R237, UR6, R4 ;  /* 0x00000006ed027c25 */ /* 0x000fc8000f8e0004 */
[----:B------:R-:W-:Y:S01]  /*b610*/  VIADD R10, R15, 0x20 ;  /* 0x000000200f0a7836 */ /* 0x000fe20000000000 */
[----:B--2---:R-:W-:Y:S01]  /*b620*/  R2UR UR8, R0 ;  /* 0x00000000000872ca */ /* 0x004fe200000e0000 */
[----:B---3--:R-:W-:-:S04]  /*b630*/  IMAD R0, R23, UR6, RZ ;  /* 0x0000000617007c24 */ /* 0x008fc8000f8e02ff */
[----:B------:R-:W-:Y:S01]  /*b640*/  IMAD R9, R237, UR7, R0 ;  /* 0x00000007ed097c24 */ /* 0x000fe2000f8e0200 */
[----:B------:R-:W-:Y:S01]  /*b650*/  ULDC.64 UR6, c[0x0][0x828] ;  /* 0x00020a0000067ab9 */ /* 0x000fe20000000a00 */
[----:B------:R-:W-:Y:S02]  /*b660*/  VIADD R0, R15, 0x10 ;  /* 0x000000100f007836 */ /* 0x000fe40000000000 */
[----:B------:R-:W-:-:S04]  /*b670*/  IMAD.IADD R3, R9, 0x1, R3 ;  /* 0x0000000109037824 */ /* 0x000fc800078e0203 */
[----:B------:R-:W-:Y:S02]  /*b680*/  UIMAD UR4, UR8, -0x50, UR4 ;  /* 0xffffffb0080478a4 */ /* 0x000fe4000f8e0204 */
[----:B------:R-:W-:-:S04]  /*b690*/  IMAD.U32 R13, RZ, RZ, UR8 ;  /* 0x00000008ff0d7e24 */ /* 0x000fc8000f8e00ff */
[C---:B------:R-:W-:Y:S02]  /*b6a0*/  ISETP.GE.AND P0, PT, R15.reuse, UR4, PT ;  /* 0x000000040f007c0c */ /* 0x040fe4000bf06270 */
[----:B------:R-:W-:Y:S02]  /*b6b0*/  ISETP.GE.AND P5, PT, R0, UR4, PT ;  /* 0x0000000400007c0c */ /* 0x000fe4000bfa6270 */
[----:B------:R-:W-:Y:S02]  /*b6c0*/  SHF.R.S32.HI R0, RZ, 0x1f, R231 ;  /* 0x0000001fff007819 */ /* 0x000fe400000114e7 */
[----:B------:R-:W-:Y:S02]  /*b6d0*/  ISETP.GE.OR P2, PT, R4, UR5, P0 ;  /* 0x0000000504007c0c */ /* 0x000fe40008746670 */
[----:B------:R-:W-:Y:S02]  /*b6e0*/  SEL R12, R0, RZ, !P1 ;  /* 0x000000ff000c7207 */ /* 0x000fe40004800000 */
[----:B------:R-:W-:Y:S01]  /*b6f0*/  ISETP.GE.AND P6, PT, R8, UR4, PT ;  /* 0x0000000408007c0c */ /* 0x000fe2000bfc6270 */
[----:B------:R-:W-:Y:S01]  /*b700*/  VIADD R8, R15, 0x18 ;  /* 0x000000180f087836 */ /* 0x000fe20000000000 */
[----:B------:R-:W-:Y:S01]  /*b710*/  SEL R231, R231, RZ, !P1 ;  /* 0x000000ffe7e77207 */ /* 0x000fe20004800000 */
[----:B------:R-:W-:Y:S01]  /*b720*/  IMAD R0, R12, UR6, RZ ;  /* 0x000000060c007c24 */ /* 0x000fe2000f8e02ff */
[----:B------:R-:W-:-:S02]  /*b730*/  ISETP.GE.AND P3, PT, R10, UR4, PT ;  /* 0x000000040a007c0c */ /* 0x000fc4000bf66270 */
[----:B------:R-:W-:Y:S01]  /*b740*/  ISETP.GE.AND P4, PT, R8, UR4, PT ;  /* 0x0000000408007c0c */ /* 0x000fe2000bf86270 */
[C---:B------:R-:W-:Y:S01]  /*b750*/  IMAD R9, R231.reuse, UR7, R0 ;  /* 0x00000007e7097c24 */ /* 0x040fe2000f8e0200 */
[----:B------:R-:W-:Y:S01]  /*b760*/  P2R R14, PR, RZ, 0x40 ;  /* 0x00000040ff0e7803 */ /* 0x000fe20000000000 */
[----:B------:R-:W-:Y:S01]  /*b770*/  IMAD.WIDE.U32 R10, R231, UR6, R2 ;  /* 0x00000006e70a7c25 */ /* 0x000fe2000f8e0002 */
[----:B------:R-:W-:Y:S02]  /*b780*/  P2R R16, PR, RZ, 0x20 ;  /* 0x00000020ff107803 */ /* 0x000fe40000000000 */
        /* <DEDUP_REMOVED lines=17> */
.L_x_1990:
[----:B------:R-:W-:Y:S05]  /*b8a0*/  BSYNC B1 ;  /* 0x0000000000017941 */ /* 0x000fea0003800000 */
.L_x_1989:
        /* <DEDUP_REMOVED lines=17> */
.L_x_1992:
[----:B------:R-:W-:Y:S05]  /*b9c0*/  BSYNC B1 ;  /* 0x0000000000017941 */ /* 0x000fea0003800000 */
.L_x_1991:
        /* <DEDUP_REMOVED lines=17> */
.L_x_1994:
[----:B------:R-:W-:Y:S05]  /*bae0*/  BSYNC B1 ;  /* 0x0000000000017941 */ /* 0x000fea0003800000 */
.L_x_1993:
        /* <DEDUP_REMOVED lines=18> */
.L_x_1996:
[----:B------:R-:W-:Y:S05]  /*bc10*/  BSYNC B1 ;  /* 0x0000000000017941 */ /* 0x000fea0003800000 */
.L_x_1995:
        /* <DEDUP_REMOVED lines=17> */
.L_x_1998:
[----:B------:R-:W-:Y:S05]  /*bd30*/  BSYNC B1 ;  /* 0x0000000000017941 */ /* 0x000fea0003800000 */
.L_x_1997:
        /* <DEDUP_REMOVED lines=18> */
.L_x_2000:
[----:B------:R-:W-:Y:S05]  /*be60*/  BSYNC B1 ;  /* 0x0000000000017941 */ /* 0x000fea0003800000 */
.L_x_1999:
        /* <DEDUP_REMOVED lines=21> */
.L_x_2002:
[----:B------:R-:W-:Y:S05]  /*bfc0*/  BSYNC B1 ;  /* 0x0000000000017941 */ /* 0x000fea0003800000 */
.L_x_2001:
        /* <DEDUP_REMOVED lines=18> */
.L_x_2004:
[----:B------:R-:W-:Y:S05]  /*c0f0*/  BSYNC B1 ;  /* 0x0000000000017941 */ /* 0x000fea0003800000 */
.L_x_2003:
        /* <DEDUP_REMOVED lines=18> */
.L_x_2006:
[----:B------:R-:W-:Y:S05]  /*c220*/  BSYNC B1 ;  /* 0x0000000000017941 */ /* 0x000fea0003800000 */
.L_x_2005:
        /* <DEDUP_REMOVED lines=18> */
.L_x_2008:
[----:B------:R-:W-:Y:S05]  /*c350*/  BSYNC B1 ;  /* 0x0000000000017941 */ /* 0x000fea0003800000 */
.L_x_2007:
[----:B------:R-:W-:Y:S01]  /*c360*/  ULDC.64 UR4, c[0x0][0x850] ;  /* 0x0002140000047ab9 */ /* 0x000fe20000000a00 */
[----:B------:R-:W-:Y:S01]  /*c370*/  ULDC UR6, c[0x0][0x83c] ;  /* 0x00020f0000067ab9 */ /* 0x000fe20000000800 */
[----:B------:R-:W-:Y:S01]  /*c380*/  IMAD R0, R23, UR4, RZ ;  /* 0x0000000417007c24 */ /* 0x000fe2000f8e02ff */
[----:B0-----:R-:W-:Y:S01]  /*c390*/  P2R R8, PR, RZ, 0x8 ;  /* 0x00000008ff087803 */ /* 0x001fe20000000000 */
[C---:B------:R-:W-:Y:S01]  /*c3a0*/  IMAD.WIDE.U32 R6, R237.reuse, UR4, R4 ;  /* 0x00000004ed067c25 */ /* 0x040fe2000f8e0004 */
        /* <DEDUP_REMOVED lines=42> */
.L_x_2010:
[----:B------:R-:W-:Y:S05]  /*c650*/  BSYNC B1 ;  /* 0x0000000000017941 */ /* 0x000fea0003800000 */
.L_x_2009:
        /* <DEDUP_REMOVED lines=17> */
.L_x_2012:
[----:B------:R-:W-:Y:S05]  /*c770*/  BSYNC B1 ;  /* 0x0000000000017941 */ /* 0x000fea0003800000 */
.L_x_2011:
        /* <DEDUP_REMOVED lines=17> */
.L_x_2014:
[----:B------:R-:W-:Y:S05]  /*c890*/  BSYNC B1 ;  /* 0x0000000000017941 */ /* 0x000fea0003800000 */
.L_x_2013:
        /* <DEDUP_REMOVED lines=17> */
.L_x_2016:
[----:B------:R-:W-:Y:S05]  /*c9b0*/  BSYNC B1 ;  /* 0x0000000000017941 */ /* 0x000fea0003800000 */
.L_x_2015:
        /* <DEDUP_REMOVED lines=16> */
.L_x_2018:
[----:B------:R-:W-:Y:S05]  /*cac0*/  BSYNC B1 ;  /* 0x0000000000017941 */ /* 0x000fea0003800000 */
.L_x_2017:
        /* <DEDUP_REMOVED lines=16> */
.L_x_2020:
[----:B------:R-:W-:Y:S05]  /*cbd0*/  BSYNC B1 ;  /* 0x0000000000017941 */ /* 0x000fea0003800000 */
.L_x_2019:
        /* <DEDUP_REMOVED lines=16> */
.L_x_2022:
[----:B------:R-:W-:Y:S05]  /*cce0*/  BSYNC B1 ;  /* 0x0000000000017941 */ /* 0x000fea0003800000 */
.L_x_2021:
        /* <DEDUP_REMOVED lines=16> */
.L_x_2024:
[----:B------:R-:W-:Y:S05]  /*cdf0*/  BSYNC B1 ;  /* 0x0000000000017941 */ /* 0x000fea0003800000 */
.L_x_2023:
        /* <DEDUP_REMOVED lines=16> */
.L_x_2026:
[----:B------:R-:W-:Y:S05]  /*cf00*/  BSYNC B1 ;  /* 0x0000000000017941 */ /* 0x000fea0003800000 */
.L_x_2025:
        /* <DEDUP_REMOVED lines=16> */
.L_x_1923:
        /* <DEDUP_REMOVED lines=28> */
.L_x_2027:
[----:B------:R-:W-:Y:S01]  /*d1d0*/  ULDC UR5, c[0x0][0x8c4] ;  /* 0x0002310000057ab9 */ /* 0x000fe20000000800 */
[----:B------:R-:W-:Y:S01]  /*d1e0*/  UMOV UR4, UR9 ;  /* 0x0000000900047c82 */ /* 0x000fe20008000000 */
[----:B------:R-:W-:-:S11]  /*d1f0*/  UISETP.NE.AND UP0, UPT, UR5, 0x1, UPT ;  /* 0x000000010500788c */ /* 0x000fd6000bf05270 */
[----:B------:R-:W-:Y:S02]  /*d200*/  @UP0 ULDC.64 UR10, c[0x0][0x8c8] ;  /* 0x00023200000a0ab9 */ /* 0x000fe40000000a00 */
[----:B------:R-:W-:-:S04]  /*d210*/  UIMAD.WIDE.U32 UR6, UR9, UR10, URZ ;  /* 0x0000000a090672a5 */ /* 0x000fc8000f8e003f */
[----:B------:R-:W-:-:S04]  /*d220*/  @UP0 USHF.R.U32.HI UR4, URZ, UR11, UR7 ;  /* 0x0000000b3f040299 */ /* 0x000fc80008011607 */
[----:B------:R-:W-:-:S12]  /*d230*/  UIMAD UR5, UR4, UR5, URZ ;  /* 0x00000005040572a4 */ /* 0x000fd8000f8e023f */
.L_x_2028:
        /* <DEDUP_REMOVED lines=24> */
.L_x_2029:
        /* <DEDUP_REMOVED lines=15> */
.L_x_2031:
[----:B------:R-:W-:-:S05]  /*d4b0*/  ULDC UR5, c[0x0][0x8ec] ;  /* 0x00023b0000057ab9 */ /* 0x000fca0000000800 */
.L_x_2030:
        /* <DEDUP_REMOVED lines=65> */
.L_x_2033:
        /* <DEDUP_REMOVED lines=14> */
.L_x_2034:
        /* <DEDUP_REMOVED lines=9> */
.L_x_2035:
        /* <DEDUP_REMOVED lines=40> */
.L_x_2051:
        /* <DEDUP_REMOVED lines=10> */
.L_x_2037:
        /* <DEDUP_REMOVED lines=154> */
.L_x_2043:
[----:B------:R-:W-:-:S04]  /*e700*/  SHF.L.U32 R5, R9, 0x1f, RZ ;  /* 0x0000001f09057819 */ /* 0x000fc800000006ff */
[----:B------:R-:W0:Y:S02]  /*e710*/  SYNCS.PHASECHK.TRANS64.TRYWAIT P1, [R6+URZ+0x31638], R5 ;  /* 0x03163805060075a7 */ /* 0x000e24000802017f */
[----:B0-----:R-:W-:Y:S05]  /*e720*/  @!P1 BRA `(.L_x_2039) ;  /* 0x0000000c00d89947 */ /* 0x001fea0003800000 */
.L_x_2052:
[----:B------:R-:W-:Y:S05]  /*e730*/  @P0 BRA `(.L_x_2040) ;  /* 0x0000000000140947 */ /* 0x000fea0003800000 */
[----:B------:R-:W-:Y:S01]  /*e740*/  ISETP.NE.AND P1, PT, R15, RZ, PT ;  /* 0x000000ff0f00720c */ /* 0x000fe20003f25270 */
[----:B0-----:R-:W-:-:S04]  /*e750*/  IMAD.MOV.U32 R5, RZ, RZ, 0x8100 ;  /* 0x00008100ff057424 */ /* 0x001fc800078e00ff */
[----:B------:R1:W-:Y:S08]  /*e760*/  SYNCS.ARRIVE.TRANS64 RZ, [R6+URZ+0x31630], R5 ;  /* 0x0316300506ff79a7 */ /* 0x0003f0000800003f */
[----:B------:R-:W-:Y:S05]  /*e770*/  @!P1 BRA `(.L_x_2040) ;  /* 0x0000000000049947 */ /* 0x000fea0003800000 */
[----:B------:R-:W-:Y:S01]  /*e780*/  BPT.TRAP 0x1 ;  /* 0x000000040000795c */ /* 0x000fe20000300000 */
.L_x_2040:
        /* <DEDUP_REMOVED lines=47> */
.L_x_2054:
[----:B------:R-:W-:Y:S01]  /*ea80*/  LOP3.LUT R9, R9, 0x1, RZ, 0x3c, !PT ;  /* 0x0000000109097812 */ /* 0x000fe200078e3cff */
[----:B------:R-:W-:Y:S06]  /*ea90*/  @P2 BRA `(.L_x_2042) ;  /* 0x0000000000142947 */ /* 0x000fec0003800000 */
[----:B------:R-:W-:Y:S01]  /*eaa0*/  ISETP.NE.AND P1, PT, R15, RZ, PT ;  /* 0x000000ff0f00720c */ /* 0x000fe20003f25270 */
[----:B0-----:R-:W-:-:S04]  /*eab0*/  IMAD.MOV.U32 R2, RZ, RZ, 0x8100 ;  /* 0x00008100ff027424 */ /* 0x001fc800078e00ff */
[----:B------:R1:W-:Y:S08]  /*eac0*/  SYNCS.ARRIVE.TRANS64 RZ, [R20+URZ+0x31610], R2 ;  /* 0x0316100214ff79a7 */ /* 0x0003f0000800003f */
[----:B------:R-:W-:Y:S05]  /*ead0*/  @!P1 BRA `(.L_x_2042) ;  /* 0x0000000000049947 */ /* 0x000fea0003800000 */
[----:B------:R-:W-:Y:S01]  /*eae0*/  BPT.TRAP 0x1 ;  /* 0x000000040000795c */ /* 0x000fe20000300000 */
.L_x_2042:
        /* <DEDUP_REMOVED lines=53> */
.L_x_2038:
        /* <DEDUP_REMOVED lines=17> */
.L_x_2055:
[----:B------:R-:W-:Y:S01]  /*ef50*/  IMAD.IADD R10, R11, 0x1, R3 ;  /* 0x000000010b0a7824 */ /* 0x000fe200078e0203 */
[----:B------:R-:W-:Y:S06]  /*ef60*/  @P0 BRA `(.L_x_2045) ;  /* 0x0000000000140947 */ /* 0x000fec0003800000 */
[----:B------:R-:W-:Y:S01]  /*ef70*/  LOP3.LUT P0, RZ, R21, 0x1f, RZ, 0xc0, !PT ;  /* 0x0000001f15ff7812 */ /* 0x000fe2000780c0ff */
[----:B------:R-:W-:-:S04]  /*ef80*/  IMAD.MOV.U32 R11, RZ, RZ, 0x8100 ;  /* 0x00008100ff0b7424 */ /* 0x000fc800078e00ff */
[----:B------:R1:W-:Y:S08]  /*ef90*/  SYNCS.ARRIVE.TRANS64 RZ, [R6+URZ+0x31630], R11 ;  /* 0x0316300b06ff79a7 */ /* 0x0003f0000800003f */
[----:B------:R-:W-:Y:S05]  /*efa0*/  @!P0 BRA `(.L_x_2045) ;  /* 0x0000000000048947 */ /* 0x000fea0003800000 */
[----:B------:R-:W-:Y:S01]  /*efb0*/  BPT.TRAP 0x1 ;  /* 0x000000040000795c */ /* 0x000fe20000300000 */
.L_x_2045:
        /* <DEDUP_REMOVED lines=53> */
.L_x_2032:
        /* <DEDUP_REMOVED lines=10> */
.L_x_2046:
        /* <DEDUP_REMOVED lines=8> */
.L_x_2056:
        /* <DEDUP_REMOVED lines=9> */
.L_x_2057:
[----:B------:R-:W-:Y:S05]  /*f4c0*/  @!P1 BRA `(.L_x_2049) ;  /* 0x0000000000049947 */ /* 0x000fea0003800000 */
[----:B------:R-:W-:Y:S01]  /*f4d0*/  BPT.TRAP 0x1 ;  /* 0x000000040000795c */ /* 0x000fe20000300000 */
.L_x_2049:
[----:B------:R-:W-:-:S07]  /*f4e0*/  SHF.L.U32 R9, R9, 0x1f, RZ ;  /* 0x0000001f09097819 */ /* 0x000fce00000006ff */
.L_x_2050:
[----:B---3--:R3:W4:Y:S02]  /*f4f0*/  SYNCS.PHASECHK.TRANS64.TRYWAIT P0, [R2+URZ+0x31638], R9 ;  /* 0x03163809020075a7 */ /* 0x008724000800017f */
[----:B----4-:R-:W-:Y:S05]  /*f500*/  @!P0 NANOSLEEP.SYNCS 0x989680 ;  /* 0x009896800000895d */ /* 0x010fea0003900000 */
[----:B------:R-:W4:Y:S02]  /*f510*/  @!P0 SYNCS.PHASECHK.TRANS64 P0, [R2+URZ+0x31638], R9 ;  /* 0x03163809020085a7 */ /* 0x000f24000800007f */
[----:B----4-:R-:W-:Y:S05]  /*f520*/  @!P0 BRA `(.L_x_2050) ;  /* 0xfffffffc00f08947 */ /* 0x010fea000383ffff */
.L_x_1930:
[----:B------:R-:W-:Y:S05]  /*f530*/  BSYNC B0 ;  /* 0x0000000000007941 */ /* 0x000fea0003800000 */
.L_x_1922:
[----:B------:R-:W-:Y:S05]  /*f540*/  EXIT ;  /* 0x000000000000794d */ /* 0x000fea0003800000 */
.L_x_1936:
[----:B0-----:R0:W1:Y:S02]  /*f550*/  SYNCS.PHASECHK.TRANS64.TRYWAIT P0, [R225+URZ+0x31600], R10 ;  /* 0x0316000ae10075a7 */ /* 0x001064000800017f */
[----:B-1----:R-:W-:Y:S05]  /*f560*/  @!P0 NANOSLEEP.SYNCS 0x989680 ;  /* 0x009896800000895d */ /* 0x002fea0003900000 */
[----:B------:R-:W1:Y:S02]  /*f570*/  @!P0 SYNCS.PHASECHK.TRANS64 P0, [R225+URZ+0x31600], R10 ;  /* 0x0316000ae10085a7 */ /* 0x000e64000800007f */
[----:B-1----:R-:W-:Y:S05]  /*f580*/  @!P0 BRA `(.L_x_1936) ;  /* 0xfffffffc00f08947 */ /* 0x002fea000383ffff */
[----:B------:R-:W-:Y:S05]  /*f590*/  BRA `(.L_x_1935) ;  /* 0xffffff20002c7947 */ /* 0x000fea000383ffff */
.L_x_1940:
[----:B-1----:R1:W2:Y:S02]  /*f5a0*/  SYNCS.PHASECHK.TRANS64.TRYWAIT P1, [R224+URZ+0x31610], R7 ;  /* 0x03161007e00075a7 */ /* 0x0022a4000802017f */
[----:B--2---:R-:W-:Y:S05]  /*f5b0*/  @!P1 NANOSLEEP.SYNCS 0x989680 ;  /* 0x009896800000995d */ /* 0x004fea0003900000 */
[----:B------:R-:W2:Y:S02]  /*f5c0*/  @!P1 SYNCS.PHASECHK.TRANS64 P1, [R224+URZ+0x31610], R7 ;  /* 0x03161007e00095a7 */ /* 0x000ea4000802007f */
[----:B--2---:R-:W-:Y:S05]  /*f5d0*/  @!P1 BRA `(.L_x_1940) ;  /* 0xfffffffc00f09947 */ /* 0x004fea000383ffff */
[----:B------:R-:W-:Y:S05]  /*f5e0*/  BRA `(.L_x_1939) ;  /* 0xffffff2800647947 */ /* 0x000fea000383ffff */
.L_x_1944:
[----:B---3--:R3:W4:Y:S02]  /*f5f0*/  SYNCS.PHASECHK.TRANS64.TRYWAIT P1, [R225+URZ+0x31630], R8 ;  /* 0x03163008e10075a7 */ /* 0x008724000802017f */
[----:B----4-:R-:W-:Y:S05]  /*f600*/  @!P1 NANOSLEEP.SYNCS 0x989680 ;  /* 0x009896800000995d */ /* 0x010fea0003900000 */
[----:B------:R-:W4:Y:S02]  /*f610*/  @!P1 SYNCS.PHASECHK.TRANS64 P1, [R225+URZ+0x31630], R8 ;  /* 0x03163008e10095a7 */ /* 0x000f24000802007f */
[----:B----4-:R-:W-:Y:S05]  /*f620*/  @!P1 BRA `(.L_x_1944) ;  /* 0xfffffffc00f09947 */ /* 0x010fea000383ffff */
[----:B------:R-:W-:Y:S05]  /*f630*/  BRA `(.L_x_1943) ;  /* 0xffffff4400647947 */ /* 0x000fea000383ffff */
.L_x_2036:
[----:B0-----:R0:W1:Y:S02]  /*f640*/  SYNCS.PHASECHK.TRANS64.TRYWAIT P0, [R6+URZ+0x31620], R3 ;  /* 0x03162003060075a7 */ /* 0x001064000800017f */
[----:B-1----:R-:W-:Y:S05]  /*f650*/  @!P0 NANOSLEEP.SYNCS 0x989680 ;  /* 0x009896800000895d */ /* 0x002fea0003900000 */
[----:B------:R-:W1:Y:S02]  /*f660*/  @!P0 SYNCS.PHASECHK.TRANS64 P0, [R6+URZ+0x31620], R3 ;  /* 0x03162003060085a7 */ /* 0x000e64000800007f */
[----:B-1----:R-:W-:Y:S05]  /*f670*/  @!P0 BRA `(.L_x_2036) ;  /* 0xfffffffc00f08947 */ /* 0x002fea000383ffff */
[----:B------:R-:W-:Y:S05]  /*f680*/  BRA `(.L_x_2051) ;  /* 0xffffffe4008c7947 */ /* 0x000fea000383ffff */
.L_x_2039:
[----:B0-----:R0:W1:Y:S02]  /*f690*/  SYNCS.PHASECHK.TRANS64.TRYWAIT P1, [R6+URZ+0x31638], R5 ;  /* 0x03163805060075a7 */ /* 0x001064000802017f */
[----:B-1----:R-:W-:Y:S05]  /*f6a0*/  @!P1 NANOSLEEP.SYNCS 0x989680 ;  /* 0x009896800000995d */ /* 0x002fea0003900000 */
[----:B------:R-:W1:Y:S02]  /*f6b0*/  @!P1 SYNCS.PHASECHK.TRANS64 P1, [R6+URZ+0x31638], R5 ;  /* 0x03163805060095a7 */ /* 0x000e64000802007f */
[----:B-1----:R-:W-:Y:S05]  /*f6c0*/  @!P1 BRA `(.L_x_2039) ;  /* 0xfffffffc00f09947 */ /* 0x002fea000383ffff */
[----:B------:R-:W-:Y:S05]  /*f6d0*/  BRA `(.L_x_2052) ;  /* 0xfffffff000147947 */ /* 0x000fea000383ffff */
.L_x_2041:
[----:B------:R-:W-:-:S07]  /*f6e0*/  SHF.L.U32 R2, R4, 0x1f, RZ ;  /* 0x0000001f04027819 */ /* 0x000fce00000006ff */
.L_x_2053:
[----:B0-----:R0:W1:Y:S02]  /*f6f0*/  SYNCS.PHASECHK.TRANS64.TRYWAIT P1, [R20+URZ+0x31620], R2 ;  /* 0x03162002140075a7 */ /* 0x001064000802017f */
[----:B-1----:R-:W-:Y:S05]  /*f700*/  @!P1 NANOSLEEP.SYNCS 0x989680 ;  /* 0x009896800000995d */ /* 0x002fea0003900000 */
[----:B------:R-:W1:Y:S02]  /*f710*/  @!P1 SYNCS.PHASECHK.TRANS64 P1, [R20+URZ+0x31620], R2 ;  /* 0x03162002140095a7 */ /* 0x000e64000802007f */
[----:B-1----:R-:W-:Y:S05]  /*f720*/  @!P1 BRA `(.L_x_2053) ;  /* 0xfffffffc00f09947 */ /* 0x002fea000383ffff */
[----:B------:R-:W-:Y:S05]  /*f730*/  BRA `(.L_x_2054) ;  /* 0xfffffff000d07947 */ /* 0x000fea000383ffff */
.L_x_2044:
[----:B0-----:R0:W1:Y:S02]  /*f740*/  SYNCS.PHASECHK.TRANS64.TRYWAIT P1, [R6+URZ+0x31638], R15 ;  /* 0x0316380f060075a7 */ /* 0x001064000802017f */
[----:B-1----:R-:W-:Y:S05]  /*f750*/  @!P1 NANOSLEEP.SYNCS 0x989680 ;  /* 0x009896800000995d */ /* 0x002fea0003900000 */
[----:B------:R-:W1:Y:S02]  /*f760*/  @!P1 SYNCS.PHASECHK.TRANS64 P1, [R6+URZ+0x31638], R15 ;  /* 0x0316380f060095a7 */ /* 0x000e64000802007f */
[----:B-1----:R-:W-:Y:S05]  /*f770*/  @!P1 BRA `(.L_x_2044) ;  /* 0xfffffffc00f09947 */ /* 0x002fea000383ffff */
[----:B------:R-:W-:Y:S05]  /*f780*/  BRA `(.L_x_2055) ;  /* 0xfffffff400f07947 */ /* 0x000fea000383ffff */
.L_x_2047:
[----:B--2---:R2:W3:Y:S02]  /*f790*/  SYNCS.PHASECHK.TRANS64.TRYWAIT P0, [R5+URZ], R0 ;  /* 0x00000000050075a7 */ /* 0x0044e4000800017f */
[----:B---3--:R-:W-:Y:S05]  /*f7a0*/  @!P0 NANOSLEEP.SYNCS 0x989680 ;  /* 0x009896800000895d */ /* 0x008fea0003900000 */
[----:B------:R-:W3:Y:S02]  /*f7b0*/  @!P0 SYNCS.PHASECHK.TRANS64 P0, [R5+URZ], R0 ;  /* 0x00000000050085a7 */ /* 0x000ee4000800007f */
[----:B---3--:R-:W-:Y:S05]  /*f7c0*/  @!P0 BRA `(.L_x_2047) ;  /* 0xfffffffc00f08947 */ /* 0x008fea000383ffff */
[----:B------:R-:W-:Y:S05]  /*f7d0*/  BRA `(.L_x_2056) ;  /* 0xfffffffc00147947 */ /* 0x000fea000383ffff */
.L_x_2048:
[----:B--2---:R2:W3:Y:S02]  /*f7e0*/  SYNCS.PHASECHK.TRANS64.TRYWAIT P0, [R3+URZ], R0 ;  /* 0x00000000030075a7 */ /* 0x0044e4000800017f */
[----:B---3--:R-:W-:Y:S05]  /*f7f0*/  @!P0 NANOSLEEP.SYNCS 0x989680 ;  /* 0x009896800000895d */ /* 0x008fea0003900000 */
[----:B------:R-:W3:Y:S02]  /*f800*/  @!P0 SYNCS.PHASECHK.TRANS64 P0, [R3+URZ], R0 ;  /* 0x00000000030085a7 */ /* 0x000ee4000800007f */
[----:B---3--:R-:W-:Y:S05]  /*f810*/  @!P0 BRA `(.L_x_2048) ;  /* 0xfffffffc00f08947 */ /* 0x008fea000383ffff */
[----:B------:R-:W-:Y:S05]  /*f820*/  BRA `(.L_x_2057) ;  /* 0xfffffffc00247947 */ /* 0x000fea000383ffff */
.L_x_2058:
        /* <DEDUP_REMOVED lines=13> */
.L_x_2220:


//--------------------- .text._ZN7cutlass13device_kernelIN5flash32FlashAttnBwdPostprocessConvertdQIN4cute5tupleIJNS3_1CILi80EEENS5_ILi256EEEEEENS_10bfloat16_tEfNS_4arch4Sm90ELi256ENS3_8TiledMMAINS3_8MMA_AtomIJNS3_4SM904GMMA27MMA_64x16x16_F32BF16BF16_SSILNSF_5MajorE1ELSH_1ELNSF_7ScaleInE1ELSI_1EEEEEENS3_6LayoutINS4_IJNS5_ILi2EEENS5_ILi1EEESN_EEENS4_IJSN_NS5_ILi0EEESP_EEEEENS4_IJNS3_10UnderscoreESS_SS_EEEEELb1EEEEEvNT_6ParamsE --------------------------
	.section	.text._ZN7cutlass13device_kernelIN5flash32FlashAttnBwdPostprocessConvertdQIN4cute5tupleIJNS3_1CILi80EEENS5_ILi256EEEEEENS_10bfloat16_tEfNS_4arch4Sm90ELi256ENS3_8TiledMMAINS3_8MMA_AtomIJNS3_4SM904GMMA27MMA_64x16x16_F32BF16BF16_SSILNSF_5MajorE1ELSH_1ELNSF_7ScaleInE1ELSI_1EEEEEENS3_6LayoutINS4_IJNS5_ILi2EEENS5_ILi1EEESN_EEENS4_IJSN_NS5_ILi0EEESP_EEEEENS4_IJNS3_10UnderscoreESS_SS_EEEEELb1EEEEEvNT_6ParamsE,"ax",@progbits
	.align	128
.text._ZN7cutlass13device_kernelIN5flash32FlashAttnBwdPostprocessConvertdQIN4cute5tupleIJNS3_1CILi80EEENS5_ILi256EEEEEENS_10bfloat16_tEfNS_4arch4Sm90ELi256ENS3_8TiledMMAINS3_8MMA_AtomIJNS3_4SM904GMMA27MMA_64x16x16_F32BF16BF16_SSILNSF_5MajorE1ELSH_1ELNSF_7ScaleInE1ELSI_1EEEEEENS3_6LayoutINS4_IJNS5_ILi2EEENS5_ILi1EEESN_EEENS4_IJSN_NS5_ILi0EEESP_EEEEENS4_IJNS3_10UnderscoreESS_SS_EEEEELb1EEEEEvNT_6ParamsE:
        .type           _ZN7cutlass13device_kernelIN5flash32FlashAttnBwdPostprocessConvertdQIN4cute5tupleIJNS3_1CILi80EEENS5_ILi256EEEEEENS_10bfloat16_tEfNS_4arch4Sm90ELi256ENS3_8TiledMMAINS3_8MMA_AtomIJNS3_4SM904GMMA27MMA_64x16x16_F32BF16BF16_SSILNSF_5MajorE1ELSH_1ELNSF_7ScaleInE1ELSI_1EEEEEENS3_6LayoutINS4_IJNS5_ILi2EEENS5_ILi1EEESN_EEENS4_IJSN_NS5_ILi0EEESP_EEEEENS4_IJNS3_10UnderscoreESS_SS_EEEEELb1EEEEEvNT_6ParamsE,@function
        .size           _ZN7cutlass13device_kernelIN5flash32FlashAttnBwdPostprocessConvertdQIN4cute5tupleIJNS3_1CILi80EEENS5_ILi256EEEEEENS_10bfloat16_tEfNS_4arch4Sm90ELi256ENS3_8TiledMMAINS3_8MMA_AtomIJNS3_4SM904GMMA27MMA_64x16x16_F32BF16BF16_SSILNSF_5MajorE1ELSH_1ELNSF_7ScaleInE1ELSI_1EEEEEENS3_6LayoutINS4_IJNS5_ILi2EEENS5_ILi1EEESN_EEENS4_IJSN_NS5_ILi0EEESP_EEEEENS4_IJNS3_10UnderscoreESS_SS_EEEEELb1EEEEEvNT_6ParamsE,(.L_x_2221 - _ZN7cutlass13device_kernelIN5flash32FlashAttnBwdPostprocessConvertdQIN4cute5tupleIJNS3_1CILi80EEENS5_ILi256EEEEEENS_10bfloat16_tEfNS_4arch4Sm90ELi256ENS3_8TiledMMAINS3_8MMA_AtomIJNS3_4SM904GMMA27MMA_64x16x16_F32BF16BF16_SSILNSF_5MajorE1ELSH_1ELNSF_7ScaleInE1ELSI_1EEEEEENS3_6LayoutINS4_IJNS5_ILi2EEENS5_ILi1EEESN_EEENS4_IJSN_NS5_ILi0EEESP_EEEEENS4_IJNS3_10UnderscoreESS_SS_EEEEELb1EEEEEvNT_6ParamsE)
        .other          _ZN7cutlass13device_kernelIN5flash32FlashAttnBwdPostprocessConvertdQIN4cute5tupleIJNS3_1CILi80EEENS5_ILi256EEEEEENS_10bfloat16_tEfNS_4arch4Sm90ELi256ENS3_8TiledMMAINS3_8MMA_AtomIJNS3_4SM904GMMA27MMA_64x16x16_F32BF16BF16_SSILNSF_5MajorE1ELSH_1ELNSF_7ScaleInE1ELSI_1EEEEEENS3_6LayoutINS4_IJNS5_ILi2EEENS5_ILi1EEESN_EEENS4_IJSN_NS5_ILi0EEESP_EEEEENS4_IJNS3_10UnderscoreESS_SS_EEEEELb1EEEEEvNT_6ParamsE,@"STO_CUDA_ENTRY STV_DEFAULT"
_ZN7cutlass13device_kernelIN5flash32FlashAttnBwdPostprocessConvertdQIN4cute5tupleIJNS3_1CILi80EEENS5_ILi256EEEEEENS_10bfloat16_tEfNS_4arch4Sm90ELi256ENS3_8TiledMMAINS3_8MMA_AtomIJNS3_4SM904GMMA27MMA_64x16x16_F32BF16BF16_SSILNSF_5MajorE1ELSH_1ELNSF_7ScaleInE1ELSI_1EEEEEENS3_6LayoutINS4_IJNS5_ILi2EEENS5_ILi1EEESN_EEENS4_IJSN_NS5_ILi0EEESP_EEEEENS4_IJNS3_10UnderscoreESS_SS_EEEEELb1EEEEEvNT_6ParamsE:
[----:B------:R-:W-:Y:S08]  /*0000*/  LDC R1, c[0x0][0x28] ;  /* 0x00000a00ff017b82 */ /* 0x000ff00000000800 */
[----:B------:R-:W0:Y:S01]  /*0010*/  LDC.64 R4, c[0x0][0x278] ;  /* 0x00009e00ff047b82 */ /* 0x000e220000000a00 */
[----:B------:R-:W1:Y:S01]  /*0020*/  S2R R15, SR_CTAID.Z ;  /* 0x00000000000f7919 */ /* 0x000e620000002700 */
[----:B------:R-:W-:-:S06]  /*0030*/  ULDC.64 UR8, c[0x0][0x208] ;  /* 0x0000820000087ab9 */ /* 0x000fcc0000000a00 */
[----:B------:R-:W2:Y:S08]  /*0040*/  LDC.64 R10, c[0x0][0x270] ;  /* 0x00009c00ff0a7b82 */ /* 0x000eb00000000a00 */
[----:B------:R-:W1:Y:S01]  /*0050*/  LDC.64 R2, c[0x0][0x270] ;  /* 0x00009c00ff027b82 */ /* 0x000e620000000a00 */
[----:B0-----:R-:W-:-:S04]  /*0060*/  ISETP.NE.U32.AND P2, PT, R4, RZ, PT ;  /* 0x000000ff0400720c */ /* 0x001fc80003f45070 */
[----:B------:R-:W-:-:S03]  /*0070*/  ISETP.NE.AND.EX P2, PT, R5, RZ, PT, P2 ;  /* 0x000000ff0500720c */ /* 0x000fc60003f45320 */
[----:B------:R-:W0:Y:S01]  /*0080*/  LDC R9, c[0x0][0x240] ;  /* 0x00009000ff097b82 */ /* 0x000e220000000800 */
[----:B--2---:R-:W-:-:S04]  /*0090*/  ISETP.NE.U32.AND P1, PT, R10, RZ, PT ;  /* 0x000000ff0a00720c */ /* 0x004fc80003f25070 */
[----:B------:R-:W-:Y:S01]  /*00a0*/  ISETP.NE.AND.EX P1, PT, R11, RZ, PT, P1 ;  /* 0x000000ff0b00720c */ /* 0x000fe20003f25310 */
[----:B-1----:R-:W-:-:S04]  /*00b0*/  IMAD.WIDE R2, R15, 0x4, R2 ;  /* 0x000000040f027825 */ /* 0x002fc800078e0202 */
[----:B------:R-:W1:Y:S08]  /*00c0*/  @P2 LDC.64 R6, c[0x0][0x278] ;  /* 0x00009e00ff062b82 */ /* 0x000e700000000a00 */
[----:B------:R2:W5:Y:S01]  /*00d0*/  @P1 LDG.E R13, desc[UR8][R2.64] ;  /* 0x00000008020d1981 */ /* 0x000562000c1e1900 */
[----:B-1----:R-:W-:-:S05]  /*00e0*/  @P2 IMAD.WIDE R6, R15, 0x4, R6 ;  /* 0x000000040f062825 */ /* 0x002fca00078e0206 */
[----:B0-----:R2:W5:Y:S01]  /*00f0*/  @P2 LDG.E R9, desc[UR8][R6.64] ;  /* 0x0000000806092981 */ /* 0x001562000c1e1900 */
[----:B------:R-:W-:Y:S01]  /*0100*/  ISETP.NE.U32.AND P0, PT, R10, RZ, PT ;  /* 0x000000ff0a00720c */ /* 0x000fe20003f05070 */
[----:B------:R-:W0:Y:S03]  /*0110*/  S2R R4, SR_CTAID.X ;  /* 0x0000000000047919 */ /* 0x000e260000002500 */
[----:B------:R-:W-:Y:S01]  /*0120*/  ISETP.NE.AND.EX P0, PT, R11, RZ, PT, P0 ;  /* 0x000000ff0b00720c */ /* 0x000fe20003f05300 */
[----:B0-----:R-:W-:Y:S01]  /*0130*/  IMAD R0, R4, 0x50, RZ ;  /* 0x0000005004007824 */ /* 0x001fe200078e02ff */
[----:B--2---:R-:W-:Y:S11]  /*0140*/  @P2 BRA `(.L_x_2059) ;  /* 0x0000000000102947 */ /* 0x004ff60003800000 */
[----:B------:R-:W-:Y:S05]  /*0150*/  @!P1 BRA `(.L_x_2059) ;  /* 0x00000000000c9947 */ /* 0x000fea0003800000 */
[----:B------:R-:W2:Y:S04]  /*0160*/  LDG.E R6, desc[UR8][R2.64] ;  /* 0x0000000802067981 */ /* 0x000ea8000c1e1900 */
[----:B-----5:R-:W2:Y:S02]  /*0170*/  LDG.E R9, desc[UR8][R2.64+0x4] ;  /* 0x0000040802097981 */ /* 0x020ea4000c1e1900 */
[----:B--2---:R-:W-:-:S07]  /*0180*/  IMAD.IADD R9, R9, 0x1, -R6 ;  /* 0x0000000109097824 */ /* 0x004fce00078e0a06 */
.L_x_2059:
[----:B-----5:R-:W-:-:S13]  /*0190*/  ISETP.GE.AND P2, PT, R0, R9, PT ;  /* 0x000000090000720c */ /* 0x020fda0003f46270 */
[----:B------:R-:W-:Y:S05]  /*01a0*/  @P0 EXIT P2 ;  /* 0x000000000000094d */ /* 0x000fea0001000000 */
[----:B------:R-:W0:Y:S01]  /*01b0*/  S2R R7, SR_CTAID.Y ;  /* 0x0000000000077919 */ /* 0x000e220000002600 */
[C---:B------:R-:W-:Y:S01]  /*01c0*/  @P1 IMAD R0, R15.reuse, 0x50, R13 ;  /* 0x000000500f001824 */ /* 0x040fe200078e020d */
[----:B------:R-:W1:Y:S01]  /*01d0*/  LDC.64 R18, c[0x0][0x228] ;  /* 0x00008a00ff127b82 */ /* 0x000e620000000a00 */
[----:B------:R-:W-:Y:S01]  /*01e0*/  IMAD R11, R4, 0x5000, RZ ;  /* 0x00005000040b7824 */ /* 0x000fe200078e02ff */
[----:B------:R-:W2:Y:S01]  /*01f0*/  S2R R17, SR_TID.X ;  /* 0x0000000000117919 */ /* 0x000ea20000002100 */
[----:B------:R-:W-:Y:S01]  /*0200*/  @P1 IMAD.HI R0, R0, 0x66666667, RZ ;  /* 0x6666666700001827 */ /* 0x000fe200078e02ff */
[----:B------:R-:W-:Y:S01]  /*0210*/  SEL R6, R15, RZ, !P0 ;  /* 0x000000ff0f067207 */ /* 0x000fe20004000000 */
[----:B------:R-:W-:Y:S01]  /*0220*/  BSSY B0, `(.L_x_2060) ;  /* 0x0000030000007945 */ /* 0x000fe20003800000 */
[----:B------:R-:W3:Y:S02]  /*0230*/  S2R R25, SR_CgaCtaId ;  /* 0x0000000000197919 */ /* 0x000ee40000008800 */
[----:B------:R-:W-:Y:S01]  /*0240*/  @P1 SHF.R.U32.HI R3, RZ, 0x1f, R0 ;  /* 0x0000001fff031819 */ /* 0x000fe20000011600 */
[----:B------:R-:W4:Y:S03]  /*0250*/  LDC.64 R20, c[0x0][0x230] ;  /* 0x00008c00ff147b82 */ /* 0x000f260000000a00 */
[----:B------:R-:W-:-:S05]  /*0260*/  @P1 LEA.HI.SX32 R3, R0, R3, 0x1b ;  /* 0x0000000300031211 */ /* 0x000fca00078fdaff */
[----:B------:R-:W-:Y:S01]  /*0270*/  @P1 IMAD R5, R3, 0x5000, RZ ;  /* 0x0000500003051824 */ /* 0x000fe200078e02ff */
[----:B------:R-:W-:Y:S01]  /*0280*/  CS2R R2, SRZ ;  /* 0x0000000000027805 */ /* 0x000fe2000001ff00 */
[----:B------:R-:W5:Y:S02]  /*0290*/  LDC.64 R22, c[0x0][0x210] ;  /* 0x00008400ff167b82 */ /* 0x000f640000000a00 */
[--C-:B------:R-:W-:Y:S01]  /*02a0*/  @P1 IMAD.MOV.U32 R2, RZ, RZ, R5.reuse ;  /* 0x000000ffff021224 */ /* 0x100fe200078e0005 */
[----:B------:R-:W-:-:S04]  /*02b0*/  @P1 SHF.R.S32.HI R3, RZ, 0x1f, R5 ;  /* 0x0000001fff031819 */ /* 0x000fc80000011405 */
[C---:B------:R-:W-:Y:S02]  /*02c0*/  IADD3 R10, P2, R11.reuse, R2, RZ ;  /* 0x000000020b0a7210 */ /* 0x040fe40007f5e0ff */
[----:B0-----:R-:W-:Y:S02]  /*02d0*/  SHF.R.S32.HI R5, RZ, 0x1f, R7 ;  /* 0x0000001fff057819 */ /* 0x001fe40000011407 */
[----:B------:R-:W-:Y:S02]  /*02e0*/  LEA.HI.X.SX32 R11, R11, R3, 0x1, P2 ;  /* 0x000000030b0b7211 */ /* 0x000fe400010f0eff */
[----:B------:R-:W-:Y:S01]  /*02f0*/  SHF.R.S32.HI R3, RZ, 0x1f, R15 ;  /* 0x0000001fff037819 */ /* 0x000fe2000001140f */
[-C--:B-1----:R-:W-:Y:S02]  /*0300*/  IMAD R0, R5, R18.reuse, RZ ;  /* 0x0000001205007224 */ /* 0x082fe400078e02ff */
[----:B------:R-:W-:Y:S01]  /*0310*/  IMAD.WIDE.U32 R10, R7, R18, R10 ;  /* 0x00000012070a7225 */ /* 0x000fe200078e000a */
[----:B------:R-:W-:-:S02]  /*0320*/  SEL R3, R3, RZ, !P0 ;  /* 0x000000ff03037207 */ /* 0x000fc40004000000 */
[----:B--2---:R-:W-:Y:S01]  /*0330*/  ISETP.NE.AND P0, PT, R17, RZ, PT ;  /* 0x000000ff1100720c */ /* 0x004fe20003f05270 */
[----:B------:R-:W-:Y:S02]  /*0340*/  IMAD R19, R7, R19, R0 ;  /* 0x0000001307137224 */ /* 0x000fe400078e0200 */
[----:B----4-:R-:W-:-:S03]  /*0350*/  IMAD R0, R3, R20, RZ ;  /* 0x0000001403007224 */ /* 0x010fc600078e02ff */
[----:B------:R-:W-:Y:S01]  /*0360*/  IADD3 R11, R11, R19, RZ ;  /* 0x000000130b0b7210 */ /* 0x000fe20007ffe0ff */
[C---:B------:R-:W-:Y:S02]  /*0370*/  IMAD R15, R6.reuse, R21, R0 ;  /* 0x00000015060f7224 */ /* 0x040fe400078e0200 */
[----:B------:R-:W-:-:S04]  /*0380*/  IMAD.WIDE.U32 R10, R6, R20, R10 ;  /* 0x00000014060a7225 */ /* 0x000fc800078e000a */
[----:B------:R-:W-:Y:S01]  /*0390*/  IMAD.IADD R0, R11, 0x1, R15 ;  /* 0x000000010b007824 */ /* 0x000fe200078e020f */
[----:B-----5:R-:W-:-:S04]  /*03a0*/  LEA R22, P2, R10, R22, 0x2 ;  /* 0x000000160a167211 */ /* 0x020fc800078410ff */
[----:B------:R-:W-:Y:S01]  /*03b0*/  LEA.HI.X R0, R10, R23, R0, 0x2, P2 ;  /* 0x000000170a007211 */ /* 0x000fe200010f1400 */
[----:B---3--:R-:W-:Y:S08]  /*03c0*/  @P0 BRA `(.L_x_2061) ;  /* 0x0000000000540947 */ /* 0x008ff00003800000 */
[----:B------:R-:W0:Y:S01]  /*03d0*/  S2UR UR7, SR_CgaCtaId ;  /* 0x00000000000779c3 */ /* 0x000e220000008800 */
[----:B------:R-:W-:Y:S01]  /*03e0*/  UMOV UR6, 0x400 ;  /* 0x0000040000067882 */ /* 0x000fe20000000000 */
[----:B------:R-:W-:Y:S01]  /*03f0*/  UMOV UR4, 0x1 ;  /* 0x0000000100047882 */ /* 0x000fe20000000000 */
[----:B------:R-:W-:Y:S01]  /*0400*/  IMAD.MOV.U32 R2, RZ, RZ, 0x14000 ;  /* 0x00014000ff027424 */ /* 0x000fe200078e00ff */
[----:B------:R-:W-:-:S04]  /*0410*/  UIADD3 UR4, -UR4, 0x100000, URZ ;  /* 0x0010000004047890 */ /* 0x000fc8000fffe13f */
[----:B------:R-:W-:Y:S02]  /*0420*/  USHF.L.U32 UR5, UR4, 0xb, URZ ;  /* 0x0000000b04057899 */ /* 0x000fe4000800063f */
[----:B------:R-:W-:Y:S01]  /*0430*/  USHF.L.U32 UR4, UR4, 0x1, URZ ;  /* 0x0000000104047899 */ /* 0x000fe2000800063f */
[----:B------:R-:W-:Y:S01]  /*0440*/  PLOP3.LUT P0, PT, PT, PT, PT, 0x80, 0x0 ;  /* 0x000000000000781c */ /* 0x000fe20003f0f070 */
[----:B------:R-:W-:Y:S01]  /*0450*/  UMOV UR10, 0x1400 ;  /* 0x00001400000a7882 */ /* 0x000fe20000000000 */
[----:B0-----:R-:W-:-:S04]  /*0460*/  ULEA UR6, UR7, UR6, 0x18 ;  /* 0x0000000607067291 */ /* 0x001fc8000f8ec03f */
[----:B------:R-:W-:Y:S01]  /*0470*/  UIADD3 UR7, UR6, 0x1e000, URZ ;  /* 0x0001e00006077890 */ /* 0x000fe2000fffe03f */
[----:B------:R-:W0:Y:S07]  /*0480*/  FENCE.VIEW.ASYNC.S ;  /* 0x00000000000073c6 */ /* 0x000e2e0000000000 */
[----:B0-----:R0:W1:Y:S02]  /*0490*/  SYNCS.EXCH.64 URZ, [UR6+0x1e000], UR4 ;  /* 0x01e00004063f75b2 */ /* 0x0010640008000100 */
[----:B0-----:R-:W-:-:S02]  /*04a0*/  R2UR UR4, R22 ;  /* 0x00000000160472ca */ /* 0x001fc400000e0000 */
[----:B------:R-:W-:Y:S01]  /*04b0*/  R2UR UR5, R0 ;  /* 0x00000000000572ca */ /* 0x000fe200000e0000 */
[----:B-1----:R0:W-:-:S14]  /*04c0*/  SYNCS.ARRIVE.TRANS64 RZ, [UR6+0x1e000], R2 ;  /* 0x01e00002ffff79a7 */ /* 0x0021dc0008000006 */
.L_x_2062:
[----:B------:R-:W-:Y:S01]  /*04d0*/  @P0 ELECT P2, URZ, PT ;  /* 0x00000000003f082f */ /* 0x000fe20003840000 */
[----:B------:R1:W-:-:S12]  /*04e0*/  UBLKCP.S.G [UR6], [UR4], UR10 ;  /* 0x00000006040073ba */ /* 0x0003d8000800020a */
[----:B------:R-:W-:Y:S02]  /*04f0*/  @P2 PLOP3.LUT P0, PT, P2, PT, PT, 0x8, 0x0 ;  /* 0x000000000000281c */ /* 0x000fe4000170e170 */
[----:B------:R-:W-:-:S11]  /*0500*/  PLOP3.LUT P2, PT, PT, PT, PT, 0x8, 0x0 ;  /* 0x000000000000781c */ /* 0x000fd60003f4e170 */
[----:B-1----:R-:W-:Y:S05]  /*0510*/  @P0 BRA.U.ANY `(.L_x_2062) ;  /* 0xfffffffd00ec0947 */ /* 0x002fea000393ffff */
.L_x_2061:
[----:B------:R-:W-:Y:S05]  /*0520*/  BSYNC B0 ;  /* 0x0000000000007941 */ /* 0x000fea0003800000 */
.L_x_2060:
[----:B------:R-:W-:Y:S01]  /*0530*/  BAR.SYNC.DEFER_BLOCKING 0x0 ;  /* 0x0000000000007b1d */ /* 0x000fe20000010000 */
[----:B0-----:R-:W-:Y:S02]  /*0540*/  MOV R2, 0x400 ;  /* 0x0000040000027802 */ /* 0x001fe40000000f00 */
[----:B------:R-:W-:Y:S02]  /*0550*/  CS2R R98, SRZ ;  /* 0x0000000000627805 */ /* 0x000fe4000001ff00 */
[----:B------:R-:W-:Y:S02]  /*0560*/  SHF.L.U32 R11, RZ, 0x1f, RZ ;  /* 0x0000001fff0b7819 */ /* 0x000fe400000006ff */
[----:B------:R-:W-:Y:S02]  /*0570*/  LEA R2, R25, R2, 0x18 ;  /* 0x0000000219027211 */ /* 0x000fe400078ec0ff */
[----:B------:R-:W-:Y:S02]  /*0580*/  @P1 SHF.R.S32.HI R99, RZ, 0x1f, R13 ;  /* 0x0000001fff631819 */ /* 0x000fe4000001140d */
[----:B------:R-:W-:-:S07]  /*0590*/  @P1 MOV R98, R13 ;  /* 0x0000000d00621202 */ /* 0x000fce0000000f00 */
.L_x_2063:
[----:B0-----:R0:W1:Y:S02]  /*05a0*/  SYNCS.PHASECHK.TRANS64.TRYWAIT P0, [R2+URZ+0x1e000], R11 ;  /* 0x01e0000b020075a7 */ /* 0x001064000800017f */
[----:B-1----:R-:W-:Y:S05]  /*05b0*/  @!P0 NANOSLEEP.SYNCS 0x989680 ;  /* 0x009896800000895d */ /* 0x002fea0003900000 */
[----:B------:R-:W1:Y:S02]  /*05c0*/  @!P0 SYNCS.PHASECHK.TRANS64 P0, [R2+URZ+0x1e000], R11 ;  /* 0x01e0000b020085a7 */ /* 0x000e64000800007f */
[----:B-1----:R-:W-:Y:S05]  /*05d0*/  @!P0 BRA `(.L_x_2063) ;  /* 0xfffffffc00f08947 */ /* 0x002fea000383ffff */
[----:B------:R-:W-:Y:S01]  /*05e0*/  SHF.R.S32.HI R0, RZ, 0x1f, R17 ;  /* 0x0000001fff007819 */ /* 0x000fe20000011411 */
[----:B------:R-:W-:Y:S01]  /*05f0*/  ULDC UR4, c[0x0][0x268] ;  /* 0x00009a0000047ab9 */ /* 0x000fe20000000800 */
[----:B------:R-:W-:Y:S01]  /*0600*/  IMAD R9, R4, -0x50, R9 ;  /* 0xffffffb004097824 */ /* 0x000fe200078e0209 */
[----:B------:R-:W-:Y:S01]  /*0610*/  ULDC.64 UR6, c[0x0][0x258] ;  /* 0x0000960000067ab9 */ /* 0x000fe20000000a00 */
[CC--:B------:R-:W-:Y:S01]  /*0620*/  LEA.HI R8, R0.reuse, R17.reuse, RZ, 0x7 ;  /* 0x0000001100087211 */ /* 0x0c0fe200078f38ff */
[----:B------:R-:W-:Y:S01]  /*0630*/  BSSY B0, `(.L_x_2064) ;  /* 0x00000f1000007945 */ /* 0x000fe20003800000 */
[----:B------:R-:W-:Y:S02]  /*0640*/  LEA.HI R12, R0, R17, RZ, 0x4 ;  /* 0x00000011000c7211 */ /* 0x000fe400078f20ff */
[----:B------:R-:W-:Y:S02]  /*0650*/  LOP3.LUT R10, R8, 0x3fffff80, RZ, 0xc0, !PT ;  /* 0x3fffff80080a7812 */ /* 0x000fe400078ec0ff */
[----:B0-----:R-:W-:-:S02]  /*0660*/  SHF.R.S32.HI R11, RZ, 0x7, R8 ;  /* 0x00000007ff0b7819 */ /* 0x001fc40000011408 */
[CC--:B------:R-:W-:Y:S01]  /*0670*/  LEA.HI R8, R0.reuse, R17.reuse, RZ, 0x3 ;  /* 0x0000001100087211 */ /* 0x0c0fe200078f18ff */
[----:B------:R-:W-:Y:S01]  /*0680*/  IMAD.IADD R10, R17, 0x1, -R10 ;  /* 0x00000001110a7824 */ /* 0x000fe200078e0a0a */
[----:B------:R-:W-:Y:S02]  /*0690*/  LEA.HI R16, R0, R17, RZ, 0x5 ;  /* 0x0000001100107211 */ /* 0x000fe400078f28ff */
[----:B------:R-:W-:Y:S01]  /*06a0*/  SHF.R.S32.HI R15, RZ, 0x4, R12 ;  /* 0x00000004ff0f7819 */ /* 0x000fe2000001140c */
[C---:B------:R-:W-:Y:S01]  /*06b0*/  IMAD R10, R11.reuse, 0xa00, R10 ;  /* 0x00000a000b0a7824 */ /* 0x040fe200078e020a */
[----:B------:R-:W-:Y:S01]  /*06c0*/  SHF.R.S32.HI R0, RZ, 0x5, R16 ;  /* 0x00000005ff007819 */ /* 0x000fe20000011410 */
[----:B------:R-:W-:Y:S01]  /*06d0*/  IMAD.SHL.U32 R11, R11, 0x40, RZ ;  /* 0x000000400b0b7824 */ /* 0x000fe200078e00ff */
[----:B------:R-:W-:Y:S01]  /*06e0*/  LEA.HI R12, R12, R15, RZ, 0x1 ;  /* 0x0000000f0c0c7211 */ /* 0x000fe200078f08ff */
[----:B------:R-:W-:Y:S01]  /*06f0*/  IMAD.SHL.U32 R13, R10, 0x4, RZ ;  /* 0x000000040a0d7824 */ /* 0x000fe200078e00ff */
[----:B------:R-:W-:-:S02]  /*0700*/  LOP3.LUT R10, R8, 0xfffffff8, RZ, 0xc0, !PT ;  /* 0xfffffff8080a7812 */ /* 0x000fc400078ec0ff */
[----:B------:R-:W-:Y:S02]  /*0710*/  LOP3.LUT R12, R12, 0x1fffffe, RZ, 0xc0, !PT ;  /* 0x01fffffe0c0c7812 */ /* 0x000fe400078ec0ff */
[----:B------:R-:W-:Y:S01]  /*0720*/  LEA R14, R13, R2, 0x2 ;  /* 0x000000020d0e7211 */ /* 0x000fe200078e10ff */
[----:B------:R-:W-:Y:S01]  /*0730*/  IMAD.IADD R10, R17, 0x1, -R10 ;  /* 0x00000001110a7824 */ /* 0x000fe200078e0a0a */
[----:B------:R-:W-:Y:S02]  /*0740*/  SHF.R.S32.HI R13, RZ, 0x1f, R16 ;  /* 0x0000001fff0d7819 */ /* 0x000fe40000011410 */
[----:B------:R-:W-:Y:S01]  /*0750*/  LOP3.LUT R16, R16, 0xffffffe0, RZ, 0xc0, !PT ;  /* 0xffffffe010107812 */ /* 0x000fe200078ec0ff */
[----:B------:R-:W0:Y:S01]  /*0760*/  LDS.128 R40, [R14+0x800] ;  /* 0x000800000e287984 */ /* 0x000e220000000c00 */
[----:B------:R-:W-:Y:S02]  /*0770*/  LEA.HI R13, R13, R0, RZ, 0x2 ;  /* 0x000000000d0d7211 */ /* 0x000fe400078f10ff */
[----:B------:R-:W-:Y:S01]  /*0780*/  IADD3 R15, R15, -R12, RZ ;  /* 0x8000000c0f0f7210 */ /* 0x000fe20007ffe0ff */
[----:B------:R-:W-:Y:S01]  /*0790*/  IMAD.IADD R16, R17, 0x1, -R16 ;  /* 0x0000000111107824 */ /* 0x000fe200078e0a10 */
[----:B------:R-:W-:Y:S01]  /*07a0*/  LOP3.LUT R17, R13, 0xffffffc, RZ, 0xc0, !PT ;  /* 0x0ffffffc0d117812 */ /* 0x000fe200078ec0ff */
[----:B------:R-:W1:Y:S01]  /*07b0*/  LDS.128 R36, [R14+0x1000] ;  /* 0x001000000e247984 */ /* 0x000e620000000c00 */
[----:B------:R-:W-:-:S02]  /*07c0*/  SHF.R.S32.HI R13, RZ, 0x1f, R10 ;  /* 0x0000001fff0d7819 */ /* 0x000fc4000001140a */
[----:B------:R-:W-:Y:S01]  /*07d0*/  LEA.HI R12, R16, R16, RZ, 0x1 ;  /* 0x00000010100c7211 */ /* 0x000fe200078f08ff */
[----:B------:R-:W-:Y:S01]  /*07e0*/  IMAD.IADD R19, R0, 0x1, -R17 ;  /* 0x0000000100137824 */ /* 0x000fe200078e0a11 */
[----:B------:R-:W-:Y:S01]  /*07f0*/  LEA.HI R13, R13, R10, RZ, 0x2 ;  /* 0x0000000a0d0d7211 */ /* 0x000fe200078f10ff */
[----:B------:R-:W2:Y:S01]  /*0800*/  LDS.128 R32, [R14+0x1800] ;  /* 0x001800000e207984 */ /* 0x000ea20000000c00 */
[----:B------:R-:W-:Y:S02]  /*0810*/  SHF.R.S32.HI R12, RZ, 0x1, R12 ;  /* 0x00000001ff0c7819 */ /* 0x000fe4000001140c */
[----:B------:R-:W-:Y:S01]  /*0820*/  LOP3.LUT R17, R11, 0x40, RZ, 0xc0, !PT ;  /* 0x000000400b117812 */ /* 0x000fe200078ec0ff */
[C---:B------:R-:W-:Y:S01]  /*0830*/  IMAD.SHL.U32 R11, R13.reuse, 0x10, RZ ;  /* 0x000000100d0b7824 */ /* 0x040fe200078e00ff */
[----:B------:R-:W-:Y:S01]  /*0840*/  SHF.L.U32 R96, R16, 0x3, RZ ;  /* 0x0000000310607819 */ /* 0x000fe200000006ff */
[----:B------:R-:W-:Y:S01]  /*0850*/  IMAD R19, R12, 0x50, R19 ;  /* 0x000000500c137824 */ /* 0x000fe200078e0213 */
[----:B------:R-:W3:Y:S01]  /*0860*/  LDS.128 R20, [R14+0x3000] ;  /* 0x003000000e147984 */ /* 0x000ee20000000c00 */
[----:B------:R-:W-:-:S02]  /*0870*/  LOP3.LUT R13, R13, 0x7fffffc, RZ, 0xc0, !PT ;  /* 0x07fffffc0d0d7812 */ /* 0x000fc400078ec0ff */
[----:B------:R-:W-:Y:S01]  /*0880*/  LOP3.LUT R12, R17, 0x8, R96, 0xf8, !PT ;  /* 0x00000008110c7812 */ /* 0x000fe200078ef860 */
[----:B------:R-:W4:Y:S01]  /*0890*/  LDS.128 R28, [R14+0x2000] ;  /* 0x002000000e1c7984 */ /* 0x000f220000000c00 */
[----:B------:R-:W-:Y:S01]  /*08a0*/  LOP3.LUT R11, R11, 0x40, RZ, 0xc0, !PT ;  /* 0x000000400b0b7812 */ /* 0x000fe200078ec0ff */
[----:B------:R-:W-:Y:S01]  /*08b0*/  IMAD.IADD R13, R10, 0x1, -R13 ;  /* 0x000000010a0d7824 */ /* 0x000fe200078e0a0d */
[----:B------:R-:W-:Y:S01]  /*08c0*/  SHF.R.U32.HI R17, RZ, 0x3, R17 ;  /* 0x00000003ff117819 */ /* 0x000fe20000011611 */
[----:B------:R-:W5:Y:S01]  /*08d0*/  LDS.128 R56, [R14+0x3800] ;  /* 0x003800000e387984 */ /* 0x000f620000000c00 */
[----:B------:R-:W-:Y:S01]  /*08e0*/  LOP3.LUT R8, R11, 0x8, R8, 0xf8, !PT ;  /* 0x000000080b087812 */ /* 0x000fe200078ef808 */
[----:B------:R-:W-:Y:S01]  /*08f0*/  IMAD R10, R0, 0xa, R15 ;  /* 0x0000000a000a7824 */ /* 0x000fe200078e020f */
[----:B------:R-:W-:Y:S01]  /*0900*/  LOP3.LUT R12, R12, R17, RZ, 0x3c, !PT ;  /* 0x000000110c0c7212 */ /* 0x000fe200078e3cff */
[----:B------:R-:W5:Y:S01]  /*0910*/  LDS.128 R44, [R14] ;  /* 0x000000000e2c7984 */ /* 0x000f620000000c00 */
[----:B------:R-:W-:-:S02]  /*0920*/  SHF.R.U32.HI R11, RZ, 0x3, R11 ;  /* 0x00000003ff0b7819 */ /* 0x000fc4000001160b */
[----:B------:R-:W-:Y:S01]  /*0930*/  LEA R13, R10, R13, 0x3 ;  /* 0x0000000d0a0d7211 */ /* 0x000fe200078e18ff */
[----:B------:R-:W5:Y:S01]  /*0940*/  LDS.128 R24, [R14+0x2800] ;  /* 0x002800000e187984 */ /* 0x000f620000000c00 */
[----:B------:R-:W-:Y:S01]  /*0950*/  LOP3.LUT R8, R8, R11, RZ, 0x3c, !PT ;  /* 0x0000000b08087212 */ /* 0x000fe200078e3cff */
[----:B------:R-:W-:Y:S02]  /*0960*/  IMAD.U32 R11, R19, 0x10, R12 ;  /* 0x00000010130b7824 */ /* 0x000fe400078e000c */
[----:B------:R-:W5:Y:S01]  /*0970*/  LDS.128 R16, [R14+0x4000] ;  /* 0x004000000e107984 */ /* 0x000f620000000c00 */
[----:B0-----:R-:W-:Y:S01]  /*0980*/  FMUL.FTZ R12, R40, UR4 ;  /* 0x00000004280c7c20 */ /* 0x001fe20008410000 */
[----:B------:R-:W-:Y:S01]  /*0990*/  FMUL.FTZ R63, R41, UR4 ;  /* 0x00000004293f7c20 */ /* 0x000fe20008410000 */
[----:B------:R-:W-:Y:S01]  /*09a0*/  FMUL.FTZ R60, R42, UR4 ;  /* 0x000000042a3c7c20 */ /* 0x000fe20008410000 */
[----:B------:R-:W0:Y:S01]  /*09b0*/  LDS.128 R52, [R14+0x4800] ;  /* 0x004800000e347984 */ /* 0x000e220000000c00 */
[----:B------:R-:W-:Y:S01]  /*09c0*/  FMUL.FTZ R65, R43, UR4 ;  /* 0x000000042b417c20 */ /* 0x000fe20008410000 */
[----:B------:R-:W-:-:S02]  /*09d0*/  IMAD.U32 R13, R13, 0x10, R8 ;  /* 0x000000100d0d7824 */ /* 0x000fc400078e0008 */
[----:B-1----:R-:W-:Y:S01]  /*09e0*/  FMUL.FTZ R62, R36, UR4 ;  /* 0x00000004243e7c20 */ /* 0x002fe20008410000 */
[----:B------:R-:W1:Y:S01]  /*09f0*/  LDS.128 R48, [R14+0x5000] ;  /* 0x005000000e307984 */ /* 0x000e620000000c00 */
[----:B------:R-:W-:Y:S01]  /*0a00*/  FMUL.FTZ R67, R37, UR4 ;  /* 0x0000000425437c20 */ /* 0x000fe20008410000 */
[----:B------:R-:W-:Y:S01]  /*0a10*/  FMUL.FTZ R64, R38, UR4 ;  /* 0x0000000426407c20 */ /* 0x000fe20008410000 */
[----:B------:R-:W-:Y:S01]  /*0a20*/  FMUL.FTZ R69, R39, UR4 ;  /* 0x0000000427457c20 */ /* 0x000fe20008410000 */
[----:B------:R-:W1:Y:S01]  /*0a30*/  LDS.128 R40, [R14+0x6000] ;  /* 0x006000000e287984 */ /* 0x000e620000000c00 */
[----:B--2---:R-:W-:Y:S01]  /*0a40*/  FMUL.FTZ R66, R32, UR4 ;  /* 0x0000000420427c20 */ /* 0x004fe20008410000 */
[----:B------:R-:W-:Y:S01]  /*0a50*/  FMUL.FTZ R71, R33, UR4 ;  /* 0x0000000421477c20 */ /* 0x000fe20008410000 */
[----:B------:R-:W-:Y:S01]  /*0a60*/  FMUL.FTZ R68, R34, UR4 ;  /* 0x0000000422447c20 */ /* 0x000fe20008410000 */
[----:B------:R-:W2:Y:S01]  /*0a70*/  LDS.128 R36, [R14+0x6800] ;  /* 0x006800000e247984 */ /* 0x000ea20000000c00 */
[----:B------:R-:W-:-:S03]  /*0a80*/  FMUL.FTZ R73, R35, UR4 ;  /* 0x0000000423497c20 */ /* 0x000fc60008410000 */
[----:B------:R-:W2:Y:S01]  /*0a90*/  LDS.128 R32, [R14+0x7000] ;  /* 0x007000000e207984 */ /* 0x000ea20000000c00 */
[----:B---3--:R-:W-:Y:S01]  /*0aa0*/  FMUL.FTZ R78, R20, UR4 ;  /* 0x00000004144e7c20 */ /* 0x008fe20008410000 */
[----:B------:R-:W-:Y:S01]  /*0ab0*/  FMUL.FTZ R83, R21, UR4 ;  /* 0x0000000415537c20 */ /* 0x000fe20008410000 */
[----:B------:R-:W-:Y:S01]  /*0ac0*/  FMUL.FTZ R80, R22, UR4 ;  /* 0x0000000416507c20 */ /* 0x000fe20008410000 */
[----:B------:R-:W-:Y:S01]  /*0ad0*/  FMUL.FTZ R85, R23, UR4 ;  /* 0x0000000417557c20 */ /* 0x000fe20008410000 */
[----:B----4-:R-:W-:Y:S01]  /*0ae0*/  FMUL.FTZ R70, R28, UR4 ;  /* 0x000000041c467c20 */ /* 0x010fe20008410000 */
[----:B------:R-:W-:Y:S01]  /*0af0*/  FMUL.FTZ R75, R29, UR4 ;  /* 0x000000041d4b7c20 */ /* 0x000fe20008410000 */
[----:B------:R-:W-:Y:S01]  /*0b00*/  FMUL.FTZ R72, R30, UR4 ;  /* 0x000000041e487c20 */ /* 0x000fe20008410000 */
[----:B------:R-:W-:Y:S01]  /*0b10*/  FMUL.FTZ R77, R31, UR4 ;  /* 0x000000041f4d7c20 */ /* 0x000fe20008410000 */
[----:B------:R-:W3:Y:S01]  /*0b20*/  LDS.128 R20, [R14+0x8800] ;  /* 0x008800000e147984 */ /* 0x000ee20000000c00 */
[----:B-----5:R-:W-:Y:S01]  /*0b30*/  FMUL.FTZ R82, R56, UR4 ;  /* 0x0000000438527c20 */ /* 0x020fe20008410000 */
[----:B------:R-:W-:Y:S01]  /*0b40*/  FMUL.FTZ R87, R57, UR4 ;  /* 0x0000000439577c20 */ /* 0x000fe20008410000 */
[----:B------:R-:W-:Y:S01]  /*0b50*/  FMUL.FTZ R84, R58, UR4 ;  /* 0x000000043a547c20 */ /* 0x000fe20008410000 */
[----:B------:R-:W4:Y:S01]  /*0b60*/  LDS.128 R28, [R14+0x7800] ;  /* 0x007800000e1c7984 */ /* 0x000f220000000c00 */
        /* <DEDUP_REMOVED lines=9> */
[----:B------:R-:W5:Y:S01]  /*0c00*/  LDS.128 R56, [R14+0x9000] ;  /* 0x009000000e387984 */ /* 0x000f620000000c00 */
[----:B------:R-:W-:Y:S01]  /*0c10*/  FMUL.FTZ R86, R16, UR4 ;  /* 0x0000000410567c20 */ /* 0x000fe20008410000 */
[----:B------:R-:W-:Y:S01]  /*0c20*/  FMUL.FTZ R91, R17, UR4 ;  /* 0x00000004115b7c20 */ /* 0x000fe20008410000 */
[----:B------:R-:W-:Y:S01]  /*0c30*/  FMUL.FTZ R88, R18, UR4 ;  /* 0x0000000412587c20 */ /* 0x000fe20008410000 */
[----:B------:R-:W5:Y:S01]  /*0c40*/  LDS.128 R44, [R14+0x5800] ;  /* 0x005800000e2c7984 */ /* 0x000f620000000c00 */
[----:B------:R-:W-:Y:S01]  /*0c50*/  FMUL.FTZ R93, R19, UR4 ;  /* 0x00000004135d7c20 */ /* 0x000fe20008410000 */
[----:B0-----:R-:W-:Y:S01]  /*0c60*/  FMUL.FTZ R90, R53, UR4 ;  /* 0x00000004355a7c20 */ /* 0x001fe20008410000 */
[----:B------:R-:W-:Y:S01]  /*0c70*/  FMUL.FTZ R53, R54, UR4 ;  /* 0x0000000436357c20 */ /* 0x000fe20008410000 */
[----:B------:R-:W0:Y:S01]  /*0c80*/  LDS.128 R24, [R14+0x8000] ;  /* 0x008000000e187984 */ /* 0x000e220000000c00 */
[----:B------:R-:W-:Y:S01]  /*0c90*/  FMUL.FTZ R54, R55, UR4 ;  /* 0x0000000437367c20 */ /* 0x000fe20008410000 */
[----:B-1----:R-:W-:Y:S01]  /*0ca0*/  FMUL.FTZ R55, R49, UR4 ;  /* 0x0000000431377c20 */ /* 0x002fe20008410000 */
[----:B------:R-:W-:Y:S01]  /*0cb0*/  FMUL.FTZ R49, R50, UR4 ;  /* 0x0000000432317c20 */ /* 0x000fe20008410000 */
[----:B------:R-:W1:Y:S01]  /*0cc0*/  LDS.128 R16, [R14+0x9800] ;  /* 0x009800000e107984 */ /* 0x000e620000000c00 */
[----:B------:R-:W-:Y:S01]  /*0cd0*/  FMUL.FTZ R50, R51, UR4 ;  /* 0x0000000433327c20 */ /* 0x000fe20008410000 */
[----:B------:R-:W-:Y:S01]  /*0ce0*/  FMUL.FTZ R51, R41, UR4 ;  /* 0x0000000429337c20 */ /* 0x000fe20008410000 */
[----:B------:R-:W-:Y:S01]  /*0cf0*/  FMUL.FTZ R41, R42, UR4 ;  /* 0x000000042a297c20 */ /* 0x000fe20008410000 */
[----:B------:R-:W-:Y:S01]  /*0d00*/  FMUL.FTZ R42, R43, UR4 ;  /* 0x000000042b2a7c20 */ /* 0x000fe20008410000 */
[----:B--2---:R-:W-:Y:S01]  /*0d10*/  FMUL.FTZ R43, R37, UR4 ;  /* 0x00000004252b7c20 */ /* 0x004fe20008410000 */
        /* <DEDUP_REMOVED lines=8> */
[----:B---3--:R-:W-:Y:S01]  /*0da0*/  FMUL.FTZ R101, R20, UR4 ;  /* 0x0000000414657c20 */ /* 0x008fe20008410000 */
[----:B------:R-:W-:Y:S01]  /*0db0*/  FMUL.FTZ R104, R21, UR4 ;  /* 0x0000000415687c20 */ /* 0x000fe20008410000 */
[----:B------:R-:W-:Y:S01]  /*0dc0*/  FMUL.FTZ R103, R22, UR4 ;  /* 0x0000000416677c20 */ /* 0x000fe20008410000 */
[----:B------:R-:W-:Y:S01]  /*0dd0*/  FMUL.FTZ R106, R23, UR4 ;  /* 0x00000004176a7c20 */ /* 0x000fe20008410000 */
[----:B----4-:R-:W-:Y:S01]  /*0de0*/  FMUL.FTZ R35, R29, UR4 ;  /* 0x000000041d237c20 */ /* 0x010fe20008410000 */
[----:B------:R-:W-:Y:S01]  /*0df0*/  F2FP.BF16.F32.PACK_AB R20, R15, R8 ;  /* 0x000000080f14723e */ /* 0x000fe200000010ff */
[----:B------:R-:W-:Y:S01]  /*0e00*/  FMUL.FTZ R29, R30, UR4 ;  /* 0x000000041e1d7c20 */ /* 0x000fe20008410000 */
[----:B------:R-:W-:Y:S01]  /*0e10*/  FMUL.FTZ R100, R31, UR4 ;  /* 0x000000041f647c20 */ /* 0x000fe20008410000 */
[----:B------:R-:W-:Y:S01]  /*0e20*/  F2FP.BF16.F32.PACK_AB R21, R61, R10 ;  /* 0x0000000a3d15723e */ /* 0x000fe200000010ff */
[----:B------:R-:W-:Y:S01]  /*0e30*/  FMUL.FTZ R40, R40, UR4 ;  /* 0x0000000428287c20 */ /* 0x000fe20008410000 */
[----:B------:R-:W-:Y:S01]  /*0e40*/  F2FP.BF16.F32.PACK_AB R22, R63, R12 ;  /* 0x0000000c3f16723e */ /* 0x000fe200000010ff */
[----:B------:R-:W-:Y:S01]  /*0e50*/  FMUL.FTZ R28, R28, UR4 ;  /* 0x000000041c1c7c20 */ /* 0x000fe20008410000 */
[----:B------:R-:W-:Y:S01]  /*0e60*/  F2FP.BF16.F32.PACK_AB R23, R65, R60 ;  /* 0x0000003c4117723e */ /* 0x000fe200000010ff */
[----:B------:R-:W-:Y:S01]  /*0e70*/  FMUL.FTZ R32, R32, UR4 ;  /* 0x0000000420207c20 */ /* 0x000fe20008410000 */
[----:B-----5:R-:W-:Y:S01]  /*0e80*/  FMUL.FTZ R105, R57, UR4 ;  /* 0x0000000439697c20 */ /* 0x020fe20008410000 */
[----:B------:R-:W-:Y:S01]  /*0e90*/  LEA R8, R13, R2, 0x1 ;  /* 0x000000020d087211 */ /* 0x000fe200078e08ff */
[----:B------:R-:W-:Y:S01]  /*0ea0*/  FMUL.FTZ R57, R58, UR4 ;  /* 0x000000043a397c20 */ /* 0x000fe20008410000 */
[----:B------:R-:W-:Y:S01]  /*0eb0*/  FMUL.FTZ R58, R59, UR4 ;  /* 0x000000043b3a7c20 */ /* 0x000fe20008410000 */
[----:B------:R-:W-:Y:S01]  /*0ec0*/  FMUL.FTZ R44, R44, UR4 ;  /* 0x000000042c2c7c20 */ /* 0x000fe20008410000 */
[----:B------:R-:W-:Y:S01]  /*0ed0*/  FMUL.FTZ R45, R45, UR4 ;  /* 0x000000042d2d7c20 */ /* 0x000fe20008410000 */
[----:B------:R-:W-:Y:S01]  /*0ee0*/  FMUL.FTZ R46, R46, UR4 ;  /* 0x000000042e2e7c20 */ /* 0x000fe20008410000 */
[----:B------:R-:W-:Y:S01]  /*0ef0*/  FMUL.FTZ R47, R47, UR4 ;  /* 0x000000042f2f7c20 */ /* 0x000fe20008410000 */
[----:B0-----:R-:W-:Y:S01]  /*0f00*/  FMUL.FTZ R30, R24, UR4 ;  /* 0x00000004181e7c20 */ /* 0x001fe20008410000 */
[----:B------:R-:W-:Y:S01]  /*0f10*/  FMUL.FTZ R97, R25, UR4 ;  /* 0x0000000419617c20 */ /* 0x000fe20008410000 */
[----:B------:R-:W-:Y:S01]  /*0f20*/  FMUL.FTZ R31, R26, UR4 ;  /* 0x000000041a1f7c20 */ /* 0x000fe20008410000 */
[----:B------:R-:W-:Y:S01]  /*0f30*/  FMUL.FTZ R102, R27, UR4 ;  /* 0x000000041b667c20 */ /* 0x000fe20008410000 */
[----:B------:R-:W-:Y:S01]  /*0f40*/  F2FP.BF16.F32.PACK_AB R24, R67, R62 ;  /* 0x0000003e4318723e */ /* 0x000fe200000010ff */
[----:B-1----:R-:W-:Y:S01]  /*0f50*/  FMUL.FTZ R10, R16, UR4 ;  /* 0x00000004100a7c20 */ /* 0x002fe20008410000 */
[----:B------:R-:W-:Y:S01]  /*0f60*/  F2FP.BF16.F32.PACK_AB R25, R69, R64 ;  /* 0x000000404519723e */ /* 0x000fe200000010ff */
[----:B------:R-:W-:Y:S01]  /*0f70*/  FMUL.FTZ R61, R17, UR4 ;  /* 0x00000004113d7c20 */ /* 0x000fe20008410000 */
[----:B------:R-:W-:Y:S01]  /*0f80*/  F2FP.BF16.F32.PACK_AB R26, R71, R66 ;  /* 0x00000042471a723e */ /* 0x000fe200000010ff */
[----:B------:R-:W-:Y:S01]  /*0f90*/  FMUL.FTZ R59, R18, UR4 ;  /* 0x00000004123b7c20 */ /* 0x000fe20008410000 */
[----:B------:R-:W-:Y:S01]  /*0fa0*/  F2FP.BF16.F32.PACK_AB R27, R73, R68 ;  /* 0x00000044491b723e */ /* 0x000fe200000010ff */
[----:B------:R-:W-:Y:S01]  /*0fb0*/  FMUL.FTZ R60, R19, UR4 ;  /* 0x00000004133c7c20 */ /* 0x000fe20008410000 */
[----:B------:R-:W-:Y:S01]  /*0fc0*/  F2FP.BF16.F32.PACK_AB R12, R75, R70 ;  /* 0x000000464b0c723e */ /* 0x000fe200000010ff */
[----:B------:R-:W-:Y:S01]  /*0fd0*/  FMUL.FTZ R56, R56, UR4 ;  /* 0x0000000438387c20 */ /* 0x000fe20008410000 */
[----:B------:R-:W-:Y:S01]  /*0fe0*/  F2FP.BF16.F32.PACK_AB R13, R77, R72 ;  /* 0x000000484d0d723e */ /* 0x000fe200000010ff */
[----:B------:R0:W-:Y:S01]  /*0ff0*/  STSM.16.MT88.4 [R8+0x14000], R20 ;  /* 0x0140001408007844 */ /* 0x0001e20000004200 */
[----:B------:R-:W-:Y:S01]  /*1000*/  F2FP.BF16.F32.PACK_AB R14, R79, R74 ;  /* 0x0000004a4f0e723e */ /* 0x000fe200000010ff */
[----:B------:R-:W-:Y:S01]  /*1010*/  ULDC UR4, c[0x0][0x244] ;  /* 0x0000910000047ab9 */ /* 0x000fe20000000800 */
[----:B------:R-:W-:Y:S01]  /*1020*/  F2FP.BF16.F32.PACK_AB R15, R81, R76 ;  /* 0x0000004c510f723e */ /* 0x000fe200000010ff */
[----:B------:R-:W-:Y:S01]  /*1030*/  STSM.16.MT88.4 [R8+0x19000], R24 ;  /* 0x0190001808007844 */ /* 0x000fe20000004200 */
[----:B------:R-:W-:-:S02]  /*1040*/  F2FP.BF16.F32.PACK_AB R16, R83, R78 ;  /* 0x0000004e5310723e */ /* 0x000fc400000010ff */
[----:B------:R-:W-:Y:S01]  /*1050*/  F2FP.BF16.F32.PACK_AB R17, R85, R80 ;  /* 0x000000505511723e */ /* 0x000fe200000010ff */
[----:B------:R-:W-:Y:S01]  /*1060*/  STSM.16.MT88.4 [R8+0x14200], R12 ;  /* 0x0142000c08007844 */ /* 0x000fe20000004200 */
        /* <DEDUP_REMOVED lines=8> */
[----:B0-----:R-:W-:Y:S01]  /*10f0*/  F2FP.BF16.F32.PACK_AB R20, R55, R48 ;  /* 0x000000303714723e */ /* 0x001fe200000010ff */
[----:B------:R-:W-:Y:S01]  /*1100*/  STSM.16.MT88.4 [R8+0x14400], R92 ;  /* 0x0144005c08007844 */ /* 0x000fe20000004200 */
[----:B------:R-:W-:Y:S02]  /*1110*/  F2FP.BF16.F32.PACK_AB R21, R50, R49 ;  /* 0x000000313215723e */ /* 0x000fe400000010ff */
[----:B------:R-:W-:Y:S02]  /*1120*/  F2FP.BF16.F32.PACK_AB R22, R45, R44 ;  /* 0x0000002c2d16723e */ /* 0x000fe400000010ff */
[----:B------:R-:W-:-:S02]  /*1130*/  F2FP.BF16.F32.PACK_AB R23, R47, R46 ;  /* 0x0000002e2f17723e */ /* 0x000fc400000010ff */
[----:B------:R-:W-:Y:S01]  /*1140*/  F2FP.BF16.F32.PACK_AB R42, R43, R36 ;  /* 0x000000242b2a723e */ /* 0x000fe200000010ff */
[----:B-1----:R-:W-:Y:S01]  /*1150*/  IMAD R18, R5, UR6, RZ ;  /* 0x0000000605127c24 */ /* 0x002fe2000f8e02ff */
[----:B------:R-:W-:Y:S01]  /*1160*/  F2FP.BF16.F32.PACK_AB R33, R34, R33 ;  /* 0x000000212221723e */ /* 0x000fe200000010ff */
[----:B------:R0:W-:Y:S01]  /*1170*/  STSM.16.MT88.4 [R8+0x19400], R20 ;  /* 0x0194001408007844 */ /* 0x0001e20000004200 */
[----:B------:R-:W-:Y:S02]  /*1180*/  F2FP.BF16.F32.PACK_AB R40, R51, R40 ;  /* 0x000000283328723e */ /* 0x000fe400000010ff */
        /* <DEDUP_REMOVED lines=10> */
[----:B------:R-:W-:Y:S02]  /*1230*/  F2FP.BF16.F32.PACK_AB R57, R58, R57 ;  /* 0x000000393a39723e */ /* 0x000fe400000010ff */
[----:B------:R-:W-:Y:S01]  /*1240*/  F2FP.BF16.F32.PACK_AB R56, R105, R56 ;  /* 0x000000386938723e */ /* 0x000fe200000010ff */
[----:B------:R-:W-:Y:S01]  /*1250*/  STSM.16.MT88.4 [R8+0x14800], R24 ;  /* 0x0148001808007844 */ /* 0x000fe20000004200 */
[----:B------:R-:W-:Y:S01]  /*1260*/  F2FP.BF16.F32.PACK_AB R58, R61, R10 ;  /* 0x0000000a3d3a723e */ /* 0x000fe200000010ff */
[----:B------:R-:W-:Y:S01]  /*1270*/  IMAD R10, R11, 0x2, R2 ;  /* 0x000000020b0a7824 */ /* 0x000fe200078e0202 */
[----:B------:R-:W-:Y:S01]  /*1280*/  F2FP.BF16.F32.PACK_AB R59, R60, R59 ;  /* 0x0000003b3c3b723e */ /* 0x000fe200000010ff */
[----:B------:R-:W-:Y:S01]  /*1290*/  VIADD R2, R2, 0x14000 ;  /* 0x0001400002027836 */ /* 0x000fe20000000000 */
[----:B0-----:R-:W-:Y:S01]  /*12a0*/  VIMNMX R22, R9, 0x50, PT ;  /* 0x0000005009167848 */ /* 0x001fe20003fe0100 */
[----:B------:R-:W-:Y:S01]  /*12b0*/  VIADD R9, R0, 0x8 ;  /* 0x0000000800097836 */ /* 0x000fe20000000000 */
[----:B------:R-:W-:Y:S01]  /*12c0*/  ISETP.GE.AND P0, PT, R96, UR4, PT ;  /* 0x0000000460007c0c */ /* 0x000fe2000bf06270 */
[----:B------:R0:W-:Y:S01]  /*12d0*/  STSM.16.MT88.4 [R8+0x19800], R56 ;  /* 0x0198003808007844 */ /* 0x0001e20000004200 */
[----:B------:R-:W-:Y:S01]  /*12e0*/  SHF.R.S32.HI R97, RZ, 0x1f, R96 ;  /* 0x0000001fff617819 */ /* 0x000fe20000011460 */
[----:B------:R-:W-:Y:S01]  /*12f0*/  ULDC.64 UR4, c[0x0][0x260] ;  /* 0x0000980000047ab9 */ /* 0x000fe20000000a00 */
[-C--:B------:R-:W-:Y:S01]  /*1300*/  ISETP.GE.OR P2, PT, R9, R22.reuse, P0 ;  /* 0x000000160900720c */ /* 0x080fe20000746670 */
[----:B------:R-:W-:Y:S01]  /*1310*/  BAR.SYNC.DEFER_BLOCKING 0x0 ;  /* 0x0000000000007b1d */ /* 0x000fe20000010000 */
[C---:B------:R-:W-:Y:S01]  /*1320*/  IMAD R9, R7.reuse, UR7, R18 ;  /* 0x0000000707097c24 */ /* 0x040fe2000f8e0212 */
[C---:B------:R-:W-:Y:S01]  /*1330*/  ISETP.GE.OR P3, PT, R0.reuse, R22, P0 ;  /* 0x000000160000720c */ /* 0x040fe20000766670 */
[----:B------:R-:W-:Y:S01]  /*1340*/  IMAD.WIDE.U32 R96, R7, UR6, R96 ;  /* 0x0000000607607c25 */ /* 0x000fe2000f8e0060 */
[----:B------:R-:W-:-:S02]  /*1350*/  IADD3 R16, P1, R0, R98, RZ ;  /* 0x0000006200107210 */ /* 0x000fc40007f3e0ff */
[C---:B------:R-:W-:Y:S01]  /*1360*/  IADD3 R5, R0.reuse, 0x10, RZ ;  /* 0x0000001000057810 */ /* 0x040fe20007ffe0ff */
[C---:B------:R-:W-:Y:S01]  /*1370*/  VIADD R7, R0.reuse, 0x28 ;  /* 0x0000002800077836 */ /* 0x040fe20000000000 */
[----:B------:R-:W-:Y:S01]  /*1380*/  IADD3 R97, R97, R9, RZ ;  /* 0x0000000961617210 */ /* 0x000fe20007ffe0ff */
[----:B------:R-:W-:Y:S01]  /*1390*/  IMAD R3, R3, UR4, RZ ;  /* 0x0000000403037c24 */ /* 0x000fe2000f8e02ff */
[----:B------:R-:W-:Y:S02]  /*13a0*/  LEA.HI.X.SX32 R17, R0, R99, 0x1, P1 ;  /* 0x0000006300117211 */ /* 0x000fe400008f0eff */
[-C--:B------:R-:W-:Y:S01]  /*13b0*/  ISETP.GE.OR P1, PT, R5, R22.reuse, P0 ;  /* 0x000000160500720c */ /* 0x080fe20000726670 */
[----:B------:R-:W-:Y:S01]  /*13c0*/  IMAD R3, R6, UR5, R3 ;  /* 0x0000000506037c24 */ /* 0x000fe2000f8e0203 */
[----:B------:R-:W-:Y:S01]  /*13d0*/  ISETP.GE.OR P4, PT, R7, R22, P0 ;  /* 0x000000160700720c */ /* 0x000fe20000786670 */
[C---:B0-----:R-:W-:Y:S01]  /*13e0*/  VIADD R8, R0.reuse, 0x18 ;  /* 0x0000001800087836 */ /* 0x041fe20000000000 */
[----:B------:R-:W-:Y:S01]  /*13f0*/  IADD3 R5, R0, 0x20, RZ ;  /* 0x0000002000057810 */ /* 0x000fe20007ffe0ff */
[----:B------:R-:W-:Y:S01]  /*1400*/  IMAD.WIDE.U32 R6, R6, UR4, R96 ;  /* 0x0000000406067c25 */ /* 0x000fe2000f8e0060 */
[----:B------:R-:W-:-:S02]  /*1410*/  LEA R2, R11, R2, 0x1 ;  /* 0x000000020b027211 */ /* 0x000fc400078e08ff */
[-C--:B------:R-:W-:Y:S01]  /*1420*/  ISETP.GE.OR P5, PT, R5, R22.reuse, P0 ;  /* 0x000000160500720c */ /* 0x080fe200007a6670 */
[----:B------:R-:W-:Y:S01]  /*1430*/  IMAD.WIDE R4, R4, 0x50, R16 ;  /* 0x0000005004047825 */ /* 0x000fe200078e0210 */
[----:B------:R-:W-:Y:S01]  /*1440*/  ISETP.GE.OR P6, PT, R8, R22, P0 ;  /* 0x000000160800720c */ /* 0x000fe200007c6670 */
[----:B------:R0:W1:Y:S02]  /*1450*/  LDS.128 R12, [R10+0x14900] ;  /* 0x014900000a0c7984 */ /* 0x0000640000000c00 */
[----:B------:R-:W-:Y:S01]  /*1460*/  VIADD R11, R0, 0x30 ;  /* 0x00000030000b7836 */ /* 0x000fe20000000000 */
[----:B------:R-:W-:Y:S01]  /*1470*/  IADD3 R3, R7, R3, RZ ;  /* 0x0000000307037210 */ /* 0x000fe20007ffe0ff */
[----:B------:R-:W-:Y:S08]  /*1480*/  @P3 BRA `(.L_x_2065) ;  /* 0x00000000002c3947 */ /* 0x000ff00003800000 */
[----:B------:R2:W3:Y:S01]  /*1490*/  LDS.128 R16, [R2] ;  /* 0x0000000002107984 */ /* 0x0004e20000000c00 */
[----:B------:R-:W-:Y:S02]  /*14a0*/  ULDC.64 UR4, c[0x0][0x250] ;  /* 0x0000940000047ab9 */ /* 0x000fe40000000a00 */
[----:B------:R-:W-:-:S04]  /*14b0*/  IMAD R21, R5, UR4, RZ ;  /* 0x0000000405157c24 */ /* 0x000fc8000f8e02ff */
[----:B------:R-:W-:Y:S02]  /*14c0*/  IMAD R21, R4, UR5, R21 ;  /* 0x0000000504157c24 */ /* 0x000fe4000f8e0215 */
[----:B--2---:R-:W-:-:S04]  /*14d0*/  IMAD.MOV.U32 R2, RZ, RZ, R6 ;  /* 0x000000ffff027224 */ /* 0x004fc800078e0006 */
[----:B------:R-:W-:Y:S01]  /*14e0*/  IMAD.WIDE.U32 R8, R4, UR4, R2 ;  /* 0x0000000404087c25 */ /* 0x000fe2000f8e0002 */
[----:B------:R-:W-:Y:S02]  /*14f0*/  ULDC.64 UR4, c[0x0][0x238] ;  /* 0x00008e0000047ab9 */ /* 0x000fe40000000a00 */
[----:B------:R-:W-:Y:S02]  /*1500*/  LEA R20, P3, R8, UR4, 0x1 ;  /* 0x0000000408147c11 */ /* 0x000fe4000f8608ff */
[----:B------:R-:W-:-:S04]  /*1510*/  IADD3 R9, R9, R21, RZ ;  /* 0x0000001509097210 */ /* 0x000fc80007ffe0ff */
[----:B------:R-:W-:-:S05]  /*1520*/  LEA.HI.X R21, R8, UR5, R9, 0x1, P3 ;  /* 0x0000000508157c11 */ /* 0x000fca00098f0c09 */
[----:B---3--:R2:W-:Y:S02]  /*1530*/  STG.E.128 desc[UR8][R20.64], R16 ;  /* 0x0000001014007986 */ /* 0x0085e4000c101d08 */
.L_x_2065:
[----:B------:R-:W-:Y:S05]  /*1540*/  BSYNC B0 ;  /* 0x0000000000007941 */ /* 0x000fea0003800000 */
.L_x_2064:
[----:B--2---:R2:W3:Y:S01]  /*1550*/  LDS.128 R16, [R10+0x14100] ;  /* 0x014100000a107984 */ /* 0x0044e20000000c00 */
[----:B------:R-:W-:Y:S01]  /*1560*/  BSSY B0, `(.L_x_2066) ;  /* 0x0000011000007945 */ /* 0x000fe20003800000 */
[----:B------:R-:W-:Y:S01]  /*1570*/  ISETP.GE.OR P3, PT, R11, R22, P0 ;  /* 0x000000160b00720c */ /* 0x000fe20000766670 */
[----:B------:R-:W-:Y:S02]  /*1580*/  VIADD R11, R0, 0x38 ;  /* 0x00000038000b7836 */ /* 0x000fe40000000000 */
[----:B------:R-:W-:Y:S10]  /*1590*/  @P2 BRA `(.L_x_2067) ;  /* 0x0000000000342947 */ /* 0x000ff40003800000 */
[----:B------:R-:W-:Y:S01]  /*15a0*/  IADD3 R21, P2, R4, 0x8, RZ ;  /* 0x0000000804157810 */ /* 0x000fe20007f5e0ff */
[----:B------:R-:W-:Y:S01]  /*15b0*/  ULDC.64 UR4, c[0x0][0x250] ;  /* 0x0000940000047ab9 */ /* 0x000fe20000000a00 */
[----:B------:R-:W-:Y:S02]  /*15c0*/  MOV R9, R3 ;  /* 0x0000000300097202 */ /* 0x000fe40000000f00 */
[----:B------:R-:W-:-:S05]  /*15d0*/  IADD3.X R8, RZ, R5, RZ, P2, !PT ;  /* 0x00000005ff087210 */ /* 0x000fca00017fe4ff */
        /* <DEDUP_REMOVED lines=9> */
.L_x_2067:
[----:B------:R-:W-:Y:S05]  /*1670*/  BSYNC B0 ;  /* 0x0000000000007941 */ /* 0x000fea0003800000 */
.L_x_2066:
[----:B---34-:R3:W4:Y:S01]  /*1680*/  LDS.128 R16, [R10+0x14200] ;  /* 0x014200000a107984 */ /* 0x0187220000000c00 */
[----:B------:R-:W-:Y:S01]  /*1690*/  BSSY B0, `(.L_x_2068) ;  /* 0x0000012000007945 */ /* 0x000fe20003800000 */
[----:B------:R-:W-:Y:S02]  /*16a0*/  ISETP.GE.OR P2, PT, R11, R22, P0 ;  /* 0x000000160b00720c */ /* 0x000fe40000746670 */
[C---:B------:R-:W-:Y:S01]  /*16b0*/  IADD3 R11, R0.reuse, 0x40, RZ ;  /* 0x00000040000b7810 */ /* 0x040fe20007ffe0ff */
[----:B------:R-:W-:Y:S01]  /*16c0*/  VIADD R0, R0, 0x48 ;  /* 0x0000004800007836 */ /* 0x000fe20000000000 */
[----:B------:R-:W-:Y:S09]  /*16d0*/  @P1 BRA `(.L_x_2069) ;  /* 0x0000000000341947 */ /* 0x000ff20003800000 */
        /* <DEDUP_REMOVED lines=13> */
.L_x_2069:
[----:B------:R-:W-:Y:S05]  /*17b0*/  BSYNC B0 ;  /* 0x0000000000007941 */ /* 0x000fea0003800000 */
.L_x_2068:
[----:B----4-:R4:W0:Y:S01]  /*17c0*/  LDS.128 R16, [R10+0x14300] ;  /* 0x014300000a107984 */ /* 0x0108220000000c00 */
[----:B------:R-:W-:Y:S01]  /*17d0*/  BSSY B0, `(.L_x_2070) ;  /* 0x0000011000007945 */ /* 0x000fe20003800000 */
[-C--:B------:R-:W-:Y:S02]  /*17e0*/  ISETP.GE.OR P1, PT, R11, R22.reuse, P0 ;  /* 0x000000160b00720c */ /* 0x080fe40000726670 */
[----:B------:R-:W-:Y:S01]  /*17f0*/  ISETP.GE.OR P0, PT, R0, R22, P0 ;  /* 0x000000160000720c */ /* 0x000fe20000706670 */
[----:B------:R-:W-:-:S12]  /*1800*/  @P6 BRA `(.L_x_2071) ;  /* 0x0000000000346947 */ /* 0x000fd80003800000 */
[----:B------:R-:W-:Y:S01]  /*1810*/  IADD3 R11, P6, R4, 0x18, RZ ;  /* 0x00000018040b7810 */ /* 0x000fe20007fde0ff */
[----:B------:R-:W-:Y:S01]  /*1820*/  ULDC.64 UR4, c[0x0][0x250] ;  /* 0x0000940000047ab9 */ /* 0x000fe20000000a00 */
[----:B------:R-:W-:Y:S01]  /*1830*/  MOV R9, R3 ;  /* 0x0000000300097202 */ /* 0x000fe20000000f00 */
[----:B------:R-:W-:Y:S01]  /*1840*/  IMAD.MOV.U32 R8, RZ, RZ, R6 ;  /* 0x000000ffff087224 */ /* 0x000fe200078e0006 */
[----:B------:R-:W-:-:S03]  /*1850*/  IADD3.X R0, RZ, R5, RZ, P6, !PT ;  /* 0x00000005ff007210 */ /* 0x000fc600037fe4ff */
        /* <DEDUP_REMOVED lines=8> */
.L_x_2071:
[----:B------:R-:W-:Y:S05]  /*18e0*/  BSYNC B0 ;  /* 0x0000000000007941 */ /* 0x000fea0003800000 */
.L_x_2070:
[----:B0-----:R0:W0:Y:S01]  /*18f0*/  LDS.128 R16, [R10+0x14400] ;  /* 0x014400000a107984 */ /* 0x0010220000000c00 */
[----:B------:R-:W-:Y:S04]  /*1900*/  BSSY B0, `(.L_x_2072) ;  /* 0x000000f000007945 */ /* 0x000fe80003800000 */
[----:B------:R-:W-:Y:S05]  /*1910*/  @P5 BRA `(.L_x_2073) ;  /* 0x0000000000345947 */ /* 0x000fea0003800000 */
        /* <DEDUP_REMOVED lines=13> */
.L_x_2073:
[----:B------:R-:W-:Y:S05]  /*19f0*/  BSYNC B0 ;  /* 0x0000000000007941 */ /* 0x000fea0003800000 */
.L_x_2072:
        /* <DEDUP_REMOVED lines=16> */
.L_x_2075:
[----:B------:R-:W-:Y:S05]  /*1b00*/  BSYNC B0 ;  /* 0x0000000000007941 */ /* 0x000fea0003800000 */
.L_x_2074:
        /* <DEDUP_REMOVED lines=16> */
.L_x_2077:
[----:B------:R-:W-:Y:S05]  /*1c10*/  BSYNC B0 ;  /* 0x0000000000007941 */ /* 0x000fea0003800000 */
.L_x_2076:
        /* <DEDUP_REMOVED lines=16> */
.L_x_2079:
[----:B------:R-:W-:Y:S05]  /*1d20*/  BSYNC B0 ;  /* 0x0000000000007941 */ /* 0x000fea0003800000 */
.L_x_2078:
[----:B0-234-:R-:W0:Y:S01]  /*1d30*/  LDS.128 R8, [R10+0x14800] ;  /* 0x014800000a087984 */ /* 0x01de220000000c00 */
        /* <DEDUP_REMOVED lines=15> */
.L_x_2081:
[----:B------:R-:W-:Y:S05]  /*1e30*/  BSYNC B0 ;  /* 0x0000000000007941 */ /* 0x000fea0003800000 */
.L_x_2080:
[----:B------:R-:W-:Y:S05]  /*1e40*/  @P0 EXIT ;  /* 0x000000000000094d */ /* 0x000fea0003800000 */
[----:B------:R-:W-:Y:S01]  /*1e50*/  IADD3 R7, P0, R4, 0x48, RZ ;  /* 0x0000004804077810 */ /* 0x000fe20007f1e0ff */
[----:B------:R-:W-:Y:S01]  /*1e60*/  ULDC.64 UR4, c[0x0][0x250] ;  /* 0x0000940000047ab9 */ /* 0x000fe20000000a00 */
[----:B------:R-:W-:Y:S02]  /*1e70*/  IMAD.MOV.U32 R2, RZ, RZ, R6 ;  /* 0x000000ffff027224 */ /* 0x000fe400078e0006 */
[----:B------:R-:W-:Y:S02]  /*1e80*/  IADD3.X R4, RZ, R5, RZ, P0, !PT ;  /* 0x00000005ff047210 */ /* 0x000fe400007fe4ff */
[----:B------:R-:W-:-:S04]  /*1e90*/  IMAD.WIDE.U32 R2, R7, UR4, R2 ;  /* 0x0000000407027c25 */ /* 0x000fc8000f8e0002 */
[----:B------:R-:W-:-:S04]  /*1ea0*/  IMAD R4, R4, UR4, RZ ;  /* 0x0000000404047c24 */ /* 0x000fc8000f8e02ff */
[----:B------:R-:W-:Y:S01]  /*1eb0*/  IMAD R7, R7, UR5, R4 ;  /* 0x0000000507077c24 */ /* 0x000fe2000f8e0204 */
[----:B------:R-:W-:Y:S02]  /*1ec0*/  ULDC.64 UR4, c[0x0][0x238] ;  /* 0x00008e0000047ab9 */ /* 0x000fe40000000a00 */
[----:B------:R-:W-:Y:S02]  /*1ed0*/  LEA R4, P0, R2, UR4, 0x1 ;  /* 0x0000000402047c11 */ /* 0x000fe4000f8008ff */
[----:B------:R-:W-:-:S04]  /*1ee0*/  IADD3 R3, R3, R7, RZ ;  /* 0x0000000703037210 */ /* 0x000fc80007ffe0ff */
[----:B------:R-:W-:-:S05]  /*1ef0*/  LEA.HI.X R5, R2, UR5, R3, 0x1, P0 ;  /* 0x0000000502057c11 */ /* 0x000fca00080f0c03 */
[----:B-1----:R-:W-:Y:S01]  /*1f00*/  STG.E.128 desc[UR8][R4.64], R12 ;  /* 0x0000000c04007986 */ /* 0x002fe2000c101d08 */
[----:B------:R-:W-:Y:S05]  /*1f10*/  EXIT ;  /* 0x000000000000794d */ /* 0x000fea0003800000 */
.L_x_2082:
        /* <DEDUP_REMOVED lines=14> */
.L_x_2221:


//--------------------- .text._ZN7cutlass13device_kernelIN5flash32FlashAttnBwdPostprocessConvertdQIN4cute5tupleIJNS3_1CILi64EEENS5_ILi256EEEEEENS_10bfloat16_tEfNS_4arch4Sm90ELi256ENS3_8TiledMMAINS3_8MMA_AtomIJNS3_4SM904GMMA27MMA_64x64x16_F32BF16BF16_SSILNSF_5MajorE1ELSH_0ELNSF_7ScaleInE1ELSI_1EEEEEENS3_6LayoutINS4_IJNS5_ILi2EEENS5_ILi1EEESN_EEENS4_IJSN_NS5_ILi0EEESP_EEEEENS4_IJNS3_10UnderscoreESS_SS_EEEEELb1EEEEEvNT_6ParamsE --------------------------
	.section	.text._ZN7cutlass13device_kernelIN5flash32FlashAttnBwdPostprocessConvertdQIN4cute5tupleIJNS3_1CILi64EEENS5_ILi256EEEEEENS_10bfloat16_tEfNS_4arch4Sm90ELi256ENS3_8TiledMMAINS3_8MMA_AtomIJNS3_4SM904GMMA27MMA_64x64x16_F32BF16BF16_SSILNSF_5MajorE1ELSH_0ELNSF_7ScaleInE1ELSI_1EEEEEENS3_6LayoutINS4_IJNS5_ILi2EEENS5_ILi1EEESN_EEENS4_IJSN_NS5_ILi0EEESP_EEEEENS4_IJNS3_10UnderscoreESS_SS_EEEEELb1EEEEEvNT_6ParamsE,"ax",@progbits
	.align	128
.text._ZN7cutlass13device_kernelIN5flash32FlashAttnBwdPostprocessConvertdQIN4cute5tupleIJNS3_1CILi64EEENS5_ILi256EEEEEENS_10bfloat16_tEfNS_4arch4Sm90ELi256ENS3_8TiledMMAINS3_8MMA_AtomIJNS3_4SM904GMMA27MMA_64x64x16_F32BF16BF16_SSILNSF_5MajorE1ELSH_0ELNSF_7ScaleInE1ELSI_1EEEEEENS3_6LayoutINS4_IJNS5_ILi2EEENS5_ILi1EEESN_EEENS4_IJSN_NS5_ILi0EEESP_EEEEENS4_IJNS3_10UnderscoreESS_SS_EEEEELb1EEEEEvNT_6ParamsE:
        .type           _ZN7cutlass13device_kernelIN5flash32FlashAttnBwdPostprocessConvertdQIN4cute5tupleIJNS3_1CILi64EEENS5_ILi256EEEEEENS_10bfloat16_tEfNS_4arch4Sm90ELi256ENS3_8TiledMMAINS3_8MMA_AtomIJNS3_4SM904GMMA27MMA_64x64x16_F32BF16BF16_SSILNSF_5MajorE1ELSH_0ELNSF_7ScaleInE1ELSI_1EEEEEENS3_6LayoutINS4_IJNS5_ILi2EEENS5_ILi1EEESN_EEENS4_IJSN_NS5_ILi0EEESP_EEEEENS4_IJNS3_10UnderscoreESS_SS_EEEEELb1EEEEEvNT_6ParamsE,@function
        .size           _ZN7cutlass13device_kernelIN5flash32FlashAttnBwdPostprocessConvertdQIN4cute5tupleIJNS3_1CILi64EEENS5_ILi256EEEEEENS_10bfloat16_tEfNS_4arch4Sm90ELi256ENS3_8TiledMMAINS3_8MMA_AtomIJNS3_4SM904GMMA27MMA_64x64x16_F32BF16BF16_SSILNSF_5MajorE1ELSH_0ELNSF_7ScaleInE1ELSI_1EEEEEENS3_6LayoutINS4_IJNS5_ILi2EEENS5_ILi1EEESN_EEENS4_IJSN_NS5_ILi0EEESP_EEEEENS4_IJNS3_10UnderscoreESS_SS_EEEEELb1EEEEEvNT_6ParamsE,(.L_x_2222 - _ZN7cutlass13device_kernelIN5flash32FlashAttnBwdPostprocessConvertdQIN4cute5tupleIJNS3_1CILi64EEENS5_ILi256EEEEEENS_10bfloat16_tEfNS_4arch4Sm90ELi256ENS3_8TiledMMAINS3_8MMA_AtomIJNS3_4SM904GMMA27MMA_64x64x16_F32BF16BF16_SSILNSF_5MajorE1ELSH_0ELNSF_7ScaleInE1ELSI_1EEEEEENS3_6LayoutINS4_IJNS5_ILi2EEENS5_ILi1EEESN_EEENS4_IJSN_NS5_ILi0EEESP_EEEEENS4_IJNS3_10UnderscoreESS_SS_EEEEELb1EEEEEvNT_6ParamsE)
        .other          _ZN7cutlass13device_kernelIN5flash32FlashAttnBwdPostprocessConvertdQIN4cute5tupleIJNS3_1CILi64EEENS5_ILi256EEEEEENS_10bfloat16_tEfNS_4arch4Sm90ELi256ENS3_8TiledMMAINS3_8MMA_AtomIJNS3_4SM904GMMA27MMA_64x64x16_F32BF16BF16_SSILNSF_5MajorE1ELSH_0ELNSF_7ScaleInE1ELSI_1EEEEEENS3_6LayoutINS4_IJNS5_ILi2EEENS5_ILi1EEESN_EEENS4_IJSN_NS5_ILi0EEESP_EEEEENS4_IJNS3_10UnderscoreESS_SS_EEEEELb1EEEEEvNT_6ParamsE,@"STO_CUDA_ENTRY STV_DEFAULT"
_ZN7cutlass13device_kernelIN5flash32FlashAttnBwdPostprocessConvertdQIN4cute5tupleIJNS3_1CILi64EEENS5_ILi256EEEEEENS_10bfloat16_tEfNS_4arch4Sm90ELi256ENS3_8TiledMMAINS3_8MMA_AtomIJNS3_4SM904GMMA27MMA_64x64x16_F32BF16BF16_SSILNSF_5MajorE1ELSH_0ELNSF_7ScaleInE1ELSI_1EEEEEENS3_6LayoutINS4_IJNS5_ILi2EEENS5_ILi1EEESN_EEENS4_IJSN_NS5_ILi0EEESP_EEEEENS4_IJNS3_10UnderscoreESS_SS_EEEEELb1EEEEEvNT_6ParamsE:
[----:B------:R-:W-:Y:S08]  /*0000*/  LDC R1, c[0x0][0x28] ;  /* 0x00000a00ff017b82 */ /* 0x000ff00000000800 */
[----:B------:R-:W0:Y:S01]  /*0010*/  LDC.64 R4, c[0x0][0x278] ;  /* 0x00009e00ff047b82 */ /* 0x000e220000000a00 */
[----:B------:R-:W1:Y:S01]  /*0020*/  S2R R15, SR_CTAID.Z ;  /* 0x00000000000f7919 */ /* 0x000e620000002700 */
[----:B------:R-:W-:-:S06]  /*0030*/  ULDC.64 UR8, c[0x0][0x208] ;  /* 0x0000820000087ab9 */ /* 0x000fcc0000000a00 */
[----:B------:R-:W2:Y:S08]  /*0040*/  LDC.64 R8, c[0x0][0x270] ;  /* 0x00009c00ff087b82 */ /* 0x000eb00000000a00 */
[----:B------:R-:W1:Y:S01]  /*0050*/  LDC.64 R2, c[0x0][0x270] ;  /* 0x00009c00ff027b82 */ /* 0x000e620000000a00 */
[----:B0-----:R-:W-:-:S04]  /*0060*/  ISETP.NE.U32.AND P2, PT, R4, RZ, PT ;  /* 0x000000ff0400720c */ /* 0x001fc80003f45070 */
[----:B------:R-:W-:Y:S02]  /*0070*/  ISETP.NE.AND.EX P2, PT, R5, RZ, PT, P2 ;  /* 0x000000ff0500720c */ /* 0x000fe40003f45320 */
[----:B--2---:R-:W-:-:S04]  /*0080*/  ISETP.NE.U32.AND P1, PT, R8, RZ, PT ;  /* 0x000000ff0800720c */ /* 0x004fc80003f25070 */
[----:B------:R-:W-:Y:S01]  /*0090*/  ISETP.NE.AND.EX P1, PT, R9, RZ, PT, P1 ;  /* 0x000000ff0900720c */ /* 0x000fe20003f25310 */
[----:B------:R-:W-:Y:S01]  /*00a0*/  ULDC UR4, c[0x0][0x240] ;  /* 0x0000900000047ab9 */ /* 0x000fe20000000800 */
[----:B-1----:R-:W-:-:S05]  /*00b0*/  IMAD.WIDE R2, R15, 0x4, R2 ;  /* 0x000000040f027825 */ /* 0x002fca00078e0202 */
[----:B------:R-:W0:Y:S01]  /*00c0*/  @P2 LDC.64 R6, c[0x0][0x278] ;  /* 0x00009e00ff062b82 */ /* 0x000e220000000a00 */
[----:B------:R-:W-:-:S05]  /*00d0*/  IMAD.U32 R0, RZ, RZ, UR4 ;  /* 0x00000004ff007e24 */ /* 0x000fca000f8e00ff */
[----:B------:R1:W5:Y:S01]  /*00e0*/  @P1 LDG.E R13, desc[UR8][R2.64] ;  /* 0x00000008020d1981 */ /* 0x000362000c1e1900 */
[----:B0-----:R-:W-:-:S05]  /*00f0*/  @P2 IMAD.WIDE R6, R15, 0x4, R6 ;  /* 0x000000040f062825 */ /* 0x001fca00078e0206 */
[----:B------:R1:W5:Y:S01]  /*0100*/  @P2 LDG.E R0, desc[UR8][R6.64] ;  /* 0x0000000806002981 */ /* 0x000362000c1e1900 */
[----:B------:R-:W-:Y:S01]  /*0110*/  ISETP.NE.U32.AND P0, PT, R8, RZ, PT ;  /* 0x000000ff0800720c */ /* 0x000fe20003f05070 */
[----:B------:R-:W0:Y:S03]  /*0120*/  S2R R4, SR_CTAID.X ;  /* 0x0000000000047919 */ /* 0x000e260000002500 */
[----:B------:R-:W-:Y:S01]  /*0130*/  ISETP.NE.AND.EX P0, PT, R9, RZ, PT, P0 ;  /* 0x000000ff0900720c */ /* 0x000fe20003f05300 */
[----:B0-----:R-:W-:Y:S01]  /*0140*/  IMAD.SHL.U32 R9, R4, 0x40, RZ ;  /* 0x0000004004097824 */ /* 0x001fe200078e00ff */
[----:B-1----:R-:W-:Y:S11]  /*0150*/  @P2 BRA `(.L_x_2083) ;  /* 0x0000000000102947 */ /* 0x002ff60003800000 */
[----:B------:R-:W-:Y:S05]  /*0160*/  @!P1 BRA `(.L_x_2083) ;  /* 0x00000000000c9947 */ /* 0x000fea0003800000 */
[----:B------:R-:W2:Y:S04]  /*0170*/  LDG.E R5, desc[UR8][R2.64] ;  /* 0x0000000802057981 */ /* 0x000ea8000c1e1900 */
[----:B-----5:R-:W2:Y:S02]  /*0180*/  LDG.E R0, desc[UR8][R2.64+0x4] ;  /* 0x0000040802007981 */ /* 0x020ea4000c1e1900 */
[----:B--2---:R-:W-:-:S07]  /*0190*/  IADD3 R0, -R5, R0, RZ ;  /* 0x0000000005007210 */ /* 0x004fce0007ffe1ff */
.L_x_2083:
[----:B-----5:R-:W-:-:S13]  /*01a0*/  ISETP.LE.AND P2, PT, R0, R9, PT ;  /* 0x000000090000720c */ /* 0x020fda0003f43270 */
[----:B------:R-:W-:Y:S05]  /*01b0*/  @P0 EXIT P2 ;  /* 0x000000000000094d */ /* 0x000fea0001000000 */
[----:B------:R-:W0:Y:S01]  /*01c0*/  S2R R8, SR_CTAID.Y ;  /* 0x0000000000087919 */ /* 0x000e220000002600 */
[C---:B------:R-:W-:Y:S01]  /*01d0*/  @P1 IMAD R2, R15.reuse, 0x40, R13 ;  /* 0x000000400f021824 */ /* 0x040fe200078e020d */
[----:B------:R-:W1:Y:S01]  /*01e0*/  LDC.64 R18, c[0x0][0x228] ;  /* 0x00008a00ff127b82 */ /* 0x000e620000000a00 */
[----:B------:R-:W-:Y:S01]  /*01f0*/  SHF.L.U32 R7, R4, 0xe, RZ ;  /* 0x0000000e04077819 */ /* 0x000fe200000006ff */
[----:B------:R-:W2:Y:S01]  /*0200*/  S2R R16, SR_TID.X ;  /* 0x0000000000107919 */ /* 0x000ea20000002100 */
[----:B------:R-:W-:Y:S01]  /*0210*/  SEL R6, R15, RZ, !P0 ;  /* 0x000000ff0f067207 */ /* 0x000fe20004000000 */
[----:B------:R-:W-:Y:S01]  /*0220*/  BSSY B0, `(.L_x_2084) ;  /* 0x0000031000007945 */ /* 0x000fe20003800000 */
[----:B------:R-:W-:Y:S01]  /*0230*/  @P1 SHF.R.S32.HI R3, RZ, 0x1f, R2 ;  /* 0x0000001fff031819 */ /* 0x000fe20000011402 */
[----:B------:R-:W3:Y:S02]  /*0240*/  S2R R17, SR_CgaCtaId ;  /* 0x0000000000117919 */ /* 0x000ee40000008800 */
[----:B------:R-:W4:Y:S01]  /*0250*/  LDC.64 R20, c[0x0][0x230] ;  /* 0x00008c00ff147b82 */ /* 0x000f220000000a00 */
[----:B------:R-:W-:-:S05]  /*0260*/  @P1 LEA.HI R3, R3, R2, RZ, 0x6 ;  /* 0x0000000203031211 */ /* 0x000fca00078f30ff */
[----:B------:R-:W-:Y:S02]  /*0270*/  @P1 IMAD.SHL.U32 R3, R3, 0x100, RZ ;  /* 0x0000010003031824 */ /* 0x000fe400078e00ff */
[----:B------:R-:W5:Y:S03]  /*0280*/  LDC.64 R22, c[0x0][0x210] ;  /* 0x00008400ff167b82 */ /* 0x000f660000000a00 */
[----:B------:R-:W-:Y:S02]  /*0290*/  @P1 LOP3.LUT R5, R3, 0xffffc000, RZ, 0xc0, !PT ;  /* 0xffffc00003051812 */ /* 0x000fe400078ec0ff */
[----:B------:R-:W-:Y:S02]  /*02a0*/  CS2R R2, SRZ ;  /* 0x0000000000027805 */ /* 0x000fe4000001ff00 */
[--C-:B------:R-:W-:Y:S01]  /*02b0*/  @P1 SHF.R.S32.HI R3, RZ, 0x1f, R5.reuse ;  /* 0x0000001fff031819 */ /* 0x100fe20000011405 */
[----:B------:R-:W-:-:S05]  /*02c0*/  @P1 IMAD.MOV.U32 R2, RZ, RZ, R5 ;  /* 0x000000ffff021224 */ /* 0x000fca00078e0005 */
        /* <DEDUP_REMOVED lines=9> */
[-C--:B----4-:R-:W-:Y:S02]  /*0360*/  IMAD R2, R3, R20.reuse, RZ ;  /* 0x0000001403027224 */ /* 0x090fe400078e02ff */
[----:B------:R-:W-:Y:S02]  /*0370*/  IMAD.IADD R11, R11, 0x1, R7 ;  /* 0x000000010b0b7824 */ /* 0x000fe400078e0207 */
[C---:B------:R-:W-:Y:S02]  /*0380*/  IMAD R7, R6.reuse, R21, R2 ;  /* 0x0000001506077224 */ /* 0x040fe400078e0202 */
[----:B------:R-:W-:-:S05]  /*0390*/  IMAD.WIDE.U32 R10, R6, R20, R10 ;  /* 0x00000014060a7225 */ /* 0x000fca00078e000a */
[----:B------:R-:W-:Y:S02]  /*03a0*/  IADD3 R2, R11, R7, RZ ;  /* 0x000000070b027210 */ /* 0x000fe40007ffe0ff */
        /* <DEDUP_REMOVED lines=19> */
.L_x_2086:
[----:B------:R-:W-:Y:S01]  /*04e0*/  @P0 ELECT P2, URZ, PT ;  /* 0x00000000003f082f */ /* 0x000fe20003840000 */
[----:B------:R1:W-:-:S12]  /*04f0*/  UBLKCP.S.G [UR6], [UR4], UR10 ;  /* 0x00000006040073ba */ /* 0x0003d8000800020a */
[----:B------:R-:W-:Y:S02]  /*0500*/  @P2 PLOP3.LUT P0, PT, P2, PT, PT, 0x8, 0x0 ;  /* 0x000000000000281c */ /* 0x000fe4000170e170 */
[----:B------:R-:W-:-:S11]  /*0510*/  PLOP3.LUT P2, PT, PT, PT, PT, 0x8, 0x0 ;  /* 0x000000000000781c */ /* 0x000fd60003f4e170 */
[----:B-1----:R-:W-:Y:S05]  /*0520*/  @P0 BRA.U.ANY `(.L_x_2086) ;  /* 0xfffffffd00ec0947 */ /* 0x002fea000393ffff */
.L_x_2085:
[----:B------:R-:W-:Y:S05]  /*0530*/  BSYNC B0 ;  /* 0x0000000000007941 */ /* 0x000fea0003800000 */
.L_x_2084:
[----:B------:R-:W-:Y:S01]  /*0540*/  BAR.SYNC.DEFER_BLOCKING 0x0 ;  /* 0x0000000000007b1d */ /* 0x000fe20000010000 */
[----:B------:R-:W-:Y:S02]  /*0550*/  MOV R2, 0x400 ;  /* 0x0000040000027802 */ /* 0x000fe40000000f00 */
[----:B------:R-:W-:Y:S02]  /*0560*/  CS2R R84, SRZ ;  /* 0x0000000000547805 */ /* 0x000fe4000001ff00 */
[----:B0-----:R-:W-:Y:S01]  /*0570*/  SHF.L.U32 R7, RZ, 0x1f, RZ ;  /* 0x0000001fff077819 */ /* 0x001fe200000006ff */
[--C-:B------:R-:W-:Y:S01]  /*0580*/  @P1 IMAD.MOV.U32 R84, RZ, RZ, R13.reuse ;  /* 0x000000ffff541224 */ /* 0x100fe200078e000d */
[----:B------:R-:W-:Y:S02]  /*0590*/  LEA R2, R17, R2, 0x18 ;  /* 0x0000000211027211 */ /* 0x000fe400078ec0ff */
[----:B------:R-:W-:-:S07]  /*05a0*/  @P1 SHF.R.S32.HI R85, RZ, 0x1f, R13 ;  /* 0x0000001fff551819 */ /* 0x000fce000001140d */
.L_x_2087:
[----:B0-----:R0:W1:Y:S02]  /*05b0*/  SYNCS.PHASECHK.TRANS64.TRYWAIT P0, [R2+URZ+0x18000], R7 ;  /* 0x01800007020075a7 */ /* 0x001064000800017f */
[----:B-1----:R-:W-:Y:S05]  /*05c0*/  @!P0 NANOSLEEP.SYNCS 0x989680 ;  /* 0x009896800000895d */ /* 0x002fea0003900000 */
[----:B------:R-:W1:Y:S02]  /*05d0*/  @!P0 SYNCS.PHASECHK.TRANS64 P0, [R2+URZ+0x18000], R7 ;  /* 0x01800007020085a7 */ /* 0x000e64000800007f */
[----:B-1----:R-:W-:Y:S05]  /*05e0*/  @!P0 BRA `(.L_x_2087) ;  /* 0xfffffffc00f08947 */ /* 0x002fea000383ffff */
[----:B0-----:R-:W-:Y:S01]  /*05f0*/  SHF.R.S32.HI R7, RZ, 0x1f, R16 ;  /* 0x0000001fff077819 */ /* 0x001fe20000011410 */
[----:B------:R-:W-:Y:S01]  /*0600*/  ULDC UR4, c[0x0][0x268] ;  /* 0x00009a0000047ab9 */ /* 0x000fe20000000800 */
[----:B------:R-:W-:Y:S01]  /*0610*/  VIADDMNMX R0, R0, -R9, 0x40, PT ;  /* 0x0000004000007446 */ /* 0x000fe20003800909 */
[----:B------:R-:W-:Y:S01]  /*0620*/  ULDC.64 UR6, c[0x0][0x258] ;  /* 0x0000960000067ab9 */ /* 0x000fe20000000a00 */
[-C--:B------:R-:W-:Y:S01]  /*0630*/  LEA.HI R10, R7, R16.reuse, RZ, 0x7 ;  /* 0x00000010070a7211 */ /* 0x080fe200078f38ff */
[----:B------:R-:W-:Y:S01]  /*0640*/  IMAD R5, R5, UR6, RZ ;  /* 0x0000000605057c24 */ /* 0x000fe2000f8e02ff */
[----:B------:R-:W-:Y:S01]  /*0650*/  LEA.HI R12, R7, R16, RZ, 0x4 ;  /* 0x00000010070c7211 */ /* 0x000fe200078f20ff */
[----:B------:R-:W-:Y:S01]  /*0660*/  BSSY B0, `(.L_x_2088) ;  /* 0x00000c8000007945 */ /* 0x000fe20003800000 */
[----:B------:R-:W-:Y:S02]  /*0670*/  LOP3.LUT R11, R10, 0xfffff80, RZ, 0xc0, !PT ;  /* 0x0fffff800a0b7812 */ /* 0x000fe400078ec0ff */
[----:B------:R-:W-:-:S02]  /*0680*/  SHF.R.S32.HI R10, RZ, 0x7, R10 ;  /* 0x00000007ff0a7819 */ /* 0x000fc4000001140a */
[-C--:B------:R-:W-:Y:S02]  /*0690*/  IADD3 R11, -R11, R16.reuse, RZ ;  /* 0x000000100b0b7210 */ /* 0x080fe40007ffe1ff */
[----:B------:R-:W-:Y:S02]  /*06a0*/  SHF.R.S32.HI R17, RZ, 0x4, R12 ;  /* 0x00000004ff117819 */ /* 0x000fe4000001140c */
[----:B------:R-:W-:Y:S01]  /*06b0*/  LEA.HI R20, R7, R16, RZ, 0x3 ;  /* 0x0000001007147211 */ /* 0x000fe200078f18ff */
[----:B------:R-:W-:Y:S01]  /*06c0*/  IMAD R11, R10, 0x800, R11 ;  /* 0x000008000a0b7824 */ /* 0x000fe200078e020b */
[----:B------:R-:W-:-:S03]  /*06d0*/  LEA.HI R18, R12, R17, RZ, 0x1 ;  /* 0x000000110c127211 */ /* 0x000fc600078f08ff */
[----:B------:R-:W-:Y:S01]  /*06e0*/  IMAD.SHL.U32 R81, R11, 0x4, RZ ;  /* 0x000000040b517824 */ /* 0x000fe200078e00ff */
[----:B------:R-:W-:Y:S02]  /*06f0*/  LEA.HI R11, R7, R16, RZ, 0x5 ;  /* 0x00000010070b7211 */ /* 0x000fe400078f28ff */
[----:B------:R-:W-:Y:S02]  /*0700*/  LOP3.LUT R18, R18, 0x3ffffe, RZ, 0xc0, !PT ;  /* 0x003ffffe12127812 */ /* 0x000fe400078ec0ff */
[----:B------:R-:W-:Y:S02]  /*0710*/  LOP3.LUT R13, R11, 0xffffffe0, RZ, 0xc0, !PT ;  /* 0xffffffe00b0d7812 */ /* 0x000fe400078ec0ff */
[----:B------:R-:W-:Y:S01]  /*0720*/  LEA R81, R81, R2, 0x2 ;  /* 0x0000000251517211 */ /* 0x000fe200078e10ff */
[----:B------:R-:W-:Y:S01]  /*0730*/  IMAD.IADD R25, R17, 0x1, -R18 ;  /* 0x0000000111197824 */ /* 0x000fe200078e0a12 */
[----:B------:R-:W-:Y:S01]  /*0740*/  SHF.R.S32.HI R7, RZ, 0x5, R11 ;  /* 0x00000005ff077819 */ /* 0x000fe2000001140b */
[----:B------:R-:W-:-:S02]  /*0750*/  IMAD.IADD R22, R16, 0x1, -R13 ;  /* 0x0000000110167824 */ /* 0x000fc400078e0a0d */
[----:B------:R-:W-:Y:S01]  /*0760*/  IMAD.SHL.U32 R16, R16, 0x40, RZ ;  /* 0x0000004010107824 */ /* 0x000fe200078e00ff */
[----:B------:R-:W0:Y:S01]  /*0770*/  LDS.128 R40, [R81] ;  /* 0x0000000051287984 */ /* 0x000e220000000c00 */
[C---:B------:R-:W-:Y:S01]  /*0780*/  IMAD.SHL.U32 R19, R7.reuse, 0x40, RZ ;  /* 0x0000004007137824 */ /* 0x040fe200078e00ff */
[----:B------:R-:W-:Y:S01]  /*0790*/  SHF.R.S32.HI R23, RZ, 0x1f, R22 ;  /* 0x0000001fff177819 */ /* 0x000fe20000011416 */
[----:B------:R-:W-:Y:S01]  /*07a0*/  IMAD R32, R10, 0x8, R25 ;  /* 0x000000080a207824 */ /* 0x000fe200078e0219 */
[----:B------:R-:W-:Y:S01]  /*07b0*/  LOP3.LUT R11, R16, 0x1c0, RZ, 0xc0, !PT ;  /* 0x000001c0100b7812 */ /* 0x000fe200078ec0ff */
[----:B------:R-:W1:Y:S01]  /*07c0*/  LDS.128 R44, [R81+0x800] ;  /* 0x00080000512c7984 */ /* 0x000e620000000c00 */
[----:B------:R-:W-:Y:S02]  /*07d0*/  SHF.L.U32 R16, R7, 0x4, RZ ;  /* 0x0000000407107819 */ /* 0x000fe400000006ff */
[----:B------:R-:W-:Y:S01]  /*07e0*/  LOP3.LUT R27, R19, 0x1c0, RZ, 0xc0, !PT ;  /* 0x000001c0131b7812 */ /* 0x000fe200078ec0ff */
[----:B------:R-:W2:Y:S01]  /*07f0*/  LDS.128 R52, [R81+0x1800] ;  /* 0x0018000051347984 */ /* 0x000ea20000000c00 */
[----:B------:R-:W-:-:S02]  /*0800*/  LOP3.LUT R21, R11, 0x30, R16, 0xf8, !PT ;  /* 0x000000300b157812 */ /* 0x000fc400078ef810 */
[----:B------:R-:W-:Y:S01]  /*0810*/  SHF.L.U32 R82, R22, 0x3, RZ ;  /* 0x0000000316527819 */ /* 0x000fe200000006ff */
[----:B------:R-:W3:Y:S01]  /*0820*/  LDS.128 R12, [R81+0x1000] ;  /* 0x00100000510c7984 */ /* 0x000ee20000000c00 */
[----:B------:R-:W-:Y:S02]  /*0830*/  LEA.HI R29, R23, R22, RZ, 0x3 ;  /* 0x00000016171d7211 */ /* 0x000fe400078f18ff */
[----:B------:R-:W-:Y:S01]  /*0840*/  LOP3.LUT R28, R27, 0x38, R82, 0xf8, !PT ;  /* 0x000000381b1c7812 */ /* 0x000fe200078ef852 */
[----:B------:R-:W4:Y:S01]  /*0850*/  LDS.128 R16, [R81+0x2000] ;  /* 0x0020000051107984 */ /* 0x000f220000000c00 */
[----:B------:R-:W-:Y:S01]  /*0860*/  SHF.R.U32.HI R31, RZ, 0x3, R27 ;  /* 0x00000003ff1f7819 */ /* 0x000fe2000001161b */
[----:B------:R-:W-:Y:S01]  /*0870*/  IMAD.SHL.U32 R10, R29, 0x200, RZ ;  /* 0x000002001d0a7824 */ /* 0x000fe200078e00ff */
[----:B------:R-:W-:Y:S01]  /*0880*/  LOP3.LUT R24, R21, 0x8, R20, 0xf8, !PT ;  /* 0x0000000815187812 */ /* 0x000fe200078ef814 */
[----:B------:R-:W-:Y:S01]  /*0890*/  LDS.128 R36, [R81+0x4800] ;  /* 0x0048000051247984 */ /* 0x000fe20000000c00 */
[----:B------:R-:W-:-:S02]  /*08a0*/  SHF.R.U32.HI R11, RZ, 0x3, R11 ;  /* 0x00000003ff0b7819 */ /* 0x000fc4000001160b */
[----:B------:R-:W-:Y:S01]  /*08b0*/  LOP3.LUT R33, R28, R31, RZ, 0x3c, !PT ;  /* 0x0000001f1c217212 */ /* 0x000fe200078e3cff */
[----:B------:R-:W5:Y:S01]  /*08c0*/  LDS.128 R20, [R81+0x2800] ;  /* 0x0028000051147984 */ /* 0x000f620000000c00 */
[----:B------:R-:W-:Y:S02]  /*08d0*/  LOP3.LUT R11, R24, R11, RZ, 0x3c, !PT ;  /* 0x0000000b180b7212 */ /* 0x000fe400078e3cff */
[----:B------:R-:W-:Y:S01]  /*08e0*/  LOP3.LUT R9, R33, 0x7ffff000, R10, 0xf8, !PT ;  /* 0x7ffff00021097812 */ /* 0x000fe200078ef80a */
[----:B------:R-:W5:Y:S01]  /*08f0*/  LDS.128 R24, [R81+0x3000] ;  /* 0x0030000051187984 */ /* 0x000f620000000c00 */
[----:B------:R-:W-:-:S03]  /*0900*/  LEA R11, R32, R11, 0x9 ;  /* 0x0000000b200b7211 */ /* 0x000fc600078e48ff */
[----:B------:R-:W5:Y:S02]  /*0910*/  LDS.128 R28, [R81+0x3800] ;  /* 0x00380000511c7984 */ /* 0x000f640000000c00 */
[--C-:B------:R-:W-:Y:S02]  /*0920*/  IMAD R11, R11, 0x2, R2.reuse ;  /* 0x000000020b0b7824 */ /* 0x100fe400078e0202 */
[----:B------:R-:W5:Y:S01]  /*0930*/  LDS.128 R32, [R81+0x4000] ;  /* 0x0040000051207984 */ /* 0x000f620000000c00 */
[----:B0-----:R-:W-:Y:S01]  /*0940*/  FMUL.FTZ R10, R40, UR4 ;  /* 0x00000004280a7c20 */ /* 0x001fe20008410000 */
[----:B------:R-:W-:Y:S01]  /*0950*/  FMUL.FTZ R57, R41, UR4 ;  /* 0x0000000429397c20 */ /* 0x000fe20008410000 */
[----:B------:R-:W-:Y:S01]  /*0960*/  FMUL.FTZ R56, R42, UR4 ;  /* 0x000000042a387c20 */ /* 0x000fe20008410000 */
[----:B------:R-:W-:Y:S01]  /*0970*/  FMUL.FTZ R59, R43, UR4 ;  /* 0x000000042b3b7c20 */ /* 0x000fe20008410000 */
[----:B------:R-:W0:Y:S01]  /*0980*/  LDS.128 R48, [R81+0x6000] ;  /* 0x0060000051307984 */ /* 0x000e220000000c00 */
[----:B-1----:R-:W-:Y:S01]  /*0990*/  FMUL.FTZ R58, R44, UR4 ;  /* 0x000000042c3a7c20 */ /* 0x002fe20008410000 */
[----:B------:R-:W-:Y:S01]  /*09a0*/  FMUL.FTZ R61, R45, UR4 ;  /* 0x000000042d3d7c20 */ /* 0x000fe20008410000 */
[----:B------:R-:W-:Y:S01]  /*09b0*/  FMUL.FTZ R60, R46, UR4 ;  /* 0x000000042e3c7c20 */ /* 0x000fe20008410000 */
[----:B------:R-:W1:Y:S01]  /*09c0*/  LDS.128 R40, [R81+0x5000] ;  /* 0x0050000051287984 */ /* 0x000e620000000c00 */
[----:B------:R-:W-:Y:S01]  /*09d0*/  FMUL.FTZ R63, R47, UR4 ;  /* 0x000000042f3f7c20 */ /* 0x000fe20008410000 */
[----:B--2---:R-:W-:Y:S01]  /*09e0*/  FMUL.FTZ R66, R52, UR4 ;  /* 0x0000000434427c20 */ /* 0x004fe20008410000 */
[----:B------:R-:W-:Y:S01]  /*09f0*/  FMUL.FTZ R71, R53, UR4 ;  /* 0x0000000435477c20 */ /* 0x000fe20008410000 */
[----:B------:R-:W2:Y:S01]  /*0a00*/  LDS.128 R44, [R81+0x5800] ;  /* 0x00580000512c7984 */ /* 0x000ea20000000c00 */
[----:B------:R-:W-:Y:S01]  /*0a10*/  FMUL.FTZ R68, R54, UR4 ;  /* 0x0000000436447c20 */ /* 0x000fe20008410000 */
[----:B------:R-:W-:Y:S01]  /*0a20*/  FMUL.FTZ R73, R55, UR4 ;  /* 0x0000000437497c20 */ /* 0x000fe20008410000 */
[----:B---3--:R-:W-:Y:S01]  /*0a30*/  FMUL.FTZ R62, R12, UR4 ;  /* 0x000000040c3e7c20 */ /* 0x008fe20008410000 */
[----:B------:R-:W-:Y:S01]  /*0a40*/  FMUL.FTZ R65, R13, UR4 ;  /* 0x000000040d417c20 */ /* 0x000fe20008410000 */
[----:B------:R-:W-:Y:S01]  /*0a50*/  FMUL.FTZ R64, R14, UR4 ;  /* 0x000000040e407c20 */ /* 0x000fe20008410000 */
[----:B------:R-:W-:Y:S01]  /*0a60*/  FMUL.FTZ R67, R15, UR4 ;  /* 0x000000040f437c20 */ /* 0x000fe20008410000 */
[----:B------:R-:W3:Y:S01]  /*0a70*/  LDS.128 R52, [R81+0x7000] ;  /* 0x0070000051347984 */ /* 0x000ee20000000c00 */
[----:B----4-:R-:W-:Y:S01]  /*0a80*/  FMUL.FTZ R69, R16, UR4 ;  /* 0x0000000410457c20 */ /* 0x010fe20008410000 */
[----:B------:R-:W-:Y:S01]  /*0a90*/  FMUL.FTZ R72, R17, UR4 ;  /* 0x0000000411487c20 */ /* 0x000fe20008410000 */
[----:B------:R-:W-:Y:S01]  /*0aa0*/  FMUL.FTZ R70, R18, UR4 ;  /* 0x0000000412467c20 */ /* 0x000fe20008410000 */
[----:B------:R-:W4:Y:S01]  /*0ab0*/  LDS.128 R12, [R81+0x6800] ;  /* 0x00680000510c7984 */ /* 0x000f220000000c00 */
[----:B------:R-:W-:Y:S01]  /*0ac0*/  FMUL.FTZ R75, R19, UR4 ;  /* 0x00000004134b7c20 */ /* 0x000fe20008410000 */
[----:B-----5:R-:W-:Y:S01]  /*0ad0*/  FMUL.FTZ R74, R20, UR4 ;  /* 0x00000004144a7c20 */ /* 0x020fe20008410000 */
[----:B------:R-:W-:Y:S01]  /*0ae0*/  FMUL.FTZ R77, R21, UR4 ;  /* 0x00000004154d7c20 */ /* 0x000fe20008410000 */
[----:B------:R5:W5:Y:S01]  /*0af0*/  LDS.128 R16, [R81+0x7800] ;  /* 0x0078000051107984 */ /* 0x000b620000000c00 */
        /* <DEDUP_REMOVED lines=18> */
[----:B------:R-:W-:Y:S01]  /*0c20*/  F2FP.BF16.F32.PACK_AB R23, R73, R68 ;  /* 0x000000444917723e */ /* 0x000fe200000010ff */
[----:B0-----:R-:W-:Y:S01]  /*0c30*/  FMUL.FTZ R49, R49, UR4 ;  /* 0x0000000431317c20 */ /* 0x001fe20008410000 */
[----:B-1----:R-:W-:Y:S01]  /*0c40*/  FMUL.FTZ R39, R42, UR4 ;  /* 0x000000042a277c20 */ /* 0x002fe20008410000 */
        /* <DEDUP_REMOVED lines=13> */
[----:B------:R-:W-:Y:S01]  /*0d20*/  F2FP.BF16.F32.PACK_AB R20, R65, R62 ;  /* 0x0000003e4114723e */ /* 0x000fe200000010ff */
[----:B----4-:R-:W-:Y:S01]  /*0d30*/  FMUL.FTZ R48, R12, UR4 ;  /* 0x000000040c307c20 */ /* 0x010fe20008410000 */
[----:B-----5:R-:W-:Y:S01]  /*0d40*/  FMUL.FTZ R81, R13, UR4 ;  /* 0x000000040d517c20 */ /* 0x020fe20008410000 */
        /* <DEDUP_REMOVED lines=13> */
[----:B------:R-:W-:Y:S01]  /*0e20*/  STSM.16.MT88.4 [R11+0x10000], R12 ;  /* 0x0100000c0b007844 */ /* 0x000fe20000004200 */
[----:B------:R-:W-:Y:S01]  /*0e30*/  F2FP.BF16.F32.PACK_AB R73, R75, R70 ;  /* 0x000000464b49723e */ /* 0x000fe200000010ff */
[----:B------:R-:W-:Y:S01]  /*0e40*/  IMAD R10, R9, 0x2, R2 ;  /* 0x00000002090a7824 */ /* 0x000fe200078e0202 */
[----:B------:R-:W-:Y:S01]  /*0e50*/  F2FP.BF16.F32.PACK_AB R26, R29, R26 ;  /* 0x0000001a1d1a723e */ /* 0x000fe200000010ff */
[----:B------:R0:W-:Y:S01]  /*0e60*/  STSM.16.MT88.4 [R11+0x10800], R20 ;  /* 0x010800140b007844 */ /* 0x0001e20000004200 */
[----:B------:R-:W-:Y:S01]  /*0e70*/  F2FP.BF16.F32.PACK_AB R72, R72, R69 ;  /* 0x000000454848723e */ /* 0x000fe200000010ff */
[----:B------:R-:W-:Y:S01]  /*0e80*/  ULDC UR4, c[0x0][0x244] ;  /* 0x0000910000047ab9 */ /* 0x000fe20000000800 */
[----:B------:R-:W-:-:S02]  /*0e90*/  F2FP.BF16.F32.PACK_AB R74, R77, R74 ;  /* 0x0000004a4d4a723e */ /* 0x000fc400000010ff */
[----:B------:R-:W-:Y:S02]  /*0ea0*/  F2FP.BF16.F32.PACK_AB R75, R78, R76 ;  /* 0x0000004c4e4b723e */ /* 0x000fe400000010ff */
[----:B------:R-:W-:Y:S02]  /*0eb0*/  F2FP.BF16.F32.PACK_AB R27, R30, R27 ;  /* 0x0000001b1e1b723e */ /* 0x000fe400000010ff */
[----:B------:R-:W-:Y:S01]  /*0ec0*/  F2FP.BF16.F32.PACK_AB R29, R34, R31 ;  /* 0x0000001f221d723e */ /* 0x000fe200000010ff */
[----:B------:R-:W-:Y:S01]  /*0ed0*/  STSM.16.MT88.4 [R11+0x11000], R72 ;  /* 0x011000480b007844 */ /* 0x000fe20000004200 */
[----:B------:R-:W-:Y:S02]  /*0ee0*/  F2FP.BF16.F32.PACK_AB R24, R79, R24 ;  /* 0x000000184f18723e */ /* 0x000fe400000010ff */
[----:B------:R-:W-:Y:S02]  /*0ef0*/  F2FP.BF16.F32.PACK_AB R25, R80, R25 ;  /* 0x000000195019723e */ /* 0x000fe400000010ff */
[----:B------:R-:W-:-:S02]  /*0f00*/  F2FP.BF16.F32.PACK_AB R30, R37, R32 ;  /* 0x00000020251e723e */ /* 0x000fc400000010ff */
[----:B------:R-:W-:Y:S01]  /*0f10*/  F2FP.BF16.F32.PACK_AB R31, R38, R35 ;  /* 0x00000023261f723e */ /* 0x000fe200000010ff */
[----:B------:R-:W-:Y:S01]  /*0f20*/  STSM.16.MT88.4 [R11+0x11800], R24 ;  /* 0x011800180b007844 */ /* 0x000fe20000004200 */
[----:B------:R-:W-:Y:S02]  /*0f30*/  F2FP.BF16.F32.PACK_AB R28, R33, R28 ;  /* 0x0000001c211c723e */ /* 0x000fe400000010ff */
[----:B------:R-:W-:Y:S02]  /*0f40*/  F2FP.BF16.F32.PACK_AB R37, R42, R39 ;  /* 0x000000272a25723e */ /* 0x000fe400000010ff */
[----:B------:R-:W-:Y:S01]  /*0f50*/  F2FP.BF16.F32.PACK_AB R38, R45, R40 ;  /* 0x000000282d26723e */ /* 0x000fe200000010ff */
[----:B------:R-:W-:Y:S01]  /*0f60*/  STSM.16.MT88.4 [R11+0x14000], R28 ;  /* 0x0140001c0b007844 */ /* 0x000fe20000004200 */
[----:B------:R-:W-:Y:S02]  /*0f70*/  F2FP.BF16.F32.PACK_AB R36, R41, R36 ;  /* 0x000000242924723e */ /* 0x000fe400000010ff */
        /* <DEDUP_REMOVED lines=9> */
[----:B------:R-:W-:-:S02]  /*1010*/  F2FP.BF16.F32.PACK_AB R54, R17, R16 ;  /* 0x000000101136723e */ /* 0x000fc400000010ff */
[----:B------:R-:W-:Y:S02]  /*1020*/  F2FP.BF16.F32.PACK_AB R55, R18, R55 ;  /* 0x000000371237723e */ /* 0x000fe400000010ff */
[C---:B------:R-:W-:Y:S02]  /*1030*/  IADD3 R16, P1, R7.reuse, R84, RZ ;  /* 0x0000005407107210 */ /* 0x040fe40007f3e0ff */
[----:B------:R-:W-:Y:S01]  /*1040*/  ISETP.GE.AND P0, PT, R82, UR4, PT ;  /* 0x0000000452007c0c */ /* 0x000fe2000bf06270 */
[----:B------:R1:W-:Y:S01]  /*1050*/  STSM.16.MT88.4 [R11+0x15800], R52 ;  /* 0x015800340b007844 */ /* 0x0003e20000004200 */
[C---:B------:R-:W-:Y:S01]  /*1060*/  IADD3 R19, R7.reuse, 0x8, RZ ;  /* 0x0000000807137810 */ /* 0x040fe20007ffe0ff */
[----:B------:R-:W-:Y:S01]  /*1070*/  ULDC.64 UR4, c[0x0][0x260] ;  /* 0x0000980000047ab9 */ /* 0x000fe20000000a00 */
[--C-:B------:R-:W-:Y:S01]  /*1080*/  SHF.R.S32.HI R83, RZ, 0x1f, R82.reuse ;  /* 0x0000001fff537819 */ /* 0x100fe20000011452 */
[----:B------:R-:W-:Y:S01]  /*1090*/  BAR.SYNC.DEFER_BLOCKING 0x0 ;  /* 0x0000000000007b1d */ /* 0x000fe20000010000 */
[----:B------:R-:W-:Y:S01]  /*10a0*/  LEA.HI.X.SX32 R17, R7, R85, 0x1, P1 ;  /* 0x0000005507117211 */ /* 0x000fe200008f0eff */
[----:B------:R-:W-:Y:S01]  /*10b0*/  IMAD R3, R3, UR4, RZ ;  /* 0x0000000403037c24 */ /* 0x000fe2000f8e02ff */
[-C--:B------:R-:W-:Y:S01]  /*10c0*/  ISETP.GE.OR P1, PT, R7, R0.reuse, P0 ;  /* 0x000000000700720c */ /* 0x080fe20000726670 */
[----:B------:R-:W-:Y:S01]  /*10d0*/  IMAD.WIDE.U32 R82, R8, UR6, R82 ;  /* 0x0000000608527c25 */ /* 0x000fe2000f8e0052 */
[----:B------:R-:W-:-:S02]  /*10e0*/  ISETP.GE.OR P6, PT, R19, R0, P0 ;  /* 0x000000001300720c */ /* 0x000fc400007c6670 */
[C---:B0-----:R-:W-:Y:S01]  /*10f0*/  IADD3 R23, R7.reuse, 0x38, RZ ;  /* 0x0000003807177810 */ /* 0x041fe20007ffe0ff */
[----:B------:R-:W-:Y:S01]  /*1100*/  IMAD R19, R8, UR7, R5 ;  /* 0x0000000708137c24 */ /* 0x000fe2000f8e0205 */
[----:B------:R-:W-:Y:S01]  /*1110*/  IADD3 R8, R2, 0x10000, RZ ;  /* 0x0001000002087810 */ /* 0x000fe20007ffe0ff */
[C---:B------:R-:W-:Y:S02]  /*1120*/  VIADD R5, R7.reuse, 0x10 ;  /* 0x0000001007057836 */ /* 0x040fe40000000000 */
[----:B-1----:R-:W-:Y:S02]  /*1130*/  VIADD R11, R7, 0x18 ;  /* 0x00000018070b7836 */ /* 0x002fe40000000000 */
[----:B------:R-:W-:Y:S01]  /*1140*/  IMAD.IADD R83, R83, 0x1, R19 ;  /* 0x0000000153537824 */ /* 0x000fe200078e0213 */
[-C--:B------:R-:W-:Y:S01]  /*1150*/  ISETP.GE.OR P5, PT, R5, R0.reuse, P0 ;  /* 0x000000000500720c */ /* 0x080fe200007a6670 */
[C---:B------:R-:W-:Y:S01]  /*1160*/  IMAD R19, R6.reuse, UR5, R3 ;  /* 0x0000000506137c24 */ /* 0x040fe2000f8e0203 */
[----:B------:R-:W-:Y:S01]  /*1170*/  ISETP.GE.OR P4, PT, R11, R0, P0 ;  /* 0x000000000b00720c */ /* 0x000fe20000786670 */
[C---:B------:R-:W-:Y:S01]  /*1180*/  VIADD R11, R7.reuse, 0x28 ;  /* 0x00000028070b7836 */ /* 0x040fe20000000000 */
[----:B------:R-:W-:Y:S01]  /*1190*/  IADD3 R5, R7, 0x20, RZ ;  /* 0x0000002007057810 */ /* 0x000fe20007ffe0ff */
[----:B------:R-:W-:-:S03]  /*11a0*/  IMAD.WIDE.U32 R2, R6, UR4, R82 ;  /* 0x0000000406027c25 */ /* 0x000fc6000f8e0052 */
[-C--:B------:R-:W-:Y:S01]  /*11b0*/  ISETP.GE.OR P3, PT, R5, R0.reuse, P0 ;  /* 0x000000000500720c */ /* 0x080fe20000766670 */
[----:B------:R0:W1:Y:S01]  /*11c0*/  LDS.128 R12, [R10+0x11c00] ;  /* 0x011c00000a0c7984 */ /* 0x0000620000000c00 */
[----:B------:R-:W-:Y:S01]  /*11d0*/  ISETP.GE.OR P2, PT, R11, R0, P0 ;  /* 0x000000000b00720c */ /* 0x000fe20000746670 */
[----:B------:R-:W-:-:S04]  /*11e0*/  IMAD.WIDE R4, R4, 0x40, R16 ;  /* 0x0000004004047825 */ /* 0x000fc800078e0210 */
[----:B------:R-:W-:Y:S02]  /*11f0*/  VIADD R11, R7, 0x30 ;  /* 0x00000030070b7836 */ /* 0x000fe40000000000 */
[----:B------:R-:W-:Y:S02]  /*1200*/  IMAD R16, R9, 0x2, R8 ;  /* 0x0000000209107824 */ /* 0x000fe400078e0208 */
[----:B------:R-:W-:Y:S01]  /*1210*/  IMAD.IADD R7, R3, 0x1, R19 ;  /* 0x0000000103077824 */ /* 0x000fe200078e0213 */
[----:B0-----:R-:W-:Y:S06]  /*1220*/  @P1 BRA `(.L_x_2089) ;  /* 0x00000000002c1947 */ /* 0x001fec0003800000 */
[----:B------:R-:W0:Y:S01]  /*1230*/  LDS.128 R16, [R16] ;  /* 0x0000000010107984 */ /* 0x000e220000000c00 */
[----:B------:R-:W-:Y:S01]  /*1240*/  ULDC.64 UR4, c[0x0][0x250] ;  /* 0x0000940000047ab9 */ /* 0x000fe20000000a00 */
[----:B------:R-:W-:Y:S02]  /*1250*/  IMAD.MOV.U32 R6, RZ, RZ, R2 ;  /* 0x000000ffff067224 */ /* 0x000fe400078e0002 */
[----:B------:R-:W-:Y:S02]  /*1260*/  IMAD R21, R5, UR4, RZ ;  /* 0x0000000405157c24 */ /* 0x000fe4000f8e02ff */
[----:B------:R-:W-:-:S04]  /*1270*/  IMAD.WIDE.U32 R8, R4, UR4, R6 ;  /* 0x0000000404087c25 */ /* 0x000fc8000f8e0006 */
[----:B------:R-:W-:Y:S01]  /*1280*/  IMAD R21, R4, UR5, R21 ;  /* 0x0000000504157c24 */ /* 0x000fe2000f8e0215 */
[----:B------:R-:W-:Y:S02]  /*1290*/  ULDC.64 UR4, c[0x0][0x238] ;  /* 0x00008e0000047ab9 */ /* 0x000fe40000000a00 */
[----:B------:R-:W-:Y:S02]  /*12a0*/  LEA R20, P1, R8, UR4, 0x1 ;  /* 0x0000000408147c11 */ /* 0x000fe4000f8208ff */
[----:B------:R-:W-:-:S04]  /*12b0*/  IADD3 R9, R9, R21, RZ ;  /* 0x0000001509097210 */ /* 0x000fc80007ffe0ff */
[----:B------:R-:W-:-:S05]  /*12c0*/  LEA.HI.X R21, R8, UR5, R9, 0x1, P1 ;  /* 0x0000000508157c11 */ /* 0x000fca00088f0c09 */
[----:B0-----:R0:W-:Y:S02]  /*12d0*/  STG.E.128 desc[UR8][R20.64], R16 ;  /* 0x0000001014007986 */ /* 0x0011e4000c101d08 */
.L_x_2089:
[----:B------:R-:W-:Y:S05]  /*12e0*/  BSYNC B0 ;  /* 0x0000000000007941 */ /* 0x000fea0003800000 */
.L_x_2088:
[----:B0-----:R0:W2:Y:S01]  /*12f0*/  LDS.128 R16, [R10+0x10400] ;  /* 0x010400000a107984 */ /* 0x0010a20000000c00 */
[----:B------:R-:W-:Y:S01]  /*1300*/  BSSY B0, `(.L_x_2090) ;  /* 0x0000011000007945 */ /* 0x000fe20003800000 */
[-C--:B------:R-:W-:Y:S02]  /*1310*/  ISETP.GE.OR P1, PT, R11, R0.reuse, P0 ;  /* 0x000000000b00720c */ /* 0x080fe40000726670 */
[----:B------:R-:W-:Y:S01]  /*1320*/  ISETP.GE.OR P0, PT, R23, R0, P0 ;  /* 0x000000001700720c */ /* 0x000fe20000706670 */
[----:B------:R-:W-:-:S12]  /*1330*/  @P6 BRA `(.L_x_2091) ;  /* 0x0000000000346947 */ /* 0x000fd80003800000 */
[----:B------:R-:W-:Y:S01]  /*1340*/  IADD3 R11, P6, R4, 0x8, RZ ;  /* 0x00000008040b7810 */ /* 0x000fe20007fde0ff */
[----:B------:R-:W-:Y:S01]  /*1350*/  ULDC.64 UR4, c[0x0][0x250] ;  /* 0x0000940000047ab9 */ /* 0x000fe20000000a00 */
[----:B------:R-:W-:Y:S01]  /*1360*/  MOV R9, R7 ;  /* 0x0000000700097202 */ /* 0x000fe20000000f00 */
        /* <DEDUP_REMOVED lines=10> */
.L_x_2091:
[----:B------:R-:W-:Y:S05]  /*1410*/  BSYNC B0 ;  /* 0x0000000000007941 */ /* 0x000fea0003800000 */
.L_x_2090:
[----:B--23--:R2:W3:Y:S01]  /*1420*/  LDS.128 R16, [R10+0x10800] ;  /* 0x010800000a107984 */ /* 0x00c4e20000000c00 */
[----:B------:R-:W-:Y:S04]  /*1430*/  BSSY B0, `(.L_x_2092) ;  /* 0x000000f000007945 */ /* 0x000fe80003800000 */
[----:B------:R-:W-:Y:S05]  /*1440*/  @P5 BRA `(.L_x_2093) ;  /* 0x0000000000345947 */ /* 0x000fea0003800000 */
        /* <DEDUP_REMOVED lines=13> */
.L_x_2093:
[----:B------:R-:W-:Y:S05]  /*1520*/  BSYNC B0 ;  /* 0x0000000000007941 */ /* 0x000fea0003800000 */
.L_x_2092:
[----:B---34-:R3:W4:Y:S01]  /*1530*/  LDS.128 R16, [R10+0x10c00] ;  /* 0x010c00000a107984 */ /* 0x0187220000000c00 */
[----:B------:R-:W-:Y:S04]  /*1540*/  BSSY B0, `(.L_x_2094) ;  /* 0x000000f000007945 */ /* 0x000fe80003800000 */
[----:B------:R-:W-:Y:S05]  /*1550*/  @P4 BRA `(.L_x_2095) ;  /* 0x0000000000344947 */ /* 0x000fea0003800000 */
[----:B------:R-:W-:Y:S01]  /*1560*/  IADD3 R11, P4, R4, 0x18, RZ ;  /* 0x00000018040b7810 */ /* 0x000fe20007f9e0ff */
[----:B------:R-:W-:Y:S01]  /*1570*/  ULDC.64 UR4, c[0x0][0x250] ;  /* 0x0000940000047ab9 */ /* 0x000fe20000000a00 */
[----:B------:R-:W-:Y:S02]  /*1580*/  IMAD.MOV.U32 R8, RZ, RZ, R2 ;  /* 0x000000ffff087224 */ /* 0x000fe400078e0002 */
[----:B------:R-:W-:Y:S01]  /*1590*/  IADD3.X R0, RZ, R5, RZ, P4, !PT ;  /* 0x00000005ff007210 */ /* 0x000fe200027fe4ff */
[----:B------:R-:W-:-:S04]  /*15a0*/  IMAD.MOV.U32 R9, RZ, RZ, R7 ;  /* 0x000000ffff097224 */ /* 0x000fc800078e0007 */
[----:B------:R-:W-:Y:S02]  /*15b0*/  IMAD R0, R0, UR4, RZ ;  /* 0x0000000400007c24 */ /* 0x000fe4000f8e02ff */
[----:B------:R-:W-:-:S04]  /*15c0*/  IMAD.WIDE.U32 R8, R11, UR4, R8 ;  /* 0x000000040b087c25 */ /* 0x000fc8000f8e0008 */
[----:B------:R-:W-:Y:S01]  /*15d0*/  IMAD R11, R11, UR5, R0 ;  /* 0x000000050b0b7c24 */ /* 0x000fe2000f8e0200 */
[----:B------:R-:W-:Y:S02]  /*15e0*/  ULDC.64 UR4, c[0x0][0x238] ;  /* 0x00008e0000047ab9 */ /* 0x000fe40000000a00 */
[----:B------:R-:W-:Y:S02]  /*15f0*/  LEA R20, P4, R8, UR4, 0x1 ;  /* 0x0000000408147c11 */ /* 0x000fe4000f8808ff */
[----:B------:R-:W-:-:S04]  /*1600*/  IADD3 R9, R9, R11, RZ ;  /* 0x0000000b09097210 */ /* 0x000fc80007ffe0ff */
[----:B------:R-:W-:-:S05]  /*1610*/  LEA.HI.X R21, R8, UR5, R9, 0x1, P4 ;  /* 0x0000000508157c11 */ /* 0x000fca000a0f0c09 */
[----:B----4-:R4:W-:Y:S02]  /*1620*/  STG.E.128 desc[UR8][R20.64], R16 ;  /* 0x0000001014007986 */ /* 0x0109e4000c101d08 */
.L_x_2095:
[----:B------:R-:W-:Y:S05]  /*1630*/  BSYNC B0 ;  /* 0x0000000000007941 */ /* 0x000fea0003800000 */
.L_x_2094:
[----:B----4-:R4:W0:Y:S01]  /*1640*/  LDS.128 R16, [R10+0x11000] ;  /* 0x011000000a107984 */ /* 0x0108220000000c00 */
        /* <DEDUP_REMOVED lines=15> */
.L_x_2097:
[----:B------:R-:W-:Y:S05]  /*1740*/  BSYNC B0 ;  /* 0x0000000000007941 */ /* 0x000fea0003800000 */
.L_x_2096:
        /* <DEDUP_REMOVED lines=16> */
.L_x_2099:
[----:B------:R-:W-:Y:S05]  /*1850*/  BSYNC B0 ;  /* 0x0000000000007941 */ /* 0x000fea0003800000 */
.L_x_2098:
        /* <DEDUP_REMOVED lines=16> */
.L_x_2101:
[----:B------:R-:W-:Y:S05]  /*1960*/  BSYNC B0 ;  /* 0x0000000000007941 */ /* 0x000fea0003800000 */
.L_x_2100:
[----:B------:R-:W-:Y:S05]  /*1970*/  @P0 EXIT ;  /* 0x000000000000094d */ /* 0x000fea0003800000 */
[----:B0-2---:R-:W-:Y:S01]  /*1980*/  IADD3 R9, P0, R4, 0x38, RZ ;  /* 0x0000003804097810 */ /* 0x005fe20007f1e0ff */
[----:B------:R-:W-:Y:S01]  /*1990*/  ULDC.64 UR4, c[0x0][0x250] ;  /* 0x0000940000047ab9 */ /* 0x000fe20000000a00 */
[----:B------:R-:W-:Y:S02]  /*19a0*/  IMAD.MOV.U32 R3, RZ, RZ, R7 ;  /* 0x000000ffff037224 */ /* 0x000fe400078e0007 */
[----:B------:R-:W-:Y:S01]  /*19b0*/  IADD3.X R4, RZ, R5, RZ, P0, !PT ;  /* 0x00000005ff047210 */ /* 0x000fe200007fe4ff */
        /* <DEDUP_REMOVED lines=9> */
.L_x_2102:
        /* <DEDUP_REMOVED lines=11> */
.L_x_2222:


//--------------------- .text._ZN7cutlass13device_kernelIN5flash11enable_sm90INS1_16FlashAttnBwdSm90INS1_25CollectiveMainloopBwdSm90ILi2ELi1ELi1EN4cute5tupleIJNS5_1CILi1EEES8_S8_EEENS6_IJNS7_ILi64EEENS7_ILi80EEENS7_ILi256EEEEEENS_10bfloat16_tEfNS_4arch4Sm90ELb1ELb0ELb0ELb1ELb0ELb0ELb1ELb1ELi2ELi1ELi1ELi1ELb0EEENS1_24CollectiveEpilogueBwdGQAISD_fSG_Li256ELb1ELb0EEENS1_25SingleTileBwdLPTSchedulerILb1ELi80ELb0EEEEEEEEEvNT_6ParamsE --------------------------
	.section	.text._ZN7cutlass13device_kernelIN5flash11enable_sm90INS1_16FlashAttnBwdSm90INS1_25CollectiveMainloopBwdSm90ILi2ELi1ELi1EN4cute5tupleIJNS5_1CILi1EEES8_S8_EEENS6_IJNS7_ILi64EEENS7_ILi80EEENS7_ILi256EEEEEENS_10bfloat16_tEfNS_4arch4Sm90ELb1ELb0ELb0ELb1ELb0ELb0ELb1ELb1ELi2ELi1ELi1ELi1ELb0EEENS1_24CollectiveEpilogueBwdGQAISD_fSG_Li256ELb1ELb0EEENS1_25SingleTileBwdLPTSchedulerILb1ELi80ELb0EEEEEEEEEvNT_6ParamsE,"ax",@progbits
	.align	128
.text._ZN7cutlass13device_kernelIN5flash11enable_sm90INS1_16FlashAttnBwdSm90INS1_25CollectiveMainloopBwdSm90ILi2ELi1ELi1EN4cute5tupleIJNS5_1CILi1EEES8_S8_EEENS6_IJNS7_ILi64EEENS7_ILi80EEENS7_ILi256EEEEEENS_10bfloat16_tEfNS_4arch4Sm90ELb1ELb0ELb0ELb1ELb0ELb0ELb1ELb1ELi2ELi1ELi1ELi1ELb0EEENS1_24CollectiveEpilogueBwdGQAISD_fSG_Li256ELb1ELb0EEENS1_25SingleTileBwdLPTSchedulerILb1ELi80ELb0EEEEEEEEEvNT_6ParamsE:
        .type           _ZN7cutlass13device_kernelIN5flash11enable_sm90INS1_16FlashAttnBwdSm90INS1_25CollectiveMainloopBwdSm90ILi2ELi1ELi1EN4cute5tupleIJNS5_1CILi1EEES8_S8_EEENS6_IJNS7_ILi64EEENS7_ILi80EEENS7_ILi256EEEEEENS_10bfloat16_tEfNS_4arch4Sm90ELb1ELb0ELb0ELb1ELb0ELb0ELb1ELb1ELi2ELi1ELi1ELi1ELb0EEENS1_24CollectiveEpilogueBwdGQAISD_fSG_Li256ELb1ELb0EEENS1_25SingleTileBwdLPTSchedulerILb1ELi80ELb0EEEEEEEEEvNT_6ParamsE,@function
        .size           _ZN7cutlass13device_kernelIN5flash11enable_sm90INS1_16FlashAttnBwdSm90INS1_25CollectiveMainloopBwdSm90ILi2ELi1ELi1EN4cute5tupleIJNS5_1CILi1EEES8_S8_EEENS6_IJNS7_ILi64EEENS7_ILi80EEENS7_ILi256EEEEEENS_10bfloat16_tEfNS_4arch4Sm90ELb1ELb0ELb0ELb1ELb0ELb0ELb1ELb1ELi2ELi1ELi1ELi1ELb0EEENS1_24CollectiveEpilogueBwdGQAISD_fSG_Li256ELb1ELb0EEENS1_25SingleTileBwdLPTSchedulerILb1ELi80ELb0EEEEEEEEEvNT_6ParamsE,(.L_x_2223 - _ZN7cutlass13device_kernelIN5flash11enable_sm90INS1_16FlashAttnBwdSm90INS1_25CollectiveMainloopBwdSm90ILi2ELi1ELi1EN4cute5tupleIJNS5_1CILi1EEES8_S8_EEENS6_IJNS7_ILi64EEENS7_ILi80EEENS7_ILi256EEEEEENS_10bfloat16_tEfNS_4arch4Sm90ELb1ELb0ELb0ELb1ELb0ELb0ELb1ELb1ELi2ELi1ELi1ELi1ELb0EEENS1_24CollectiveEpilogueBwdGQAISD_fSG_Li256ELb1ELb0EEENS1_25SingleTileBwdLPTSchedulerILb1ELi80ELb0EEEEEEEEEvNT_6ParamsE)
        .other          _ZN7cutlass13device_kernelIN5flash11enable_sm90INS1_16FlashAttnBwdSm90INS1_25CollectiveMainloopBwdSm90ILi2ELi1ELi1EN4cute5tupleIJNS5_1CILi1EEES8_S8_EEENS6_IJNS7_ILi64EEENS7_ILi80EEENS7_ILi256EEEEEENS_10bfloat16_tEfNS_4arch4Sm90ELb1ELb0ELb0ELb1ELb0ELb0ELb1ELb1ELi2ELi1ELi1ELi1ELb0EEENS1_24CollectiveEpilogueBwdGQAISD_fSG_Li256ELb1ELb0EEENS1_25SingleTileBwdLPTSchedulerILb1ELi80ELb0EEEEEEEEEvNT_6ParamsE,@"STO_CUDA_ENTRY STV_DEFAULT"
_ZN7cutlass13device_kernelIN5flash11enable_sm90INS1_16FlashAttnBwdSm90INS1_25CollectiveMainloopBwdSm90ILi2ELi1ELi1EN4cute5tupleIJNS5_1CILi1EEES8_S8_EEENS6_IJNS7_ILi64EEENS7_ILi80EEENS7_ILi256EEEEEENS_10bfloat16_tEfNS_4arch4Sm90ELb1ELb0ELb0ELb1ELb0ELb0ELb1ELb1ELi2ELi1ELi1ELi1ELb0EEENS1_24CollectiveEpilogueBwdGQAISD_fSG_Li256ELb1ELb0EEENS1_25SingleTileBwdLPTSchedulerILb1ELi80ELb0EEEEEEEEEvNT_6ParamsE:
        /* <DEDUP_REMOVED lines=24> */
.L_x_2104:
[----:B------:R-:W-:Y:S05]  /*0180*/  BSYNC B0 ;  /* 0x0000000000007941 */ /* 0x000fea0003800000 */
.L_x_2103:
        /* <DEDUP_REMOVED lines=39> */
.L_x_2105:
        /* <DEDUP_REMOVED lines=20> */
.L_x_2106:
[----:B------:R-:W-:Y:S01]  /*0540*/  PLOP3.LUT P0, PT, PT, PT, UP0, 0x80, 0x0 ;  /* 0x000000000000781c */ /* 0x000fe20003f0f008 */
[----:B------:R-:W-:Y:S01]  /*0550*/  NOP ;  /* 0x0000000000007918 */ /* 0x000fe20000000000 */
[----:B------:R-:W-:Y:S01]  /*0560*/  BSSY B0, `(.L_x_2107) ;  /* 0x0000b4c000007945 */ /* 0x000fe20003800000 */
[----:B------:R-:W-:Y:S01]  /*0570*/  LOP3.LUT R11, R21, 0x7f, RZ, 0xc0, !PT ;  /* 0x0000007f150b7812 */ /* 0x000fe200078ec0ff */
[----:B-1234-:R-:W-:Y:S09]  /*0580*/  BAR.SYNC.DEFER_BLOCKING 0x0 ;  /* 0x0000000000007b1d */ /* 0x01eff20000010000 */
[----:B------:R-:W-:Y:S05]  /*0590*/  @!P0 BRA `(.L_x_2108) ;  /* 0x0000008c00d88947 */ /* 0x000fea0003800000 */
.L_x_2109:
        /* <DEDUP_REMOVED lines=23> */
[----:B------:R1:W-:Y:S01]  /*0710*/  STL [R1], R3 ;  /* 0x0000000301007387 */ /* 0x0003e20000100800 */
[----:B------:R-:W-:Y:S01]  /*0720*/  IMAD R0, R3, R2, RZ ;  /* 0x0000000203007224 */ /* 0x000fe200078e02ff */
[----:B------:R-:W-:Y:S06]  /*0730*/  BRA `(.L_x_2111) ;  /* 0x0000000000207947 */ /* 0x000fec0003800000 */
.L_x_2110:
[----:B------:R-:W1:Y:S01]  /*0740*/  LDC R2, c[0x0][0x8cc] ;  /* 0x00023300ff027b82 */ /* 0x000e620000000800 */
[----:B------:R-:W-:Y:S01]  /*0750*/  IMAD.U32 R3, RZ, RZ, UR4 ;  /* 0x00000004ff037e24 */ /* 0x000fe2000f8e00ff */
[----:B-1----:R-:W-:-:S13]  /*0760*/  ISETP.NE.AND P0, PT, R2, 0x1, PT ;  /* 0x000000010200780c */ /* 0x002fda0003f05270 */
[----:B------:R-:W1:Y:S02]  /*0770*/  @P0 LDC.64 R4, c[0x0][0x8d0] ;  /* 0x00023400ff040b82 */ /* 0x000e640000000a00 */
[----:B-1----:R-:W-:-:S05]  /*0780*/  @P0 IMAD.HI.U32 R0, R4, UR4, RZ ;  /* 0x0000000404000c27 */ /* 0x002fca000f8e00ff */
[----:B------:R-:W-:-:S05]  /*0790*/  @P0 SHF.R.U32.HI R3, RZ, R5, R0 ;  /* 0x00000005ff030219 */ /* 0x000fca0000011600 */
[----:B------:R2:W-:Y:S01]  /*07a0*/  STL [R1], R3 ;  /* 0x0000000301007387 */ /* 0x0005e20000100800 */
[----:B------:R-:W-:-:S07]  /*07b0*/  IMAD R0, R3, R2, RZ ;  /* 0x0000000203007224 */ /* 0x000fce00078e02ff */
.L_x_2111:
        /* <DEDUP_REMOVED lines=9> */
[----:B------:R-:W3:Y:S08]  /*0850*/  @P1 LDC R2, c[0x0][0x8c4] ;  /* 0x00023100ff021b82 */ /* 0x000ef00000000800 */
[----:B-12---:R-:W1:Y:S01]  /*0860*/  @P1 LDC R3, c[0x0][0x8c8] ;  /* 0x00023200ff031b82 */ /* 0x006e620000000800 */
[----:B---3--:R-:W-:-:S05]  /*0870*/  @P1 IMAD.HI.U32 R0, R5, R2, RZ ;  /* 0x0000000205001227 */ /* 0x008fca00078e00ff */
[----:B-1----:R-:W-:-:S05]  /*0880*/  @P1 SHF.R.U32.HI R235, RZ, R3, R0 ;  /* 0x00000003ffeb1219 */ /* 0x002fca0000011600 */
[----:B------:R-:W-:-:S04]  /*0890*/  IMAD.MOV R3, RZ, RZ, -R235 ;  /* 0x000000ffff037224 */ /* 0x000fc800078e0aeb */
[----:B------:R-:W-:Y:S01]  /*08a0*/  IMAD R236, R236, R3, R5 ;  /* 0x00000003ecec7224 */ /* 0x000fe200078e0205 */
[----:B------:R-:W-:Y:S06]  /*08b0*/  @!P0 BRA `(.L_x_2112) ;  /* 0x0000000000148947 */ /* 0x000fec0003800000 */
[----:B------:R-:W1:Y:S01]  /*08c0*/  LDC.64 R2, c[0x0][0x900] ;  /* 0x00024000ff027b82 */ /* 0x000e620000000a00 */
[----:B------:R-:W-:Y:S01]  /*08d0*/  ULDC.64 UR4, c[0x0][0x208] ;  /* 0x0000820000047ab9 */ /* 0x000fe20000000a00 */
[----:B-1----:R-:W-:-:S05]  /*08e0*/  IMAD.WIDE R2, R235, 0x4, R2 ;  /* 0x00000004eb027825 */ /* 0x002fca00078e0202 */
[----:B------:R2:W5:Y:S01]  /*08f0*/  LDG.E R0, desc[UR4][R2.64] ;  /* 0x0000000402007981 */ /* 0x000562000c1e1900 */
[----:B------:R-:W-:Y:S05]  /*0900*/  BRA `(.L_x_2113) ;  /* 0x0000000000307947 */ /* 0x000fea0003800000 */
.L_x_2112:
        /* <DEDUP_REMOVED lines=11> */
.L_x_2114:
[----:B------:R-:W1:Y:S02]  /*09c0*/  LDC R0, c[0x0][0x8f4] ;  /* 0x00023d00ff007b82 */ /* 0x000e640000000800 */
.L_x_2113:
[----:B------:R-:W3:Y:S01]  /*09d0*/  LDL R10, [R1] ;  /* 0x00000000010a7983 */ /* 0x000ee20000100800 */
[----:B-1---5:R-:W-:-:S04]  /*09e0*/  VIADD R0, R0, 0x4f ;  /* 0x0000004f00007836 */ /* 0x022fc80000000000 */
[----:B------:R-:W-:-:S05]  /*09f0*/  IMAD.HI R0, R0, 0x66666667, RZ ;  /* 0x6666666700007827 */ /* 0x000fca00078e02ff */
[----:B--2---:R-:W-:-:S04]  /*0a00*/  SHF.R.U32.HI R3, RZ, 0x1f, R0 ;  /* 0x0000001fff037819 */ /* 0x004fc80000011600 */
[----:B------:R-:W-:-:S04]  /*0a10*/  LEA.HI.SX32 R3, R0, R3, 0x1b ;  /* 0x0000000300037211 */ /* 0x000fc800078fdaff */
[----:B---3--:R-:W-:-:S04]  /*0a20*/  ISETP.GE.AND P0, PT, R10, R3, PT ;  /* 0x000000030a00720c */ /* 0x008fc80003f06270 */
        /* <DEDUP_REMOVED lines=34> */
.L_x_2116:
        /* <DEDUP_REMOVED lines=8> */
.L_x_2117:
        /* <DEDUP_REMOVED lines=10> */
.L_x_2118:
        /* <DEDUP_REMOVED lines=131> */
.L_x_2120:
[----:B------:R-:W2:Y:S04]  /*15a0*/  LDL R8, [R1+0x4] ;  /* 0x0000040001087983 */ /* 0x000ea80000100800 */
[----:B------:R-:W3:Y:S01]  /*15b0*/  LDL R14, [R1] ;  /* 0x00000000010e7983 */ /* 0x000ee20000100800 */
[----:B------:R-:W-:Y:S01]  /*15c0*/  LEA.HI R13, R13, R6, RZ, 0x3 ;  /* 0x000000060d0d7211 */ /* 0x000fe200078f18ff */
[----:B------:R-:W-:Y:S01]  /*15d0*/  IMAD.SHL.U32 R19, R19, 0x4, RZ ;  /* 0x0000000413137824 */ /* 0x000fe200078e00ff */
[----:B------:R-:W-:Y:S01]  /*15e0*/  ULDC.64 UR4, c[0x0][0x2d8] ;  /* 0x0000b60000047ab9 */ /* 0x000fe20000000a00 */
[----:B------:R-:W-:Y:S01]  /*15f0*/  LEA.HI R10, R10, R11, RZ, 0x5 ;  /* 0x0000000b0a0a7211 */ /* 0x000fe200078f28ff */
[----:B------:R-:W-:Y:S01]  /*1600*/  IMAD R12, R12, 0x10, R21 ;  /* 0x000000100c0c7824 */ /* 0x000fe200078e0215 */
[----:B------:R-:W-:-:S02]  /*1610*/  LOP3.LUT R13, R13, 0xfffffff8, RZ, 0xc0, !PT ;  /* 0xfffffff80d0d7812 */ /* 0x000fc400078ec0ff */
[----:B------:R-:W-:Y:S02]  /*1620*/  CS2R R214, SRZ ;  /* 0x0000000000d67805 */ /* 0x000fe4000001ff00 */
[----:B------:R-:W-:Y:S02]  /*1630*/  IADD3 R2, P0, R19, R2, RZ ;  /* 0x0000000213027210 */ /* 0x000fe40007f1e0ff */
[----:B------:R-:W-:Y:S02]  /*1640*/  CS2R R212, SRZ ;  /* 0x0000000000d47805 */ /* 0x000fe4000001ff00 */
[----:B------:R-:W-:Y:S01]  /*1650*/  SEL R231, R235, RZ, !P1 ;  /* 0x000000ffebe77207 */ /* 0x000fe20004800000 */
[----:B------:R-:W-:Y:S01]  /*1660*/  IMAD.IADD R13, R6, 0x1, -R13 ;  /* 0x00000001060d7824 */ /* 0x000fe200078e0a0d */
[----:B------:R-:W-:Y:S02]  /*1670*/  SHF.R.S32.HI R6, RZ, 0x1f, R235 ;  /* 0x0000001fff067819 */ /* 0x000fe400000114eb */
[----:B------:R-:W-:-:S02]  /*1680*/  CS2R R210, SRZ ;  /* 0x0000000000d27805 */ /* 0x000fc4000001ff00 */
[----:B------:R-:W-:Y:S01]  /*1690*/  LEA.HI.X.SX32 R3, R19, R3, 0x1, P0 ;  /* 0x0000000313037211 */ /* 0x000fe200000f0eff */
[----:B------:R-:W-:Y:S01]  /*16a0*/  IMAD.MOV.U32 R19, RZ, RZ, RZ ;  /* 0x000000ffff137224 */ /* 0x000fe200078e00ff */
[----:B------:R-:W-:Y:S02]  /*16b0*/  SEL R6, R6, RZ, !P1 ;  /* 0x000000ff06067207 */ /* 0x000fe40004800000 */
[----:B------:R-:W-:Y:S02]  /*16c0*/  CS2R R208, SRZ ;  /* 0x0000000000d07805 */ /* 0x000fe4000001ff00 */
[----:B------:R-:W-:Y:S01]  /*16d0*/  SHF.R.S32.HI R10, RZ, 0x5, R10 ;  /* 0x00000005ff0a7819 */ /* 0x000fe2000001140a */
[----:B------:R-:W-:Y:S01]  /*16e0*/  IMAD.WIDE.U32 R2, R236, UR4, R2 ;  /* 0x00000004ec027c25 */ /* 0x000fe2000f8e0002 */
[----:B------:R-:W-:Y:S02]  /*16f0*/  CS2R R206, SRZ ;  /* 0x0000000000ce7805 */ /* 0x000fe4000001ff00 */
[----:B------:R-:W-:-:S02]  /*1700*/  CS2R R204, SRZ ;  /* 0x0000000000cc7805 */ /* 0x000fc4000001ff00 */
[----:B------:R-:W-:Y:S01]  /*1710*/  CS2R R202, SRZ ;  /* 0x0000000000ca7805 */ /* 0x000fe2000001ff00 */
[----:B------:R-:W-:Y:S01]  /*1720*/  IMAD R18, R10, 0x10, R13 ;  /* 0x000000100a127824 */ /* 0x000fe200078e020d */
        /* <DEDUP_REMOVED lines=75> */
[----:B--2---:R-:W-:Y:S02]  /*1be0*/  R2UR UR6, R8 ;  /* 0x00000000080672ca */ /* 0x004fe400000e0000 */
[----:B------:R-:W-:Y:S02]  /*1bf0*/  LOP3.LUT R8, R5, 0x7ffffffc, RZ, 0xc0, !PT ;  /* 0x7ffffffc05087812 */ /* 0x000fe400078ec0ff */
[----:B------:R-:W-:Y:S01]  /*1c00*/  SHF.R.S32.HI R5, RZ, 0x1f, R236 ;  /* 0x0000001fff057819 */ /* 0x000fe200000114ec */
[----:B---3--:R-:W-:-:S02]  /*1c10*/  IMAD R9, R14, -0x50, R9 ;  /* 0xffffffb00e097824 */ /* 0x008fc400078e0209 */
[----:B------:R-:W-:Y:S02]  /*1c20*/  IMAD.IADD R8, R11, 0x1, -R8 ;  /* 0x000000010b087824 */ /* 0x000fe400078e0a08 */
[----:B------:R-:W-:Y:S02]  /*1c30*/  IMAD R5, R5, UR4, RZ ;  /* 0x0000000405057c24 */ /* 0x000fe4000f8e02ff */
[----:B------:R-:W-:Y:S02]  /*1c40*/  IMAD R8, R15, 0x4, R8 ;  /* 0x000000040f087824 */ /* 0x000fe400078e0208 */
[----:B------:R-:W-:Y:S01]  /*1c50*/  IMAD R11, R236, UR5, R5 ;  /* 0x00000005ec0b7c24 */ /* 0x000fe2000f8e0205 */
[----:B------:R-:W-:Y:S01]  /*1c60*/  ULDC.64 UR4, c[0x0][0x2e0] ;  /* 0x0000b80000047ab9 */ /* 0x000fe20000000a00 */
[----:B------:R-:W-:Y:S01]  /*1c70*/  IADD3 R5, -R0, 0x1, R9 ;  /* 0x0000000100057810 */ /* 0x000fe20007ffe109 */
[----:B------:R-:W-:Y:S02]  /*1c80*/  IMAD R6, R6, UR4, RZ ;  /* 0x0000000406067c24 */ /* 0x000fe4000f8e02ff */
[----:B------:R-:W-:-:S02]  /*1c90*/  IMAD.IADD R3, R3, 0x1, R11 ;  /* 0x0000000103037824 */ /* 0x000fc400078e020b */
[C---:B------:R-:W-:Y:S02]  /*1ca0*/  IMAD R233, R231.reuse, UR5, R6 ;  /* 0x00000005e7e97c24 */ /* 0x040fe4000f8e0206 */
        /* <DEDUP_REMOVED lines=9> */
[----:B------:R-:W-:Y:S02]  /*1d40*/  IMAD R0, R0, 0x2, R17 ;  /* 0x0000000200007824 */ /* 0x000fe400078e0211 */
[----:B------:R-:W-:-:S07]  /*1d50*/  IMAD.IADD R233, R231, 0x1, R233 ;  /* 0x00000001e7e97824 */ /* 0x000fce00078e02e9 */
.L_x_2132:
[----:B------:R-:W-:-:S13]  /*1d60*/  R2UR UR4, R234 ;  /* 0x00000000ea0472ca */ /* 0x000fda00000e0000 */
[----:B------:R-:W-:-:S06]  /*1d70*/  UISETP.NE.AND UP0, UPT, UR4, 0x3, UPT ;  /* 0x000000030400788c */ /* 0x000fcc000bf05270 */
[----:B------:R-:W-:-:S13]  /*1d80*/  PLOP3.LUT P0, PT, PT, PT, UP0, 0x80, 0x0 ;  /* 0x000000000000781c */ /* 0x000fda0003f0f008 */
[----:B--2---:R-:W-:Y:S05]  /*1d90*/  @!P0 BRA `(.L_x_2122) ;  /* 0x0000000000048947 */ /* 0x004fea0003800000 */
[----:B------:R-:W-:Y:S01]  /*1da0*/  BPT.TRAP 0x1 ;  /* 0x000000040000795c */ /* 0x000fe20000300000 */
.L_x_2122:
[----:B-1----:R-:W-:Y:S01]  /*1db0*/  IMAD R16, R2, 0x8, R17 ;  /* 0x0000000802107824 */ /* 0x002fe200078e0211 */
[----:B------:R-:W-:-:S04]  /*1dc0*/  SHF.L.U32 R9, R19, 0x1f, RZ ;  /* 0x0000001f13097819 */ /* 0x000fc800000006ff */
[----:B------:R1:W2:Y:S01]  /*1dd0*/  SYNCS.PHASECHK.TRANS64.TRYWAIT P1, [R16+URZ+0x31810], R9 ;  /* 0x03181009100075a7 */ /* 0x0002a2000802017f */
[----:B------:R-:W-:Y:S05]  /*1de0*/  @!P0 BRA `(.L_x_2123) ;  /* 0x0000000000048947 */ /* 0x000fea0003800000 */
[----:B------:R-:W-:Y:S01]  /*1df0*/  BPT.TRAP 0x1 ;  /* 0x000000040000795c */ /* 0x000fe20000300000 */
.L_x_2123:
        /* <DEDUP_REMOVED lines=11> */
.L_x_2124:
        /* <DEDUP_REMOVED lines=438> */
.L_x_2126:
[----:B------:R-:W-:-:S05]  /*3a10*/  IMAD.U32 R10, RZ, RZ, UR60 ;  /* 0x0000003cff0a7e24 */ /* 0x000fca000f8e00ff */
[----:B------:R-:W-:-:S04]  /*3a20*/  SHF.L.U32 R10, R10, 0x1f, RZ ;  /* 0x0000001f0a0a7819 */ /* 0x000fc800000006ff */
[----:B------:R1:W4:Y:S01]  /*3a30*/  SYNCS.PHASECHK.TRANS64.TRYWAIT P1, [R17+URZ+0x31830], R10 ;  /* 0x0318300a110075a7 */ /* 0x000322000802017f */
[----:B------:R-:W-:Y:S05]  /*3a40*/  @!P0 BRA `(.L_x_2127) ;  /* 0x0000000000048947 */ /* 0x000fea0003800000 */
[----:B------:R-:W-:Y:S01]  /*3a50*/  BPT.TRAP 0x1 ;  /* 0x000000040000795c */ /* 0x000fe20000300000 */
.L_x_2127:
        /* <DEDUP_REMOVED lines=11> */
.L_x_2128:
[C---:B------:R-:W-:Y:S01]  /*3b10*/  VIADD R9, R7.reuse, 0x80 ;  /* 0x0000008007097836 */ /* 0x040fe20000000000 */
[----:B------:R-:W-:Y:S01]  /*3b20*/  R2UR UR4, R8 ;  /* 0x00000000080472ca */ /* 0x000fe200000e0000 */
[C---:B-1--4-:R-:W-:Y:S01]  /*3b30*/  VIADD R10, R7.reuse, 0x180 ;  /* 0x00000180070a7836 */ /* 0x052fe20000000000 */
        /* <DEDUP_REMOVED lines=19> */
[----:B------:R-:W-:Y:S01]  /*3c70*/  UMOV UR17, UR57 ;  /* 0x0000003900117c82 */ /* 0x000fe20008000000 */
[----:B------:R-:W-:Y:S01]  /*3c80*/  UMOV UR19, 0x40 ;  /* 0x0000004000137882 */ /* 0x000fe20000000000 */
[----:B------:R-:W-:Y:S01]  /*3c90*/  UMOV UR6, UR9 ;  /* 0x0000000900067c82 */ /* 0x000fe20008000000 */
[----:B------:R-:W-:Y:S01]  /*3ca0*/  UMOV UR49, 0x40000040 ;  /* 0x4000004000317882 */ /* 0x000fe20000000000 */
[----:B------:R-:W-:Y:S01]  /*3cb0*/  HGMMA.64x8x16.F32.BF16 R52, gdesc[UR4], RZ, !UPT ;  /* 0x00000000043479f0 */ /* 0x000fe2000c7018ff */
[----:B------:R-:W-:Y:S01]  /*3cc0*/  UMOV UR6, UR10 ;  /* 0x0000000a00067c82 */ /* 0x000fe20008000000 */
[----:B------:R-:W-:Y:S01]  /*3cd0*/  UMOV UR7, 0x40000000 ;  /* 0x4000000000077882 */ /* 0x000fe20000000000 */
[----:B------:R-:W-:Y:S01]  /*3ce0*/  UMOV UR51, 0x40 ;  /* 0x0000004000337882 */ /* 0x000fe20000000000 */
[----:B------:R-:W-:Y:S01]  /*3cf0*/  HGMMA.64x8x16.F32.BF16 R216, gdesc[UR4], RZ, !UPT ;  /* 0x0000000004d879f0 */ /* 0x000fe2000c7018ff */
[----:B------:R-:W-:Y:S01]  /*3d00*/  UMOV UR6, UR11 ;  /* 0x0000000b00067c82 */ /* 0x000fe20008000000 */
[----:B------:R-:W-:Y:S01]  /*3d10*/  UMOV UR7, 0x40000000 ;  /* 0x4000000000077882 */ /* 0x000fe20000000000 */
[----:B------:R-:W-:Y:S01]  /*3d20*/  UMOV UR53, UR49 ;  /* 0x0000003100357c82 */ /* 0x000fe20008000000 */
[----:B------:R-:W-:Y:S01]  /*3d30*/  HGMMA.64x8x16.F32.BF16 R220, gdesc[UR4], RZ, !UPT ;  /* 0x0000000004dc79f0 */ /* 0x000fe2000c7018ff */
        /* <DEDUP_REMOVED lines=27> */
[----:B------:R-:W-:Y:S03]  /*3ef0*/  HGMMA.64x8x16.F32.BF16 R44, gdesc[UR4], R44 ;  /* 0x00000000042c79f0 */ /* 0x000fe6000870182c */
        /* <DEDUP_REMOVED lines=355> */
[----:B------:R-:W-:Y:S01]  /*5530*/  VIADDMNMX R9, R15, R228, R229, PT ;  /* 0x000000e40f097246 */ /* 0x000fe200038001e5 */
[----:B------:R-:W-:Y:S01]  /*5540*/  HGMMA.64x8x16.F32.BF16 R48, gdesc[UR4], R48 ;  /* 0x00000000043079f0 */ /* 0x000fe20008701830 */
[----:B------:R-:W-:Y:S01]  /*5550*/  UMOV UR6, UR9 ;  /* 0x0000000900067c82 */ /* 0x000fe20008000000 */
[----:B------:R-:W-:Y:S01]  /*5560*/  UMOV UR7, 0x40000000 ;  /* 0x4000000000077882 */ /* 0x000fe20000000000 */
[C---:B------:R-:W-:Y:S01]  /*5570*/  ISETP.GT.AND P1, PT, R9.reuse, RZ, PT ;  /* 0x000000ff0900720c */ /* 0x040fe20003f24270 */
[----:B------:R-:W-:Y:S01]  /*5580*/  HGMMA.64x8x16.F32.BF16 R52, gdesc[UR4], R52 ;  /* 0x00000000043479f0 */ /* 0x000fe20008701834 */
[----:B------:R-:W-:Y:S01]  /*5590*/  UMOV UR6, UR10 ;  /* 0x0000000a00067c82 */ /* 0x000fe20008000000 */
[----:B------:R-:W-:Y:S01]  /*55a0*/  UMOV UR7, 0x40000000 ;  /* 0x4000000000077882 */ /* 0x000fe20000000000 */
[----:B------:R-:W-:Y:S01]  /*55b0*/  ISETP.GT.AND P5, PT, R9, 0x41, PT ;  /* 0x000000410900780c */ /* 0x000fe20003fa4270 */
        /* <DEDUP_REMOVED lines=10> */
[----:B------:R-:W-:-:S02]  /*5660*/  ISETP.GT.AND P2, PT, R9, 0x21, PT ;  /* 0x000000210900780c */ /* 0x000fc40003f44270 */
[----:B------:R-:W-:Y:S01]  /*5670*/  R2UR UR6, R8 ;  /* 0x00000000080672ca */ /* 0x000fe200000e0000 */
[----:B------:R-:W-:Y:S01]  /*5680*/  VIADD R8, R7, 0x806 ;  /* 0x0000080607087836 */ /* 0x000fe20000000000 */
[C---:B------:R-:W-:Y:S02]  /*5690*/  ISETP.GT.AND P3, PT, R9.reuse, 0x30, PT ;  /* 0x000000300900780c */ /* 0x040fe40003f64270 */
[----:B------:R-:W-:Y:S02]  /*56a0*/  ISETP.GT.AND P4, PT, R9, 0x40, PT ;  /* 0x000000400900780c */ /* 0x000fe40003f84270 */
        /* <DEDUP_REMOVED lines=8> */
[----:B------:R-:W-:-:S03]  /*5730*/  UMOV UR7, 0x40000000 ;  /* 0x4000000000077882 */ /* 0x000fc60000000000 */
[----:B------:R-:W-:Y:S01]  /*5740*/  UMOV UR6, UR8 ;  /* 0x0000000800067c82 */ /* 0x000fe20008000000 */
[----:B------:R-:W-:Y:S02]  /*5750*/  UMOV UR8, UR4 ;  /* 0x0000000400087c82 */ /* 0x000fe40008000000 */
[----:B------:R-:W-:Y:S01]  /*5760*/  HGMMA.64x8x16.F32.BF16 R48, gdesc[UR8], R48 ;  /* 0x00000000083079f0 */ /* 0x000fe20008701830 */
[----:B------:R-:W-:Y:S01]  /*5770*/  UMOV UR8, UR4 ;  /* 0x0000000400087c82 */ /* 0x000fe20008000000 */
[----:B------:R-:W-:Y:S01]  /*5780*/  UMOV UR9, UR5 ;  /* 0x0000000500097c82 */ /* 0x000fe20008000000 */
[----:B------:R-:W-:Y:S01]  /*5790*/  UMOV UR10, UR12 ;  /* 0x0000000c000a7c82 */ /* 0x000fe20008000000 */
[----:B------:R-:W-:Y:S01]  /*57a0*/  HGMMA.64x8x16.F32.BF16 R52, gdesc[UR4], R52 ;  /* 0x00000000043479f0 */ /* 0x000fe20008701834 */
[----:B------:R-:W-:Y:S01]  /*57b0*/  UMOV UR11, 0x40000000 ;  /* 0x40000000000b7882 */ /* 0x000fe20000000000 */
[----:B------:R-:W-:Y:S01]  /*57c0*/  UMOV UR6, UR13 ;  /* 0x0000000d00067c82 */ /* 0x000fe20008000000 */
[----:B------:R-:W-:Y:S01]  /*57d0*/  UMOV UR7, 0x40000000 ;  /* 0x4000000000077882 */ /* 0x000fe20000000000 */
[----:B------:R-:W-:Y:S01]  /*57e0*/  HGMMA.64x8x16.F32.BF16 R216, gdesc[UR8], R216 ;  /* 0x0000000008d879f0 */ /* 0x000fe200087018d8 */
[----:B------:R-:W-:Y:S01]  /*57f0*/  UMOV UR13, UR19 ;  /* 0x00000013000d7c82 */ /* 0x000fe20008000000 */
[----:B------:R-:W-:Y:S01]  /*5800*/  UMOV UR9, UR57 ;  /* 0x0000003900097c82 */ /* 0x000fe20008000000 */
[----:B------:R-:W-:Y:S01]  /*5810*/  UMOV UR11, 0x40 ;  /* 0x00000040000b7882 */ /* 0x000fe20000000000 */
[----:B------:R-:W-:Y:S03]  /*5820*/  HGMMA.64x8x16.F32.BF16 R220, gdesc[UR4], R220, gsb0 ;  /* 0x0000000004dc79f0 */ /* 0x000fe600080018dc */
[----:B------:R-:W-:-:S02]  /*5830*/  WARPGROUP.DEPBAR.LE gsb0, 0x1 ;  /* 0x00008000000079c5 */ /* 0x000fc40000010100 */
[----:B------:R-:W-:Y:S02]  /*5840*/  FSEL R24, R24, -INF , P1 ;  /* 0xff80000018187808 */ /* 0x000fe40000800000 */
[----:B------:R-:W-:Y:S02]  /*5850*/  ISETP.GT.AND P1, PT, R9, 0x1, PT ;  /* 0x000000010900780c */ /* 0x000fe40003f24270 */
[----:B------:R-:W-:Y:S01]  /*5860*/  FSEL R20, R41, -INF , P5 ;  /* 0xff80000029147808 */ /* 0x000fe20002800000 */
[--C-:B--2---:R-:W-:Y:S01]  /*5870*/  FFMA.FTZ R8, R24, UR61, -R13.reuse ;  /* 0x0000003d18087c23 */ /* 0x104fe2000801080d */
[----:B------:R-:W-:Y:S02]  /*5880*/  FSEL R10, R25, -INF , P1 ;  /* 0xff800000190a7808 */ /* 0x000fe40000800000 */
[C---:B------:R-:W-:Y:S01]  /*5890*/  ISETP.GT.AND P1, PT, R9.reuse, 0x10, PT ;  /* 0x000000100900780c */ /* 0x040fe20003f24270 */
[----:B------:R-:W-:Y:S01]  /*58a0*/  FFMA.FTZ R24, R20, UR61, -R13 ;  /* 0x0000003d14187c23 */ /* 0x000fe2000801080d */
[----:B------:R-:W-:Y:S01]  /*58b0*/  IADD3 R20, R228, 0x8, R15 ;  /* 0x00000008e4147810 */ /* 0x000fe20007ffe00f */
[----:B------:R-:W-:Y:S01]  /*58c0*/  FFMA.FTZ R11, R10, UR61, -R13 ;  /* 0x0000003d0a0b7c23 */ /* 0x000fe2000801080d */
[----:B------:R-:W-:Y:S01]  /*58d0*/  FSEL R28, R28, -INF , P1 ;  /* 0xff8000001c1c7808 */ /* 0x000fe20000800000 */
[----:B------:R-:W-:Y:S01]  /*58e0*/  MUFU.EX2 R8, R8 ;  /* 0x0000000800087308 */ /* 0x000fe20000000800 */
[----:B------:R-:W-:-:S02]  /*58f0*/  ISETP.GT.AND P1, PT, R9, 0x11, PT ;  /* 0x000000110900780c */ /* 0x000fc40003f24270 */
[----:B------:R-:W-:Y:S01]  /*5900*/  VIMNMX R21, R229, R20, PT ;  /* 0x00000014e5157248 */ /* 0x000fe20003fe0100 */
[----:B------:R-:W-:Y:S01]  /*5910*/  FFMA.FTZ R7, R28, UR61, -R13 ;  /* 0x0000003d1c077c23 */ /* 0x000fe2000801080d */
[----:B------:R-:W-:Y:S01]  /*5920*/  IMAD R28, R18, 0x4, R17 ;  /* 0x00000004121c7824 */ /* 0x000fe200078e0211 */
[----:B------:R-:W-:Y:S02]  /*5930*/  FSEL R10, R29, -INF , P1 ;  /* 0xff8000001d0a7808 */ /* 0x000fe40000800000 */
[----:B------:R-:W-:Y:S01]  /*5940*/  ISETP.GT.AND P1, PT, R9, 0x20, PT ;  /* 0x000000200900780c */ /* 0x000fe20003f24270 */
[----:B------:R-:W1:Y:S01]  /*5950*/  MUFU.EX2 R11, R11 ;  /* 0x0000000b000b7308 */ /* 0x000e620000000800 */
[----:B------:R-:W2:Y:S01]  /*5960*/  LDS R20, [R28+0x2c300] ;  /* 0x02c300001c147984 */ /* 0x000ea20000000800 */
[----:B------:R-:W-:Y:S01]  /*5970*/  FSEL R12, R33, -INF , P2 ;  /* 0xff800000210c7808 */ /* 0x000fe20001000000 */
[----:B------:R-:W-:Y:S01]  /*5980*/  FFMA.FTZ R10, R10, UR61, -R13 ;  /* 0x0000003d0a0a7c23 */ /* 0x000fe2000801080d */
[----:B------:R-:W-:-:S02]  /*5990*/  FSEL R32, R32, -INF , P1 ;  /* 0xff80000020207808 */ /* 0x000fc40000800000 */
[----:B------:R-:W-:Y:S01]  /*59a0*/  ISETP.GT.AND P1, PT, R9, 0x31, PT ;  /* 0x000000310900780c */ /* 0x000fe20003f24270 */
[--C-:B------:R-:W-:Y:S01]  /*59b0*/  FFMA.FTZ R12, R12, UR61, -R13.reuse ;  /* 0x0000003d0c0c7c23 */ /* 0x100fe2000801080d */
[----:B------:R-:W-:Y:S01]  /*59c0*/  FSEL R36, R36, -INF , P3 ;  /* 0xff80000024247808 */ /* 0x000fe20001800000 */
[--C-:B------:R-:W-:Y:S01]  /*59d0*/  FFMA.FTZ R9, R32, UR61, -R13.reuse ;  /* 0x0000003d20097c23 */ /* 0x100fe2000801080d */
[----:B------:R-:W-:Y:S01]  /*59e0*/  FSEL R14, R37, -INF , P1 ;  /* 0xff800000250e7808 */ /* 0x000fe20000800000 */
[----:B------:R-:W4:Y:S01]  /*59f0*/  MUFU.EX2 R10, R10 ;  /* 0x0000000a000a7308 */ /* 0x000f220000000800 */
[----:B------:R-:W-:Y:S01]  /*5a00*/  FSEL R40, R40, -INF , P4 ;  /* 0xff80000028287808 */ /* 0x000fe20002000000 */
[--C-:B------:R-:W-:Y:S01]  /*5a10*/  FFMA.FTZ R36, R36, UR61, -R13.reuse ;  /* 0x0000003d24247c23 */ /* 0x100fe2000801080d */
[C---:B------:R-:W-:Y:S01]  /*5a20*/  ISETP.GT.AND P1, PT, R21.reuse, RZ, PT ;  /* 0x000000ff1500720c */ /* 0x040fe20003f24270 */
[--C-:B------:R-:W-:Y:S01]  /*5a30*/  FFMA.FTZ R22, R14, UR61, -R13.reuse ;  /* 0x0000003d0e167c23 */ /* 0x100fe2000801080d */
[C---:B------:R-:W-:Y:S01]  /*5a40*/  ISETP.GT.AND P2, PT, R21.reuse, 0x1, PT ;  /* 0x000000011500780c */ /* 0x040fe20003f44270 */
[----:B------:R-:W-:Y:S01]  /*5a50*/  FFMA.FTZ R40, R40, UR61, -R13 ;  /* 0x0000003d28287c23 */ /* 0x000fe2000801080d */
[C---:B------:R-:W-:Y:S01]  /*5a60*/  ISETP.GT.AND P3, PT, R21.reuse, 0x10, PT ;  /* 0x000000101500780c */ /* 0x040fe20003f64270 */
[----:B------:R5:W4:Y:S01]  /*5a70*/  MUFU.EX2 R14, R36 ;  /* 0x00000024000e7308 */ /* 0x000b220000000800 */
[----:B------:R-:W-:-:S02]  /*5a80*/  ISETP.GT.AND P4, PT, R21, 0x11, PT ;  /* 0x000000111500780c */ /* 0x000fc40003f84270 */
[----:B------:R-:W-:Y:S02]  /*5a90*/  FSEL R23, R26, -INF , P1 ;  /* 0xff8000001a177808 */ /* 0x000fe40000800000 */
[----:B------:R-:W-:Y:S02]  /*5aa0*/  FSEL R27, R27, -INF , P2 ;  /* 0xff8000001b1b7808 */ /* 0x000fe40001000000 */
[----:B------:R-:W-:Y:S01]  /*5ab0*/  FSEL R25, R30, -INF , P3 ;  /* 0xff8000001e197808 */ /* 0x000fe20001800000 */
[--C-:B---3--:R-:W-:Y:S01]  /*5ac0*/  FFMA.FTZ R23, R23, UR61, -R6.reuse ;  /* 0x0000003d17177c23 */ /* 0x108fe20008010806 */
[----:B------:R-:W-:Y:S01]  /*5ad0*/  FSEL R31, R31, -INF , P4 ;  /* 0xff8000001f1f7808 */ /* 0x000fe20002000000 */
[--C-:B------:R-:W-:Y:S01]  /*5ae0*/  FFMA.FTZ R26, R27, UR61, -R6.reuse ;  /* 0x0000003d1b1a7c23 */ /* 0x100fe20008010806 */
[----:B------:R-:W-:Y:S01]  /*5af0*/  ISETP.GT.AND P1, PT, R21, 0x20, PT ;  /* 0x000000201500780c */ /* 0x000fe20003f24270 */
[----:B------:R-:W-:Y:S01]  /*5b00*/  FFMA.FTZ R25, R25, UR61, -R6 ;  /* 0x0000003d19197c23 */ /* 0x000fe20008010806 */
[C---:B------:R-:W-:Y:S01]  /*5b10*/  ISETP.GT.AND P2, PT, R21.reuse, 0x21, PT ;  /* 0x000000211500780c */ /* 0x040fe20003f44270 */
[----:B------:R-:W3:Y:S01]  /*5b20*/  MUFU.EX2 R23, R23 ;  /* 0x0000001700177308 */ /* 0x000ee20000000800 */
[----:B------:R-:W-:-:S02]  /*5b30*/  ISETP.GT.AND P3, PT, R21, 0x30, PT ;  /* 0x000000301500780c */ /* 0x000fc40003f64270 */
[C---:B------:R-:W-:Y:S02]  /*5b40*/  ISETP.GT.AND P4, PT, R21.reuse, 0x31, PT ;  /* 0x000000311500780c */ /* 0x040fe40003f84270 */
[C---:B------:R-:W-:Y:S02]  /*5b50*/  ISETP.GT.AND P5, PT, R21.reuse, 0x40, PT ;  /* 0x000000401500780c */ /* 0x040fe40003fa4270 */
[----:B------:R-:W-:Y:S01]  /*5b60*/  ISETP.GT.AND P6, PT, R21, 0x41, PT ;  /* 0x000000411500780c */ /* 0x000fe20003fc4270 */
[----:B------:R-:W3:Y:S01]  /*5b70*/  MUFU.EX2 R26, R26 ;  /* 0x0000001a001a7308 */ /* 0x000ee20000000800 */
[----:B------:R1:W3:Y:S01]  /*5b80*/  LDS R21, [R28+0x2c320] ;  /* 0x02c320001c157984 */ /* 0x0002e20000000800 */
[----:B------:R-:W-:Y:S01]  /*5b90*/  FSEL R29, R38, -INF , P3 ;  /* 0xff800000261d7808 */ /* 0x000fe20001800000 */
[----:B------:R-:W-:Y:S02]  /*5ba0*/  WARPGROUP.DEPBAR.LE gsb0, 0x0 ;  /* 0x00008000000079c5 */ /* 0x000fe40000010000 */
[----:B------:R-:W-:Y:S01]  /*5bb0*/  FSEL R33, R34, -INF , P1 ;  /* 0xff80000022217808 */ /* 0x000fe20000800000 */
[--C-:B------:R-:W-:Y:S01]  /*5bc0*/  FFMA.FTZ R34, R31, UR61, -R6.reuse ;  /* 0x0000003d1f227c23 */ /* 0x100fe20008010806 */
[----:B------:R-:W-:Y:S01]  /*5bd0*/  FFMA.FTZ R27, R29, UR61, -R6 ;  /* 0x0000003d1d1b7c23 */ /* 0x000fe20008010806 */
        /* <DEDUP_REMOVED lines=10> */
[----:B------:R-:W-:Y:S01]  /*5c80*/  VIADD R20, R17, 0x2c500 ;  /* 0x0002c50011147836 */ /* 0x000fe20000000000 */
[----:B------:R-:W-:Y:S01]  /*5c90*/  FSEL R35, R35, -INF , P2 ;  /* 0xff80000023237808 */ /* 0x000fe20001000000 */
[----:B------:R-:W-:Y:S01]  /*5ca0*/  FFMA.FTZ R33, R33, UR61, -R6 ;  /* 0x0000003d21217c23 */ /* 0x000fe20008010806 */
[----:B------:R-:W-:Y:S01]  /*5cb0*/  FSEL R39, R39, -INF , P4 ;  /* 0xff80000027277808 */ /* 0x000fe20002000000 */
[----:B------:R-:W-:Y:S01]  /*5cc0*/  MUFU.EX2 R13, R22 ;  /* 0x00000016000d7308 */ /* 0x000fe20000000800 */
[----:B------:R-:W-:Y:S01]  /*5cd0*/  SHF.R.U32.HI R20, RZ, 0x4, R20 ;  /* 0x00000004ff147819 */ /* 0x000fe20000011614 */
[--C-:B-----5:R-:W-:Y:S01]  /*5ce0*/  FFMA.FTZ R36, R35, UR61, -R6.reuse ;  /* 0x0000003d23247c23 */ /* 0x120fe20008010806 */
[----:B------:R-:W-:Y:S01]  /*5cf0*/  FSEL R37, R42, -INF , P5 ;  /* 0xff8000002a257808 */ /* 0x000fe20002800000 */
[--C-:B-1----:R-:W-:Y:S01]  /*5d00*/  FFMA.FTZ R28, R39, UR61, -R6.reuse ;  /* 0x0000003d271c7c23 */ /* 0x102fe20008010806 */
[----:B------:R-:W-:Y:S01]  /*5d10*/  LOP3.LUT R20, R20, 0x3fff, RZ, 0xc0, !PT ;  /* 0x00003fff14147812 */ /* 0x000fe200078ec0ff */
[----:B------:R-:W-:Y:S01]  /*5d20*/  FMUL.FTZ R38, R11, R32 ;  /* 0x000000200b267220 */ /* 0x000fe20000410000 */
[----:B------:R-:W-:Y:S01]  /*5d30*/  FSEL R43, R43, -INF , P6 ;  /* 0xff8000002b2b7808 */ /* 0x000fe20003000000 */
[----:B------:R1:W-:Y:S01]  /*5d40*/  MUFU.EX2 R22, R24 ;  /* 0x0000001800167308 */ /* 0x0003e20000000800 */
[----:B------:R-:W-:Y:S01]  /*5d50*/  LOP3.LUT R35, R20, 0x80000, RZ, 0xfc, !PT ;  /* 0x0008000014237812 */ /* 0x000fe200078efcff */
[----:B----4-:R-:W-:Y:S01]  /*5d60*/  FMUL.FTZ R49, R10, R49 ;  /* 0x000000310a317220 */ /* 0x010fe20000410000 */
[----:B------:R-:W-:Y:S01]  /*5d70*/  FMUL.FTZ R31, R8, R31 ;  /* 0x0000001f081f7220 */ /* 0x000fe20000410000 */
[----:B------:R-:W-:Y:S01]  /*5d80*/  FMUL.FTZ R29, R14, R29 ;  /* 0x0000001d0e1d7220 */ /* 0x000fe20000410000 */
[C---:B------:R-:W-:Y:S01]  /*5d90*/  R2UR UR58, R35.reuse ;  /* 0x00000000233a72ca */ /* 0x040fe200000e0000 */
[----:B------:R-:W-:Y:S01]  /*5da0*/  VIADD R20, R35, 0x80 ;  /* 0x0000008023147836 */ /* 0x000fe20000000000 */
[----:B------:R-:W-:Y:S01]  /*5db0*/  MOV R217, UR59 ;  /* 0x0000003b00d97c02 */ /* 0x000fe20008000f00 */
[----:B------:R-:W2:Y:S01]  /*5dc0*/  MUFU.EX2 R7, R7 ;  /* 0x0000000700077308 */ /* 0x000ea20000000800 */
[--C-:B-1----:R-:W-:Y:S01]  /*5dd0*/  FFMA.FTZ R24, R37, UR61, -R6.reuse ;  /* 0x0000003d25187c23 */ /* 0x102fe20008010806 */
[----:B------:R-:W-:Y:S01]  /*5de0*/  FFMA.FTZ R6, R43, UR61, -R6 ;  /* 0x0000003d2b067c23 */ /* 0x000fe20008010806 */
        /* <DEDUP_REMOVED lines=11> */
[----:B------:R-:W1:Y:S01]  /*5ea0*/  MUFU.EX2 R25, R25 ;  /* 0x0000001900197308 */ /* 0x000e620000000800 */
[----:B------:R-:W-:Y:S01]  /*5eb0*/  FMUL.FTZ R46, R23, R46 ;  /* 0x0000002e172e7220 */ /* 0x000fe20000410000 */
[----:B------:R-:W-:Y:S01]  /*5ec0*/  FMUL.FTZ R47, R26, R47 ;  /* 0x0000002f1a2f7220 */ /* 0x000fe20000410000 */
[----:B------:R-:W-:Y:S01]  /*5ed0*/  R2UR UR4, R20 ;  /* 0x00000000140472ca */ /* 0x000fe200000e0000 */
[----:B------:R-:W-:Y:S01]  /*5ee0*/  VIADD R20, R35, 0x180 ;  /* 0x0000018023147836 */ /* 0x000fe20000000000 */
[----:B------:R-:W-:Y:S01]  /*5ef0*/  R2UR UR5, R21 ;  /* 0x00000000150572ca */ /* 0x000fe200000e0000 */
[----:B--2---:R-:W-:Y:S01]  /*5f00*/  FMUL.FTZ R48, R7, R48 ;  /* 0x0000003007307220 */ /* 0x004fe20000410000 */
[----:B------:R-:W-:Y:S01]  /*5f10*/  F2FP.BF16.F32.PACK_AB R21, R26, R23 ;  /* 0x000000171a15723e */ /* 0x000fe200000010ff */
[----:B------:R-:W2:Y:S01]  /*5f20*/  MUFU.EX2 R34, R34 ;  /* 0x0000002200227308 */ /* 0x000ea20000000800 */
[----:B------:R-:W-:Y:S01]  /*5f30*/  R2UR UR6, R20 ;  /* 0x00000000140672ca */ /* 0x000fe200000e0000 */
[----:B------:R-:W-:Y:S01]  /*5f40*/  FMUL.FTZ R221, R22, R221 ;  /* 0x000000dd16dd7220 */ /* 0x000fe20000410000 */
[----:B------:R-:W-:Y:S01]  /*5f50*/  F2FP.BF16.F32.PACK_AB R20, R11, R8 ;  /* 0x000000080b14723e */ /* 0x000fe200000010ff */
[----:B------:R-:W-:Y:S01]  /*5f60*/  BAR.SYNC.DEFER_BLOCKING 0x9, 0x100 ;  /* 0x0244000000007b1d */ /* 0x000fe20000010000 */
[----:B------:R-:W-:Y:S01]  /*5f70*/  F2FP.BF16.F32.PACK_AB R10, R10, R7 ;  /* 0x000000070a0a723e */ /* 0x000fe200000010ff */
[C---:B------:R-:W-:Y:S01]  /*5f80*/  FMUL.FTZ R30, R13.reuse, R30 ;  /* 0x0000001e0d1e7220 */ /* 0x040fe20000410000 */
[----:B------:R-:W-:Y:S01]  /*5f90*/  F2FP.BF16.F32.PACK_AB R8, R13, R14 ;  /* 0x0000000e0d08723e */ /* 0x000fe200000010ff */
[----:B-1----:R-:W-:-:S02]  /*5fa0*/  FMUL.FTZ R50, R25, R50 ;  /* 0x0000003219327220 */ /* 0x002fc40000410000 */
[----:B------:R-:W1:Y:S01]  /*5fb0*/  MUFU.EX2 R33, R33 ;  /* 0x0000002100217308 */ /* 0x000e620000000800 */
[----:B------:R-:W-:Y:S01]  /*5fc0*/  F2FP.BF16.F32.PACK_AB R38, R38, R31 ;  /* 0x0000001f2626723e */ /* 0x000fe200000010ff */
[----:B------:R-:W-:Y:S01]  /*5fd0*/  UMOV UR18, UR4 ;  /* 0x0000000400127c82 */ /* 0x000fe20008000000 */
[----:B------:R-:W-:Y:S01]  /*5fe0*/  F2FP.BF16.F32.PACK_AB R39, R47, R46 ;  /* 0x0000002e2f27723e */ /* 0x000fe200000010ff */
[----:B------:R-:W-:Y:S01]  /*5ff0*/  UMOV UR12, UR18 ;  /* 0x00000012000c7c82 */ /* 0x000fe20008000000 */
[----:B------:R-:W-:Y:S01]  /*6000*/  F2FP.BF16.F32.PACK_AB R48, R49, R48 ;  /* 0x000000303130723e */ /* 0x000fe200000010ff */
[----:B------:R-:W-:Y:S01]  /*6010*/  UMOV UR10, UR5 ;  /* 0x00000005000a7c82 */ /* 0x000fe20008000000 */
[C---:B--2---:R-:W-:Y:S01]  /*6020*/  F2FP.BF16.F32.PACK_AB R11, R34.reuse, R25 ;  /* 0x00000019220b723e */ /* 0x044fe200000010ff */
[----:B------:R-:W2:Y:S01]  /*6030*/  MUFU.EX2 R9, R9 ;  /* 0x0000000900097308 */ /* 0x000ea20000000800 */
[----:B------:R-:W-:Y:S01]  /*6040*/  FMUL.FTZ R51, R34, R51 ;  /* 0x0000003322337220 */ /* 0x000fe20000410000 */
[----:B------:R-:W-:-:S04]  /*6050*/  F2FP.BF16.F32.PACK_AB R30, R30, R29 ;  /* 0x0000001d1e1e723e */ /* 0x000fc800000010ff */
[----:B------:R-:W-:Y:S02]  /*6060*/  F2FP.BF16.F32.PACK_AB R49, R51, R50 ;  /* 0x000000323331723e */ /* 0x000fe400000010ff */
[----:B------:R-:W3:Y:S01]  /*6070*/  MUFU.EX2 R12, R12 ;  /* 0x0000000c000c7308 */ /* 0x000ee20000000800 */
[----:B-1----:R-:W-:Y:S01]  /*6080*/  FMUL.FTZ R54, R33, R54 ;  /* 0x0000003621367220 */ /* 0x002fe20000410000 */
[----:B------:R1:W-:Y:S04]  /*6090*/  STSM.16.M88.2 [R0+0x2c500], R20 ;  /* 0x02c5001400007844 */ /* 0x0003e80000000100 */
[----:B------:R-:W-:Y:S02]  /*60a0*/  STSM.16.M88.2 [R0+0x2cd00], R10 ;  /* 0x02cd000a00007844 */ /* 0x000fe40000000100 */
[----:B------:R-:W4:Y:S01]  /*60b0*/  MUFU.EX2 R36, R36 ;  /* 0x0000002400247308 */ /* 0x000f220000000800 */
[----:B--2---:R-:W-:Y:S01]  /*60c0*/  FMUL.FTZ R52, R9, R52 ;  /* 0x0000003409347220 */ /* 0x004fe20000410000 */
[----:B-1----:R-:W-:-:S06]  /*60d0*/  VIADD R20, R35, 0xb0 ;  /* 0x000000b023147836 */ /* 0x002fcc0000000000 */
[----:B------:R-:W1:Y:S01]  /*60e0*/  MUFU.EX2 R27, R27 ;  /* 0x0000001b001b7308 */ /* 0x000e620000000800 */
[C---:B---3--:R-:W-:Y:S01]  /*60f0*/  F2FP.BF16.F32.PACK_AB R32, R12.reuse, R9 ;  /* 0x000000090c20723e */ /* 0x048fe200000010ff */
[----:B------:R-:W-:-:S05]  /*6100*/  FMUL.FTZ R53, R12, R53 ;  /* 0x000000350c357220 */ /* 0x000fca0000410000 */
[----:B------:R-:W-:Y:S01]  /*6110*/  F2FP.BF16.F32.PACK_AB R52, R53, R52 ;  /* 0x000000343534723e */ /* 0x000fe200000010ff */
[----:B------:R-:W2:Y:S01]  /*6120*/  MUFU.EX2 R28, R28 ;  /* 0x0000001c001c7308 */ /* 0x000ea20000000800 */
[C---:B----4-:R-:W-:Y:S01]  /*6130*/  F2FP.BF16.F32.PACK_AB R33, R36.reuse, R33 ;  /* 0x000000212421723e */ /* 0x050fe200000010ff */
[----:B------:R-:W-:-:S04]  /*6140*/  FMUL.FTZ R55, R36, R55 ;  /* 0x0000003724377220 */ /* 0x000fc80000410000 */
[----:B------:R-:W-:Y:S01]  /*6150*/  STSM.16.M88.2 [R0+0x2d500], R32 ;  /* 0x02d5002000007844 */ /* 0x000fe20000000100 */
[----:B------:R-:W-:Y:S01]  /*6160*/  F2FP.BF16.F32.PACK_AB R53, R55, R54 ;  /* 0x000000363735723e */ /* 0x000fe200000010ff */
[----:B------:R-:W3:Y:S01]  /*6170*/  MUFU.EX2 R15, R40 ;  /* 0x00000028000f7308 */ /* 0x000ee20000000800 */
[----:B-1----:R-:W-:-:S07]  /*6180*/  FMUL.FTZ R218, R27, R218 ;  /* 0x000000da1bda7220 */ /* 0x002fce0000410000 */
[----:B------:R-:W1:Y:S01]  /*6190*/  MUFU.EX2 R23, R24 ;  /* 0x0000001800177308 */ /* 0x000e620000000800 */
[C---:B--2---:R-:W-:Y:S01]  /*61a0*/  F2FP.BF16.F32.PACK_AB R9, R28.reuse, R27 ;  /* 0x0000001b1c09723e */ /* 0x044fe200000010ff */
[----:B------:R-:W-:-:S04]  /*61b0*/  FMUL.FTZ R219, R28, R219 ;  /* 0x000000db1cdb7220 */ /* 0x000fc80000410000 */
[----:B------:R-:W-:Y:S01]  /*61c0*/  STSM.16.M88.2 [R0+0x2dd00], R8 ;  /* 0x02dd000800007844 */ /* 0x000fe20000000100 */
[----:B------:R-:W-:Y:S01]  /*61d0*/  F2FP.BF16.F32.PACK_AB R31, R219, R218 ;  /* 0x000000dadb1f723e */ /* 0x000fe200000010ff */
[----:B------:R2:W4:Y:S01]  /*61e0*/  MUFU.EX2 R26, R6 ;  /* 0x00000006001a7308 */ /* 0x0005220000000800 */
[----:B---3--:R-:W-:-:S05]  /*61f0*/  FMUL.FTZ R220, R15, R220 ;  /* 0x000000dc0fdc7220 */ /* 0x008fca0000410000 */
[----:B------:R-:W-:Y:S02]  /*6200*/  F2FP.BF16.F32.PACK_AB R220, R221, R220 ;  /* 0x000000dcdddc723e */ /* 0x000fe400000010ff */
[----:B--2---:R-:W-:Y:S01]  /*6210*/  F2FP.BF16.F32.PACK_AB R6, R22, R15 ;  /* 0x0000000f1606723e */ /* 0x004fe200000010ff */
[----:B------:R-:W-:Y:S02]  /*6220*/  IMAD R22, R4, 0x2000, R5 ;  /* 0x0000200004167824 */ /* 0x000fe400078e0205 */
[----:B-1----:R-:W-:Y:S01]  /*6230*/  FMUL.FTZ R222, R23, R222 ;  /* 0x000000de17de7220 */ /* 0x002fe20000410000 */
[C---:B------:R-:W-:Y:S02]  /*6240*/  VIADD R5, R35.reuse, 0x200 ;  /* 0x0000020023057836 */ /* 0x040fe40000000000 */
[----:B------:R-:W-:Y:S01]  /*6250*/  VIADD R15, R35, 0x30 ;  /* 0x00000030230f7836 */ /* 0x000fe20000000000 */
[C---:B----4-:R-:W-:Y:S01]  /*6260*/  F2FP.BF16.F32.PACK_AB R7, R26.reuse, R23 ;  /* 0x000000171a07723e */ /* 0x050fe200000010ff */
[----:B------:R-:W-:Y:S01]  /*6270*/  FMUL.FTZ R223, R26, R223 ;  /* 0x000000df1adf7220 */ /* 0x000fe20000410000 */
[----:B------:R-:W-:-:S02]  /*6280*/  SHF.R.U32.HI R23, RZ, 0x4, R22 ;  /* 0x00000004ff177819 */ /* 0x000fc40000011616 */
[----:B------:R-:W-:Y:S01]  /*6290*/  R2UR UR7, R5 ;  /* 0x00000000050772ca */ /* 0x000fe200000e0000 */
[----:B------:R1:W-:Y:S01]  /*62a0*/  STSM.16.M88.2 [R0+0x2e500], R6 ;  /* 0x02e5000600007844 */ /* 0x0003e20000000100 */
[----:B------:R-:W-:Y:S02]  /*62b0*/  LOP3.LUT R23, R23, 0x3fff, RZ, 0xc0, !PT ;  /* 0x00003fff17177812 */ /* 0x000fe400078ec0ff */
[----:B------:R-:W-:Y:S01]  /*62c0*/  F2FP.BF16.F32.PACK_AB R221, R223, R222 ;  /* 0x000000dedfdd723e */ /* 0x000fe200000010ff */
[----:B------:R2:W-:Y:S06]  /*62d0*/  MEMBAR.ALL.CTA ;  /* 0x0000000000007992 */ /* 0x0005ec0000008000 */
[----:B--2---:R-:W2:Y:S01]  /*62e0*/  FENCE.VIEW.ASYNC.S ;  /* 0x00000000000073c6 */ /* 0x004ea20000000000 */
[C---:B------:R-:W-:Y:S01]  /*62f0*/  R2UR UR56, R23.reuse ;  /* 0x00000000173872ca */ /* 0x040fe200000e0000 */
[----:B------:R-:W-:-:S02]  /*6300*/  VIADD R5, R23, 0x80 ;  /* 0x0000008017057836 */ /* 0x000fc40000000000 */
[----:B------:R-:W-:-:S03]  /*6310*/  VIADD R14, R23, 0x180 ;  /* 0x00000180170e7836 */ /* 0x000fc60000000000 */
[----:B------:R-:W-:Y:S01]  /*6320*/  R2UR UR48, R5 ;  /* 0x00000000053072ca */ /* 0x000fe200000e0000 */
[C---:B------:R-:W-:Y:S01]  /*6330*/  VIADD R5, R35.reuse, 0x90 ;  /* 0x0000009023057836 */ /* 0x040fe20000000000 */
[----:B-1----:R-:W-:Y:S01]  /*6340*/  MOV R7, UR58 ;  /* 0x0000003a00077c02 */ /* 0x002fe20008000f00 */
[----:B------:R-:W-:-:S03]  /*6350*/  VIADD R6, R35, 0x10 ;  /* 0x0000001023067836 */ /* 0x000fc60000000000 */
[----:B------:R-:W-:Y:S01]  /*6360*/  R2UR UR4, R5 ;  /* 0x00000000050472ca */ /* 0x000fe200000e0000 */
[----:B------:R-:W-:Y:S01]  /*6370*/  UMOV UR16, UR56 ;  /* 0x0000003800107c82 */ /* 0x000fe20008000000 */
[----:B------:R-:W-:Y:S01]  /*6380*/  UMOV UR8, UR56 ;  /* 0x0000003800087c82 */ /* 0x000fe20008000000 */
[C---:B------:R-:W-:Y:S01]  /*6390*/  VIADD R5, R35.reuse, 0x190 ;  /* 0x0000019023057836 */ /* 0x040fe20000000000 */
[----:B------:R-:W-:Y:S01]  /*63a0*/  R2UR UR50, R6 ;  /* 0x00000000063272ca */ /* 0x000fe200000e0000 */
[----:B------:R-:W-:Y:S02]  /*63b0*/  VIADD R6, R35, 0x110 ;  /* 0x0000011023067836 */ /* 0x000fe40000000000 */
[----:B------:R-:W-:Y:S01]  /*63c0*/  UMOV UR52, UR48 ;  /* 0x0000003000347c82 */ /* 0x000fe20008000000 */
[----:B------:R-:W-:Y:S01]  /*63d0*/  R2UR UR54, R5 ;  /* 0x00000000053672ca */ /* 0x000fe200000e0000 */
[C---:B------:R-:W-:Y:S01]  /*63e0*/  VIADD R5, R35.reuse, 0x210 ;  /* 0x0000021023057836 */ /* 0x040fe20000000000 */
[----:B------:R-:W-:Y:S01]  /*63f0*/  R2UR UR5, R6 ;  /* 0x00000000060572ca */ /* 0x000fe200000e0000 */
[----:B--2---:R-:W-:Y:S01]  /*6400*/  BAR.SYNC.DEFER_BLOCKING 0x9, 0x100 ;  /* 0x0244000000007b1d */ /* 0x004fe20000010000 */
[----:B------:R-:W-:-:S02]  /*6410*/  VIADD R6, R35, 0x20 ;  /* 0x0000002023067836 */ /* 0x000fc40000000000 */
[----:B------:R-:W-:Y:S01]  /*6420*/  R2UR UR46, R5 ;  /* 0x00000000052e72ca */ /* 0x000fe200000e0000 */
[----:B------:R-:W-:Y:S02]  /*6430*/  VIADD R5, R23, 0x100 ;  /* 0x0000010017057836 */ /* 0x000fe40000000000 */
[----:B------:R-:W-:Y:S01]  /*6440*/  UMOV UR44, UR48 ;  /* 0x00000030002c7c82 */ /* 0x000fe20008000000 */
        /* <DEDUP_REMOVED lines=8> */
[----:B------:R-:W-:Y:S02]  /*64d0*/  SHF.R.U32.HI R6, RZ, 0x4, R6 ;  /* 0x00000004ff067819 */ /* 0x000fe40000011606 */
        /* <DEDUP_REMOVED lines=9> */
[----:B------:R-:W-:Y:S01]  /*6570*/  IMAD R5, R4, 0x2800, R17 ;  /* 0x0000280004057824 */ /* 0x000fe200078e0211 */
[----:B------:R-:W-:Y:S01]  /*6580*/  LOP3.LUT R216, R6, 0x3fff, RZ, 0xc0, !PT ;  /* 0x00003fff06d87812 */ /* 0x000fe200078ec0ff */
[----:B------:R-:W-:Y:S03]  /*6590*/  STSM.16.M88.2 [R0+0x2fd00], R52 ;  /* 0x02fd003400007844 */ /* 0x000fe60000000100 */
[----:B------:R-:W-:Y:S01]  /*65a0*/  SHF.R.U32.HI R5, RZ, 0x4, R5 ;  /* 0x00000004ff057819 */ /* 0x000fe20000011605 */
[----:B------:R-:W-:Y:S01]  /*65b0*/  STSM.16.M88.2 [R0+0x30500], R30 ;  /* 0x0305001e00007844 */ /* 0x000fe20000000100 */
[----:B------:R-:W-:-:S02]  /*65c0*/  LOP3.LUT R6, R216, 0x400000, RZ, 0xfc, !PT ;  /* 0x00400000d8067812 */ /* 0x000fc400078efcff */
[----:B------:R-:W-:Y:S01]  /*65d0*/  LOP3.LUT R5, R5, 0x3fff, RZ, 0xc0, !PT ;  /* 0x00003fff05057812 */ /* 0x000fe200078ec0ff */
        /* <DEDUP_REMOVED lines=10> */
[----:B------:R-:W-:-:S02]  /*6680*/  UMOV UR9, UR19 ;  /* 0x0000001300097c82 */ /* 0x000fc40008000000 */
        /* <DEDUP_REMOVED lines=38> */
[----:B------:R-:W-:Y:S01]  /*68f0*/  HGMMA.64x16x16.F32.BF16 R88, gdesc[UR44].tnspA.tnspB, R88 ;  /* 0x602000002c5879f0 */ /* 0x000fe20008701858 */
[----:B------:R-:W-:Y:S01]  /*6900*/  R2UR UR10, R15 ;  /* 0x000000000f0a72ca */ /* 0x000fe200000e0000 */
[----:B------:R-:W-:Y:S01]  /*6910*/  VIADD R14, R35, 0x130 ;  /* 0x00000130230e7836 */ /* 0x000fe20000000000 */
[----:B------:R-:W-:Y:S01]  /*6920*/  R2UR UR5, R5 ;  /* 0x00000000050572ca */ /* 0x000fe200000e0000 */
[C---:B------:R-:W-:Y:S01]  /*6930*/  VIADD R15, R35.reuse, 0x1b0 ;  /* 0x000001b0230f7836 */ /* 0x040fe20000000000 */
[----:B------:R-:W-:Y:S01]  /*6940*/  UMOV UR59, UR19 ;  /* 0x00000013003b7c82 */ /* 0x000fe20008000000 */
[----:B------:R-:W-:Y:S01]  /*6950*/  VIADD R35, R35, 0x230 ;  /* 0x0000023023237836 */ /* 0x000fe20000000000 */
        /* <DEDUP_REMOVED lines=343> */
.L_x_2130:
        /* <DEDUP_REMOVED lines=112> */
.L_x_2131:
        /* <DEDUP_REMOVED lines=94> */
.L_x_2119:
[----:B------:R-:W-:Y:S05]  /*8bb0*/  @P0 BRA `(.L_x_2115) ;  /* 0x0000002c00980947 */ /* 0x000fea0003800000 */
[----:B------:R-:W1:Y:S01]  /*8bc0*/  LDC.64 R2, c[0x0][0x878] ;  /* 0x00021e00ff027b82 */ /* 0x000e620000000a00 */
[----:B------:R-:W-:Y:S01]  /*8bd0*/  ULDC.64 UR4, c[0x0][0x208] ;  /* 0x0000820000047ab9 */ /* 0x000fe20000000a00 */
[----:B------:R-:W3:Y:S01]  /*8be0*/  LDL.LU R10, [R1] ;  /* 0x00000000010a7983 */ /* 0x000ee20000300800 */
[----:B------:R-:W4:Y:S05]  /*8bf0*/  S2R R20, SR_TID.X ;  /* 0x0000000000147919 */ /* 0x000f2a0000002100 */
[----:B------:R-:W5:Y:S08]  /*8c00*/  LDC R0, c[0x0][0x850] ;  /* 0x00021400ff007b82 */ /* 0x000f700000000800 */
[----:B------:R-:W5:Y:S01]  /*8c10*/  LDC.64 R8, c[0x0][0x818] ;  /* 0x00020600ff087b82 */ /* 0x000f620000000a00 */
[----:B-1----:R-:W-:-:S07]  /*8c20*/  ISETP.NE.U32.AND P0, PT, R2, RZ, PT ;  /* 0x000000ff0200720c */ /* 0x002fce0003f05070 */
[----:B------:R-:W1:Y:S01]  /*8c30*/  LDC.64 R12, c[0x0][0x840] ;  /* 0x00021000ff0c7b82 */ /* 0x000e620000000a00 */
[----:B------:R-:W-:-:S07]  /*8c40*/  ISETP.NE.AND.EX P0, PT, R3, RZ, PT, P0 ;  /* 0x000000ff0300720c */ /* 0x000fce0003f05300 */
[----:B------:R-:W1:Y:S08]  /*8c50*/  LDC.64 R14, c[0x0][0x848] ;  /* 0x00021200ff0e7b82 */ /* 0x000e700000000a00 */
[----:B------:R-:W4:Y:S08]  /*8c60*/  @P0 LDC.64 R2, c[0x0][0x878] ;  /* 0x00021e00ff020b82 */ /* 0x000f300000000a00 */
[----:B--2---:R-:W2:Y:S08]  /*8c70*/  LDC.64 R16, c[0x0][0x800] ;  /* 0x00020000ff107b82 */ /* 0x004eb00000000a00 */
[----:B------:R-:W2:Y:S01]  /*8c80*/  LDC.64 R18, c[0x0][0x828] ;  /* 0x00020a00ff127b82 */ /* 0x000ea20000000a00 */
[----:B----4-:R-:W-:-:S06]  /*8c90*/  @P0 IMAD.WIDE R2, R235, 0x4, R2 ;  /* 0x00000004eb020825 */ /* 0x010fcc00078e0202 */
[----:B------:R4:W2:Y:S01]  /*8ca0*/  @P0 LDG.E R2, desc[UR4][R2.64] ;  /* 0x0000000402020981 */ /* 0x0008a2000c1e1900 */
[----:B------:R-:W-:Y:S01]  /*8cb0*/  VIADD R21, R20, 0xffffff80 ;  /* 0xffffff8014157836 */ /* 0x000fe20000000000 */
[----:B------:R-:W1:Y:S08]  /*8cc0*/  S2UR UR5, SR_CgaCtaId ;  /* 0x00000000000579c3 */ /* 0x000e700000008800 */
[----:B------:R-:W-:Y:S01]  /*8cd0*/  BAR.SYNC.DEFER_BLOCKING 0x1, 0x100 ;  /* 0x0044000000007b1d */ /* 0x000fe20000010000 */
[----:B-----5:R-:W-:-:S02]  /*8ce0*/  ISETP.NE.AND P1, PT, R0, 0x1, PT ;  /* 0x000000010000780c */ /* 0x020fc40003f25270 */
[----:B------:R-:W-:-:S03]  /*8cf0*/  SHF.R.S32.HI R0, RZ, 0x1f, R21 ;  /* 0x0000001fff007819 */ /* 0x000fc60000011415 */
[----:B------:R-:W-:Y:S01]  /*8d00*/  UMOV UR4, 0x400 ;  /* 0x0000040000047882 */ /* 0x000fe20000000000 */
[----:B------:R-:W-:Y:S01]  /*8d10*/  LEA.HI R4, R0, R21, RZ, 0x7 ;  /* 0x0000001500047211 */ /* 0x000fe200078f38ff */
[----:B------:R-:W-:Y:S03]  /*8d20*/  BSSY B1, `(.L_x_2133) ;  /* 0x0000055000017945 */ /* 0x000fe60003800000 */
[----:B------:R-:W-:Y:S02]  /*8d30*/  LOP3.LUT R0, R4, 0x3fffff80, RZ, 0xc0, !PT ;  /* 0x3fffff8004007812 */ /* 0x000fe400078ec0ff */
[----:B----4-:R-:W-:Y:S01]  /*8d40*/  SHF.R.S32.HI R3, RZ, 0x7, R4 ;  /* 0x00000007ff037819 */ /* 0x010fe20000011404 */
        /* <DEDUP_REMOVED lines=11> */
[----:B-----5:R-:W-:-:S03]  /*8e00*/  @P1 SHF.R.U32.HI R236, RZ, R7, R0 ;  /* 0x00000007ffec1219 */ /* 0x020fc60000011600 */
        /* <DEDUP_REMOVED lines=20> */
[----:B----4-:R-:W4:Y:S01]  /*8f50*/  FENCE.VIEW.ASYNC.S ;  /* 0x00000000000073c6 */ /* 0x010f220000000000 */
[----:B---3--:R-:W-:-:S02]  /*8f60*/  IMAD R5, R10, 0x5000, RZ ;  /* 0x000050000a057824 */ /* 0x008fc400078e02ff */
[----:B------:R-:W3:Y:S01]  /*8f70*/  LDC.64 R10, c[0x0][0x820] ;  /* 0x00020800ff0a7b82 */ /* 0x000ee20000000a00 */
[----:B--2---:R-:W-:-:S04]  /*8f80*/  @P0 IMAD R2, R235, 0x50, R2 ;  /* 0x00000050eb020824 */ /* 0x004fc800078e0202 */
[----:B------:R-:W-:-:S05]  /*8f90*/  @P0 IMAD.HI R2, R2, 0x66666667, RZ ;  /* 0x6666666702020827 */ /* 0x000fca00078e02ff */
[----:B------:R-:W-:-:S04]  /*8fa0*/  @P0 SHF.R.U32.HI R3, RZ, 0x1f, R2 ;  /* 0x0000001fff030819 */ /* 0x000fc80000011602 */
[----:B------:R-:W-:-:S05]  /*8fb0*/  @P0 LEA.HI.SX32 R3, R2, R3, 0x1b ;  /* 0x0000000302030211 */ /* 0x000fca00078fdaff */
[----:B------:R-:W-:-:S05]  /*8fc0*/  @P0 IMAD R2, R3, 0x5000, RZ ;  /* 0x0000500003020824 */ /* 0x000fca00078e02ff */
[----:B------:R-:W-:Y:S02]  /*8fd0*/  @P0 SHF.R.S32.HI R3, RZ, 0x1f, R2 ;  /* 0x0000001fff030819 */ /* 0x000fe40000011402 */
[----:B------:R-:W-:Y:S01]  /*8fe0*/  @!P0 CS2R R2, SRZ ;  /* 0x0000000000028805 */ /* 0x000fe2000001ff00 */
[----:B----4-:R-:W-:Y:S05]  /*8ff0*/  BAR.SYNC.DEFER_BLOCKING 0x1, 0x100 ;  /* 0x0044000000007b1d */ /* 0x010fea0000010000 */
[----:B------:R-:W-:Y:S01]  /*9000*/  IADD3 R4, P1, R5, R2, RZ ;  /* 0x0000000205047210 */ /* 0x000fe20007f3e0ff */
[----:B------:R-:W-:Y:S02]  /*9010*/  IMAD R2, R7, R12, RZ ;  /* 0x0000000c07027224 */ /* 0x000fe400078e02ff */
[C---:B------:R-:W-:Y:S01]  /*9020*/  IMAD R7, R236.reuse, R9, R0 ;  /* 0x00000009ec077224 */ /* 0x040fe200078e0200 */
[----:B------:R-:W-:Y:S01]  /*9030*/  LEA.HI.X.SX32 R5, R5, R3, 0x1, P1 ;  /* 0x0000000305057211 */ /* 0x000fe200008f0eff */
[----:B------:R-:W-:Y:S01]  /*9040*/  IMAD R9, R236, R13, R2 ;  /* 0x0000000dec097224 */ /* 0x000fe200078e0202 */
[----:B------:R-:W-:-:S02]  /*9050*/  SHF.R.S32.HI R0, RZ, 0x1f, R235 ;  /* 0x0000001fff007819 */ /* 0x000fc400000114eb */
[----:B------:R-:W-:Y:S01]  /*9060*/  SEL R235, R235, RZ, !P0 ;  /* 0x000000ffebeb7207 */ /* 0x000fe20004000000 */
[----:B------:R-:W-:-:S04]  /*9070*/  IMAD.WIDE.U32 R2, R236, R8, R4 ;  /* 0x00000008ec027225 */ /* 0x000fc800078e0004 */
[----:B------:R-:W-:Y:S01]  /*9080*/  IMAD.IADD R3, R3, 0x1, R7 ;  /* 0x0000000103037824 */ /* 0x000fe200078e0207 */
[----:B------:R-:W-:Y:S01]  /*9090*/  SEL R7, R0, RZ, !P0 ;  /* 0x000000ff00077207 */ /* 0x000fe20004000000 */
[----:B------:R-:W-:Y:S01]  /*90a0*/  IMAD.WIDE.U32 R4, R236, R12, R4 ;  /* 0x0000000cec047225 */ /* 0x000fe200078e0004 */
[----:B------:R-:W-:-:S03]  /*90b0*/  ISETP.NE.AND P0, PT, R21, RZ, PT ;  /* 0x000000ff1500720c */ /* 0x000fc60003f05270 */
[----:B------:R-:W-:Y:S02]  /*90c0*/  IMAD.IADD R5, R5, 0x1, R9 ;  /* 0x0000000105057824 */ /* 0x000fe400078e0209 */
[C---:B---3--:R-:W-:Y:S02]  /*90d0*/  IMAD R0, R7.reuse, R10, RZ ;  /* 0x0000000a07007224 */ /* 0x048fe400078e02ff */
        /* <DEDUP_REMOVED lines=18> */
.L_x_2135:
[----:B------:R-:W-:Y:S01]  /*9200*/  @P0 ELECT P1, URZ, PT ;  /* 0x00000000003f082f */ /* 0x000fe20003820000 */
[----:B------:R1:W-:-:S12]  /*9210*/  UBLKRED.G.S.ADD.F32.RN [UR6], [UR4], UR5, desc[UR8] ;  /* 0x00000806040073bb */ /* 0x0003d800080a1405 */
[----:B------:R-:W-:Y:S02]  /*9220*/  @P1 PLOP3.LUT P0, PT, P1, PT, PT, 0x8, 0x0 ;  /* 0x000000000000181c */ /* 0x000fe40000f0e170 */
[----:B------:R-:W-:-:S11]  /*9230*/  PLOP3.LUT P1, PT, PT, PT, PT, 0x8, 0x0 ;  /* 0x000000000000781c */ /* 0x000fd60003f2e170 */
[----:B-1----:R-:W-:Y:S05]  /*9240*/  @P0 BRA.U.ANY `(.L_x_2135) ;  /* 0xfffffffd00ec0947 */ /* 0x002fea000393ffff */
[----:B------:R0:W-:Y:S01]  /*9250*/  UTMACMDFLUSH ;  /* 0x00000000000079b7 */ /* 0x0001e20000000000 */
[----:B------:R-:W-:-:S04]  /*9260*/  DEPBAR.LE SB0, 0x0 ;  /* 0x000080000000791a */ /* 0x000fc80000000000 */
.L_x_2134:
[----:B------:R-:W-:Y:S05]  /*9270*/  BSYNC B1 ;  /* 0x0000000000017941 */ /* 0x000fea0003800000 */
.L_x_2133:
        /* <DEDUP_REMOVED lines=32> */
.L_x_2136:
        /* <DEDUP_REMOVED lines=8> */
.L_x_2108:
        /* <DEDUP_REMOVED lines=28> */
.L_x_2137:
[----:B------:R-:W-:Y:S01]  /*96c0*/  ULDC UR5, c[0x0][0x8cc] ;  /* 0x0002330000057ab9 */ /* 0x000fe20000000800 */
[----:B------:R-:W-:Y:S01]  /*96d0*/  UMOV UR4, UR9 ;  /* 0x0000000900047c82 */ /* 0x000fe20008000000 */
[----:B------:R-:W-:-:S11]  /*96e0*/  UISETP.NE.AND UP0, UPT, UR5, 0x1, UPT ;  /* 0x000000010500788c */ /* 0x000fd6000bf05270 */
[----:B------:R-:W-:Y:S02]  /*96f0*/  @UP0 ULDC.64 UR10, c[0x0][0x8d0] ;  /* 0x00023400000a0ab9 */ /* 0x000fe40000000a00 */
[----:B------:R-:W-:-:S04]  /*9700*/  UIMAD.WIDE.U32 UR6, UR9, UR10, URZ ;  /* 0x0000000a090672a5 */ /* 0x000fc8000f8e003f */
[----:B------:R-:W-:-:S04]  /*9710*/  @UP0 USHF.R.U32.HI UR4, URZ, UR11, UR7 ;  /* 0x0000000b3f040299 */ /* 0x000fc80008011607 */
[----:B------:R-:W-:-:S12]  /*9720*/  UIMAD UR5, UR4, UR5, URZ ;  /* 0x00000005040572a4 */ /* 0x000fd8000f8e023f */
.L_x_2138:
        /* <DEDUP_REMOVED lines=24> */
.L_x_2139:
        /* <DEDUP_REMOVED lines=15> */
.L_x_2141:
[----:B------:R-:W-:-:S05]  /*99a0*/  ULDC UR5, c[0x0][0x8f4] ;  /* 0x00023d0000057ab9 */ /* 0x000fca0000000800 */
.L_x_2140:
        /* <DEDUP_REMOVED lines=65> */
.L_x_2143:
        /* <DEDUP_REMOVED lines=14> */
.L_x_2144:
        /* <DEDUP_REMOVED lines=9> */
.L_x_2145:
        /* <DEDUP_REMOVED lines=40> */
.L_x_2161:
        /* <DEDUP_REMOVED lines=10> */
.L_x_2147:
        /* <DEDUP_REMOVED lines=154> */
.L_x_2153:
[----:B------:R-:W-:-:S04]  /*abf0*/  SHF.L.U32 R5, R9, 0x1f, RZ ;  /* 0x0000001f09057819 */ /* 0x000fc800000006ff */
[----:B------:R-:W1:Y:S02]  /*ac00*/  SYNCS.PHASECHK.TRANS64.TRYWAIT P1, [R6+URZ+0x31838], R5 ;  /* 0x03183805060075a7 */ /* 0x000e64000802017f */
[----:B-1----:R-:W-:Y:S05]  /*ac10*/  @!P1 BRA `(.L_x_2149) ;  /* 0x0000000c00d89947 */ /* 0x002fea0003800000 */
.L_x_2162:
[----:B------:R-:W-:Y:S05]  /*ac20*/  @P0 BRA `(.L_x_2150) ;  /* 0x0000000000140947 */ /* 0x000fea0003800000 */
[----:B------:R-:W-:Y:S01]  /*ac30*/  ISETP.NE.AND P1, PT, R15, RZ, PT ;  /* 0x000000ff0f00720c */ /* 0x000fe20003f25270 */
[----:B-1----:R-:W-:-:S04]  /*ac40*/  IMAD.MOV.U32 R5, RZ, RZ, 0x8100 ;  /* 0x00008100ff057424 */ /* 0x002fc800078e00ff */
[----:B------:R2:W-:Y:S08]  /*ac50*/  SYNCS.ARRIVE.TRANS64 RZ, [R6+URZ+0x31830], R5 ;  /* 0x0318300506ff79a7 */ /* 0x0005f0000800003f */
[----:B------:R-:W-:Y:S05]  /*ac60*/  @!P1 BRA `(.L_x_2150) ;  /* 0x0000000000049947 */ /* 0x000fea0003800000 */
[----:B------:R-:W-:Y:S01]  /*ac70*/  BPT.TRAP 0x1 ;  /* 0x000000040000795c */ /* 0x000fe20000300000 */
.L_x_2150:
        /* <DEDUP_REMOVED lines=47> */
.L_x_2164:
[----:B------:R-:W-:Y:S01]  /*af70*/  LOP3.LUT R9, R9, 0x1, RZ, 0x3c, !PT ;  /* 0x0000000109097812 */ /* 0x000fe200078e3cff */
[----:B------:R-:W-:Y:S06]  /*af80*/  @P2 BRA `(.L_x_2152) ;  /* 0x0000000000142947 */ /* 0x000fec0003800000 */
[----:B------:R-:W-:Y:S01]  /*af90*/  ISETP.NE.AND P1, PT, R15, RZ, PT ;  /* 0x000000ff0f00720c */ /* 0x000fe20003f25270 */
[----:B-1----:R-:W-:-:S04]  /*afa0*/  IMAD.MOV.U32 R2, RZ, RZ, 0x8100 ;  /* 0x00008100ff027424 */ /* 0x002fc800078e00ff */
[----:B------:R2:W-:Y:S08]  /*afb0*/  SYNCS.ARRIVE.TRANS64 RZ, [R20+URZ+0x31810], R2 ;  /* 0x0318100214ff79a7 */ /* 0x0005f0000800003f */
[----:B------:R-:W-:Y:S05]  /*afc0*/  @!P1 BRA `(.L_x_2152) ;  /* 0x0000000000049947 */ /* 0x000fea0003800000 */
[----:B------:R-:W-:Y:S01]  /*afd0*/  BPT.TRAP 0x1 ;  /* 0x000000040000795c */ /* 0x000fe20000300000 */
.L_x_2152:
        /* <DEDUP_REMOVED lines=53> */
.L_x_2148:
        /* <DEDUP_REMOVED lines=17> */
.L_x_2165:
[----:B------:R-:W-:Y:S01]  /*b440*/  IMAD.IADD R10, R11, 0x1, R3 ;  /* 0x000000010b0a7824 */ /* 0x000fe200078e0203 */
[----:B------:R-:W-:Y:S06]  /*b450*/  @P0 BRA `(.L_x_2155) ;  /* 0x0000000000140947 */ /* 0x000fec0003800000 */
[----:B------:R-:W-:Y:S01]  /*b460*/  LOP3.LUT P0, RZ, R21, 0x1f, RZ, 0xc0, !PT ;  /* 0x0000001f15ff7812 */ /* 0x000fe2000780c0ff */
[----:B------:R-:W-:-:S04]  /*b470*/  IMAD.MOV.U32 R11, RZ, RZ, 0x8100 ;  /* 0x00008100ff0b7424 */ /* 0x000fc800078e00ff */
[----:B------:R2:W-:Y:S08]  /*b480*/  SYNCS.ARRIVE.TRANS64 RZ, [R6+URZ+0x31830], R11 ;  /* 0x0318300b06ff79a7 */ /* 0x0005f0000800003f */
[----:B------:R-:W-:Y:S05]  /*b490*/  @!P0 BRA `(.L_x_2155) ;  /* 0x0000000000048947 */ /* 0x000fea0003800000 */
[----:B------:R-:W-:Y:S01]  /*b4a0*/  BPT.TRAP 0x1 ;  /* 0x000000040000795c */ /* 0x000fe20000300000 */
.L_x_2155:
        /* <DEDUP_REMOVED lines=53> */
.L_x_2142:
        /* <DEDUP_REMOVED lines=10> */
.L_x_2156:
        /* <DEDUP_REMOVED lines=8> */
.L_x_2166:
        /* <DEDUP_REMOVED lines=9> */
.L_x_2167:
[----:B------:R-:W-:Y:S05]  /*b9b0*/  @!P1 BRA `(.L_x_2159) ;  /* 0x0000000000049947 */ /* 0x000fea0003800000 */
[----:B------:R-:W-:Y:S01]  /*b9c0*/  BPT.TRAP 0x1 ;  /* 0x000000040000795c */ /* 0x000fe20000300000 */
.L_x_2159:
[----:B------:R-:W-:-:S07]  /*b9d0*/  SHF.L.U32 R9, R9, 0x1f, RZ ;  /* 0x0000001f09097819 */ /* 0x000fce00000006ff */
.L_x_2160:
[----:B----4-:R4:W1:Y:S02]  /*b9e0*/  SYNCS.PHASECHK.TRANS64.TRYWAIT P0, [R2+URZ+0x31838], R9 ;  /* 0x03183809020075a7 */ /* 0x010864000800017f */
[----:B-1----:R-:W-:Y:S05]  /*b9f0*/  @!P0 NANOSLEEP.SYNCS 0x989680 ;  /* 0x009896800000895d */ /* 0x002fea0003900000 */
[----:B------:R-:W1:Y:S02]  /*ba00*/  @!P0 SYNCS.PHASECHK.TRANS64 P0, [R2+URZ+0x31838], R9 ;  /* 0x03183809020085a7 */ /* 0x000e64000800007f */
[----:B-1----:R-:W-:Y:S05]  /*ba10*/  @!P0 BRA `(.L_x_2160) ;  /* 0xfffffffc00f08947 */ /* 0x002fea000383ffff */
.L_x_2115:
[----:B------:R-:W-:Y:S05]  /*ba20*/  BSYNC B0 ;  /* 0x0000000000007941 */ /* 0x000fea0003800000 */
.L_x_2107:
[----:B------:R-:W-:Y:S05]  /*ba30*/  EXIT ;  /* 0x000000000000794d */ /* 0x000fea0003800000 */
.L_x_2121:
[----:B-1----:R1:W2:Y:S02]  /*ba40*/  SYNCS.PHASECHK.TRANS64.TRYWAIT P0, [R17+URZ+0x31800], R16 ;  /* 0x03180010110075a7 */ /* 0x0022a4000800017f */
[----:B--2---:R-:W-:Y:S05]  /*ba50*/  @!P0 NANOSLEEP.SYNCS 0x989680 ;  /* 0x009896800000895d */ /* 0x004fea0003900000 */
[----:B------:R-:W2:Y:S02]  /*ba60*/  @!P0 SYNCS.PHASECHK.TRANS64 P0, [R17+URZ+0x31800], R16 ;  /* 0x03180010110085a7 */ /* 0x000ea4000800007f */
[----:B--2---:R-:W-:Y:S05]  /*ba70*/  @!P0 BRA `(.L_x_2121) ;  /* 0xfffffffc00f08947 */ /* 0x004fea000383ffff */
[----:B------:R-:W-:Y:S05]  /*ba80*/  BRA `(.L_x_2120) ;  /* 0xffffff5800c47947 */ /* 0x000fea000383ffff */
.L_x_2125:
[----:B--2---:R2:W3:Y:S02]  /*ba90*/  SYNCS.PHASECHK.TRANS64.TRYWAIT P1, [R16+URZ+0x31810], R9 ;  /* 0x03181009100075a7 */ /* 0x0044e4000802017f */
[----:B---3--:R-:W-:Y:S05]  /*baa0*/  @!P1 NANOSLEEP.SYNCS 0x989680 ;  /* 0x009896800000995d */ /* 0x008fea0003900000 */
[----:B------:R-:W3:Y:S02]  /*bab0*/  @!P1 SYNCS.PHASECHK.TRANS64 P1, [R16+URZ+0x31810], R9 ;  /* 0x03181009100095a7 */ /* 0x000ee4000802007f */
[----:B---3--:R-:W-:Y:S05]  /*bac0*/  @!P1 BRA `(.L_x_2125) ;  /* 0xfffffffc00f09947 */ /* 0x008fea000383ffff */
[----:B------:R-:W-:Y:S05]  /*bad0*/  BRA `(.L_x_2124) ;  /* 0xffffff6000f47947 */ /* 0x000fea000383ffff */
.L_x_2129:
[----:B----4-:R4:W1:Y:S02]  /*bae0*/  SYNCS.PHASECHK.TRANS64.TRYWAIT P1, [R17+URZ+0x31830], R10 ;  /* 0x0318300a110075a7 */ /* 0x010864000802017f */
[----:B-1----:R-:W-:Y:S05]  /*baf0*/  @!P1 NANOSLEEP.SYNCS 0x989680 ;  /* 0x009896800000995d */ /* 0x002fea0003900000 */
[----:B------:R-:W1:Y:S02]  /*bb00*/  @!P1 SYNCS.PHASECHK.TRANS64 P1, [R17+URZ+0x31830], R10 ;  /* 0x0318300a110095a7 */ /* 0x000e64000802007f */
[----:B-1----:R-:W-:Y:S05]  /*bb10*/  @!P1 BRA `(.L_x_2129) ;  /* 0xfffffffc00f09947 */ /* 0x002fea000383ffff */
[----:B------:R-:W-:Y:S05]  /*bb20*/  BRA `(.L_x_2128) ;  /* 0xffffff7c00f87947 */ /* 0x000fea000383ffff */
.L_x_2146:
[----:B-1----:R1:W2:Y:S02]  /*bb30*/  SYNCS.PHASECHK.TRANS64.TRYWAIT P0, [R6+URZ+0x31820], R3 ;  /* 0x03182003060075a7 */ /* 0x0022a4000800017f */
[----:B--2---:R-:W-:Y:S05]  /*bb40*/  @!P0 NANOSLEEP.SYNCS 0x989680 ;  /* 0x009896800000895d */ /* 0x004fea0003900000 */
[----:B------:R-:W2:Y:S02]  /*bb50*/  @!P0 SYNCS.PHASECHK.TRANS64 P0, [R6+URZ+0x31820], R3 ;  /* 0x03182003060085a7 */ /* 0x000ea4000800007f */
[----:B--2---:R-:W-:Y:S05]  /*bb60*/  @!P0 BRA `(.L_x_2146) ;  /* 0xfffffffc00f08947 */ /* 0x004fea000383ffff */
[----:B------:R-:W-:Y:S05]  /*bb70*/  BRA `(.L_x_2161) ;  /* 0xffffffe4008c7947 */ /* 0x000fea000383ffff */
.L_x_2149:
[----:B-1----:R1:W2:Y:S02]  /*bb80*/  SYNCS.PHASECHK.TRANS64.TRYWAIT P1, [R6+URZ+0x31838], R5 ;  /* 0x03183805060075a7 */ /* 0x0022a4000802017f */
[----:B--2---:R-:W-:Y:S05]  /*bb90*/  @!P1 NANOSLEEP.SYNCS 0x989680 ;  /* 0x009896800000995d */ /* 0x004fea0003900000 */
[----:B------:R-:W2:Y:S02]  /*bba0*/  @!P1 SYNCS.PHASECHK.TRANS64 P1, [R6+URZ+0x31838], R5 ;  /* 0x03183805060095a7 */ /* 0x000ea4000802007f */
[----:B--2---:R-:W-:Y:S05]  /*bbb0*/  @!P1 BRA `(.L_x_2149) ;  /* 0xfffffffc00f09947 */ /* 0x004fea000383ffff */
[----:B------:R-:W-:Y:S05]  /*bbc0*/  BRA `(.L_x_2162) ;  /* 0xfffffff000147947 */ /* 0x000fea000383ffff */
.L_x_2151:
[----:B------:R-:W-:-:S07]  /*bbd0*/  SHF.L.U32 R2, R4, 0x1f, RZ ;  /* 0x0000001f04027819 */ /* 0x000fce00000006ff */
.L_x_2163:
[----:B-1----:R1:W2:Y:S02]  /*bbe0*/  SYNCS.PHASECHK.TRANS64.TRYWAIT P1, [R20+URZ+0x31820], R2 ;  /* 0x03182002140075a7 */ /* 0x0022a4000802017f */
[----:B--2---:R-:W-:Y:S05]  /*bbf0*/  @!P1 NANOSLEEP.SYNCS 0x989680 ;  /* 0x009896800000995d */ /* 0x004fea0003900000 */
[----:B------:R-:W2:Y:S02]  /*bc00*/  @!P1 SYNCS.PHASECHK.TRANS64 P1, [R20+URZ+0x31820], R2 ;  /* 0x03182002140095a7 */ /* 0x000ea4000802007f */
[----:B--2---:R-:W-:Y:S05]  /*bc10*/  @!P1 BRA `(.L_x_2163) ;  /* 0xfffffffc00f09947 */ /* 0x004fea000383ffff */
[----:B------:R-:W-:Y:S05]  /*bc20*/  BRA `(.L_x_2164) ;  /* 0xfffffff000d07947 */ /* 0x000fea000383ffff */
.L_x_2154:
[----:B-1----:R1:W2:Y:S02]  /*bc30*/  SYNCS.PHASECHK.TRANS64.TRYWAIT P1, [R6+URZ+0x31838], R15 ;  /* 0x0318380f060075a7 */ /* 0x0022a4000802017f */
[----:B--2---:R-:W-:Y:S05]  /*bc40*/  @!P1 NANOSLEEP.SYNCS 0x989680 ;  /* 0x009896800000995d */ /* 0x004fea0003900000 */
[----:B------:R-:W2:Y:S02]  /*bc50*/  @!P1 SYNCS.PHASECHK.TRANS64 P1, [R6+URZ+0x31838], R15 ;  /* 0x0318380f060095a7 */ /* 0x000ea4000802007f */
[----:B--2---:R-:W-:Y:S05]  /*bc60*/  @!P1 BRA `(.L_x_2154) ;  /* 0xfffffffc00f09947 */ /* 0x004fea000383ffff */
[----:B------:R-:W-:Y:S05]  /*bc70*/  BRA `(.L_x_2165) ;  /* 0xfffffff400f07947 */ /* 0x000fea000383ffff */
.L_x_2157:
[----:B---3--:R3:W4:Y:S02]  /*bc80*/  SYNCS.PHASECHK.TRANS64.TRYWAIT P0, [R5+URZ], R0 ;  /* 0x00000000050075a7 */ /* 0x008724000800017f */
[----:B----4-:R-:W-:Y:S05]  /*bc90*/  @!P0 NANOSLEEP.SYNCS 0x989680 ;  /* 0x009896800000895d */ /* 0x010fea0003900000 */
[----:B------:R-:W4:Y:S02]  /*bca0*/  @!P0 SYNCS.PHASECHK.TRANS64 P0, [R5+URZ], R0 ;  /* 0x00000000050085a7 */ /* 0x000f24000800007f */
[----:B----4-:R-:W-:Y:S05]  /*bcb0*/  @!P0 BRA `(.L_x_2157) ;  /* 0xfffffffc00f08947 */ /* 0x010fea000383ffff */
[----:B------:R-:W-:Y:S05]  /*bcc0*/  BRA `(.L_x_2166) ;  /* 0xfffffffc00147947 */ /* 0x000fea000383ffff */
.L_x_2158:
[----:B---3--:R3:W4:Y:S02]  /*bcd0*/  SYNCS.PHASECHK.TRANS64.TRYWAIT P0, [R3+URZ], R0 ;  /* 0x00000000030075a7 */ /* 0x008724000800017f */
[----:B----4-:R-:W-:Y:S05]  /*bce0*/  @!P0 NANOSLEEP.SYNCS 0x989680 ;  /* 0x009896800000895d */ /* 0x010fea0003900000 */
[----:B------:R-:W4:Y:S02]  /*bcf0*/  @!P0 SYNCS.PHASECHK.TRANS64 P0, [R3+URZ], R0 ;  /* 0x00000000030085a7 */ /* 0x000f24000800007f */
[----:B----4-:R-:W-:Y:S05]  /*bd00*/  @!P0 BRA `(.L_x_2158) ;  /* 0xfffffffc00f08947 */ /* 0x010fea000383ffff */
[----:B------:R-:W-:Y:S05]  /*bd10*/  BRA `(.L_x_2167) ;  /* 0xfffffffc00247947 */ /* 0x000fea000383ffff */
.L_x_2168:
        /* <DEDUP_REMOVED lines=14> */
.L_x_2223:


//--------------------- .text._ZN7cutlass13device_kernelIN5flash22FlashAttnBwdPreprocessIN4cute5tupleIJNS3_1CILi64EEENS5_ILi256EEEEEENS_10bfloat16_tEfNS_4arch4Sm90ELb1ELb1EEEEEvNT_6ParamsE --------------------------
	.section	.text._ZN7cutlass13device_kernelIN5flash22FlashAttnBwdPreprocessIN4cute5tupleIJNS3_1CILi64EEENS5_ILi256EEEEEENS_10bfloat16_tEfNS_4arch4Sm90ELb1ELb1EEEEEvNT_6ParamsE,"ax",@progbits
	.align	128
.text._ZN7cutlass13device_kernelIN5flash22FlashAttnBwdPreprocessIN4cute5tupleIJNS3_1CILi64EEENS5_ILi256EEEEEENS_10bfloat16_tEfNS_4arch4Sm90ELb1ELb1EEEEEvNT_6ParamsE:
        .type           _ZN7cutlass13device_kernelIN5flash22FlashAttnBwdPreprocessIN4cute5tupleIJNS3_1CILi64EEENS5_ILi256EEEEEENS_10bfloat16_tEfNS_4arch4Sm90ELb1ELb1EEEEEvNT_6ParamsE,@function
        .size           _ZN7cutlass13device_kernelIN5flash22FlashAttnBwdPreprocessIN4cute5tupleIJNS3_1CILi64EEENS5_ILi256EEEEEENS_10bfloat16_tEfNS_4arch4Sm90ELb1ELb1EEEEEvNT_6ParamsE,(.L_x_2224 - _ZN7cutlass13device_kernelIN5flash22FlashAttnBwdPreprocessIN4cute5tupleIJNS3_1CILi64EEENS5_ILi256EEEEEENS_10bfloat16_tEfNS_4arch4Sm90ELb1ELb1EEEEEvNT_6ParamsE)
        .other          _ZN7cutlass13device_kernelIN5flash22FlashAttnBwdPreprocessIN4cute5tupleIJNS3_1CILi64EEENS5_ILi256EEEEEENS_10bfloat16_tEfNS_4arch4Sm90ELb1ELb1EEEEEvNT_6ParamsE,@"STO_CUDA_ENTRY STV_DEFAULT"
_ZN7cutlass13device_kernelIN5flash22FlashAttnBwdPreprocessIN4cute5tupleIJNS3_1CILi64EEENS5_ILi256EEEEEENS_10bfloat16_tEfNS_4arch4Sm90ELb1ELb1EEEEEvNT_6ParamsE:
[----:B------:R-:W-:Y:S08]  /*0000*/  LDC R1, c[0x0][0x28] ;  /* 0x00000a00ff017b82 */ /* 0x000ff00000000800 */
[----:B------:R-:W0:Y:S01]  /*0010*/  S2UR UR12, SR_CTAID.Z ;  /* 0x00000000000c79c3 */ /* 0x000e220000002700 */
[----:B------:R-:W-:Y:S01]  /*0020*/  ULDC.64 UR18, c[0x0][0x2f0] ;  /* 0x0000bc0000127ab9 */ /* 0x000fe20000000a00 */
[----:B------:R-:W-:Y:S01]  /*0030*/  ULDC.64 UR4, c[0x0][0x2f0] ;  /* 0x0000bc0000047ab9 */ /* 0x000fe20000000a00 */
[----:B------:R-:W-:Y:S01]  /*0040*/  UISETP.NE.U32.AND UP0, UPT, UR18, URZ, UPT ;  /* 0x0000003f1200728c */ /* 0x000fe2000bf05070 */
[----:B------:R-:W-:Y:S01]  /*0050*/  ULDC.64 UR6, c[0x0][0x2f8] ;  /* 0x0000be0000067ab9 */ /* 0x000fe20000000a00 */
[----:B------:R-:W-:-:S02]  /*0060*/  ULDC.64 UR10, c[0x0][0x208] ;  /* 0x00008200000a7ab9 */ /* 0x000fc40000000a00 */
[----:B------:R-:W-:Y:S02]  /*0070*/  UISETP.NE.AND.EX UP0, UPT, UR19, URZ, UPT, UP0 ;  /* 0x0000003f1300728c */ /* 0x000fe4000bf05300 */
[----:B------:R-:W-:-:S04]  /*0080*/  UISETP.NE.U32.AND UP1, UPT, UR6, URZ, UPT ;  /* 0x0000003f0600728c */ /* 0x000fc8000bf25070 */
[----:B------:R-:W-:Y:S01]  /*0090*/  PLOP3.LUT P0, PT, PT, PT, UP0, 0x80, 0x0 ;  /* 0x000000000000781c */ /* 0x000fe20003f0f008 */
[----:B------:R-:W-:Y:S02]  /*00a0*/  UISETP.NE.AND.EX UP1, UPT, UR7, URZ, UPT, UP1 ;  /* 0x0000003f0700728c */ /* 0x000fe4000bf25310 */
[----:B0-----:R-:W-:-:S06]  /*00b0*/  UIMAD.WIDE UR4, UR12, 0x4, UR4 ;  /* 0x000000040c0478a5 */ /* 0x001fcc000f8e0204 */
[----:B------:R-:W-:Y:S02]  /*00c0*/  IMAD.U32 R2, RZ, RZ, UR4 ;  /* 0x00000004ff027e24 */ /* 0x000fe4000f8e00ff */
[----:B------:R-:W-:Y:S01]  /*00d0*/  IMAD.U32 R3, RZ, RZ, UR5 ;  /* 0x00000005ff037e24 */ /* 0x000fe2000f8e00ff */
[----:B------:R-:W-:-:S04]  /*00e0*/  @UP1 ULDC.64 UR4, c[0x0][0x2f8] ;  /* 0x0000be0000041ab9 */ /* 0x000fc80000000a00 */
[----:B------:R-:W2:Y:S01]  /*00f0*/  @P0 LDG.E R0, desc[UR10][R2.64] ;  /* 0x0000000a02000981 */ /* 0x000ea2000c1e1900 */
[----:B------:R-:W-:Y:S01]  /*0100*/  PLOP3.LUT P1, PT, PT, PT, UP1, 0x80, 0x0 ;  /* 0x000000000000781c */ /* 0x000fe20003f2f018 */
[----:B------:R-:W-:-:S06]  /*0110*/  @UP1 UIMAD.WIDE UR4, UR12, 0x4, UR4 ;  /* 0x000000040c0418a5 */ /* 0x000fcc000f8e0204 */
[----:B------:R-:W-:Y:S01]  /*0120*/  IMAD.U32 R4, RZ, RZ, UR4 ;  /* 0x00000004ff047e24 */ /* 0x000fe2000f8e00ff */
[----:B------:R-:W-:-:S05]  /*0130*/  MOV R5, UR5 ;  /* 0x0000000500057c02 */ /* 0x000fca0008000f00 */
[----:B------:R-:W3:Y:S01]  /*0140*/  @P1 LDG.E R4, desc[UR10][R4.64] ;  /* 0x0000000a04041981 */ /* 0x000ee2000c1e1900 */
[----:B------:R-:W0:Y:S01]  /*0150*/  S2UR UR13, SR_CTAID.X ;  /* 0x00000000000d79c3 */ /* 0x000e220000002500 */
[----:B------:R-:W-:Y:S01]  /*0160*/  ULDC UR8, c[0x0][0x218] ;  /* 0x0000860000087ab9 */ /* 0x000fe20000000800 */
[----:B------:R-:W-:Y:S01]  /*0170*/  UMOV UR6, URZ ;  /* 0x0000003f00067c82 */ /* 0x000fe20008000000 */
[----:B------:R-:W1:Y:S01]  /*0180*/  S2R R7, SR_TID.X ;  /* 0x0000000000077919 */ /* 0x000e620000002100 */
[----:B------:R-:W-:-:S04]  /*0190*/  UMOV UR7, URZ ;  /* 0x0000003f00077c82 */ /* 0x000fc80008000000 */
[----:B------:R-:W4:Y:S01]  /*01a0*/  S2UR UR16, SR_CTAID.Y ;  /* 0x00000000001079c3 */ /* 0x000f220000002600 */
[----:B0-----:R-:W-:Y:S01]  /*01b0*/  USHF.L.U32 UR15, UR13, 0x6, URZ ;  /* 0x000000060d0f7899 */ /* 0x001fe2000800063f */
[----:B--2---:R-:W-:-:S13]  /*01c0*/  @P0 R2UR UR9, R0 ;  /* 0x00000000000902ca */ /* 0x004fda00000e0000 */
[----:B------:R-:W-:Y:S01]  /*01d0*/  @UP0 ULEA UR4, UR12, UR9, 0x6 ;  /* 0x000000090c040291 */ /* 0x000fe2000f8e303f */
[----:B---3--:R-:W-:Y:S01]  /*01e0*/  @P1 R2UR UR8, R4 ;  /* 0x00000000040812ca */ /* 0x008fe200000e0000 */
[----:B------:R-:W-:Y:S02]  /*01f0*/  @UP0 USHF.R.S32.HI UR14, URZ, 0x1f, UR9 ;  /* 0x0000001f3f0e0899 */ /* 0x000fe40008011409 */
[----:B------:R-:W-:Y:S01]  /*0200*/  @UP0 USHF.R.S32.HI UR5, URZ, 0x1f, UR4 ;  /* 0x0000001f3f050899 */ /* 0x000fe20008011404 */
[----:B------:R-:W-:-:S03]  /*0210*/  @UP0 UMOV UR6, UR9 ;  /* 0x0000000900060c82 */ /* 0x000fc60008000000 */
[----:B------:R-:W-:Y:S01]  /*0220*/  @UP0 ULEA.HI UR5, UR5, UR4, URZ, 0x6 ;  /* 0x0000000405050291 */ /* 0x000fe2000f8f303f */
[----:B------:R-:W-:Y:S02]  /*0230*/  @UP0 UMOV UR7, UR14 ;  /* 0x0000000e00070c82 */ /* 0x000fe40008000000 */
[----:B------:R-:W-:Y:S01]  /*0240*/  UMOV UR4, URZ ;  /* 0x0000003f00047c82 */ /* 0x000fe20008000000 */
[----:B------:R-:W-:Y:S01]  /*0250*/  @UP0 ULOP3.LUT UR4, UR5, 0xffffffc0, URZ, 0xc0, !UPT ;  /* 0xffffffc005040892 */ /* 0x000fe2000f8ec03f */
[----:B-1--4-:R-:W-:Y:S11]  /*0260*/  @P1 BRA `(.L_x_2169) ;  /* 0x0000000000181947 */ /* 0x012ff60003800000 */
[----:B------:R-:W-:Y:S05]  /*0270*/  @!P0 BRA `(.L_x_2169) ;  /* 0x0000000000148947 */ /* 0x000fea0003800000 */
[----:B------:R-:W2:Y:S04]  /*0280*/  LDG.E R4, desc[UR10][R2.64] ;  /* 0x0000000a02047981 */ /* 0x000ea8000c1e1900 */
[----:B------:R-:W3:Y:S01]  /*0290*/  LDG.E R0, desc[UR10][R2.64+0x4] ;  /* 0x0000040a02007981 */ /* 0x000ee2000c1e1900 */
[----:B--2---:R-:W-:Y:S02]  /*02a0*/  R2UR UR5, R4 ;  /* 0x00000000040572ca */ /* 0x004fe400000e0000 */
[----:B---3--:R-:W-:-:S13]  /*02b0*/  R2UR UR8, R0 ;  /* 0x00000000000872ca */ /* 0x008fda00000e0000 */
[----:B------:R-:W-:-:S12]  /*02c0*/  UIADD3 UR8, -UR5, UR8, URZ ;  /* 0x0000000805087290 */ /* 0x000fd8000fffe13f */
.L_x_2169:
[----:B------:R-:W-:Y:S01]  /*02d0*/  UISETP.NE.U32.AND UP0, UPT, UR18, URZ, UPT ;  /* 0x0000003f1200728c */ /* 0x000fe2000bf05070 */
[----:B------:R-:W-:-:S03]  /*02e0*/  IMAD.U32 R0, RZ, RZ, UR15 ;  /* 0x0000000fff007e24 */ /* 0x000fc6000f8e00ff */
[----:B------:R-:W-:Y:S02]  /*02f0*/  UISETP.NE.AND.EX UP0, UPT, UR19, URZ, UPT, UP0 ;  /* 0x0000003f1300728c */ /* 0x000fe4000bf05300 */
[----:B------:R-:W-:-:S04]  /*0300*/  ISETP.GE.AND P1, PT, R0, UR8, PT ;  /* 0x0000000800007c0c */ /* 0x000fc8000bf26270 */
[----:B------:R-:W-:-:S13]  /*0310*/  PLOP3.LUT P0, PT, PT, PT, UP0, 0x80, 0x0 ;  /* 0x000000000000781c */ /* 0x000fda0003f0f008 */
[----:B------:R-:W-:Y:S05]  /*0320*/  @P0 EXIT P1 ;  /* 0x000000000000094d */ /* 0x000fea0000800000 */
[----:B------:R-:W-:Y:S01]  /*0330*/  UIADD3 UR20, -UR15, UR8, URZ ;  /* 0x000000080f147290 */ /* 0x000fe2000fffe13f */
[----:B------:R-:W-:Y:S01]  /*0340*/  SHF.R.S32.HI R40, RZ, 0x1f, R7 ;  /* 0x0000001fff287819 */ /* 0x000fe20000011407 */
[----:B------:R-:W-:Y:S01]  /*0350*/  USHF.R.S32.HI UR5, URZ, 0x1f, UR12 ;  /* 0x0000001f3f057899 */ /* 0x000fe2000801140c */
[----:B------:R-:W-:Y:S01]  /*0360*/  BSSY B0, `(.L_x_2170) ;  /* 0x0000025000007945 */ /* 0x000fe20003800000 */
[----:B------:R-:W-:Y:S01]  /*0370*/  USHF.R.S32.HI UR14, URZ, 0x1f, UR16 ;  /* 0x0000001f3f0e7899 */ /* 0x000fe20008011410 */
[----:B------:R-:W-:Y:S01]  /*0380*/  LEA.HI R40, R40, R7, RZ, 0x4 ;  /* 0x0000000728287211 */ /* 0x000fe200078f20ff */
[----:B------:R-:W-:Y:S01]  /*0390*/  USEL UR17, UR12, URZ, !UP0 ;  /* 0x0000003f0c117287 */ /* 0x000fe2000c000000 */
[C---:B------:R-:W-:Y:S01]  /*03a0*/  ISETP.GE.AND P0, PT, R7.reuse, UR20, PT ;  /* 0x0000001407007c0c */ /* 0x040fe2000bf06270 */
[----:B------:R-:W-:Y:S01]  /*03b0*/  USEL UR5, UR5, URZ, !UP0 ;  /* 0x0000003f05057287 */ /* 0x000fe2000c000000 */
[----:B------:R-:W-:Y:S01]  /*03c0*/  SHF.R.S32.HI R0, RZ, 0x4, R40 ;  /* 0x00000004ff007819 */ /* 0x000fe20000011428 */
[----:B------:R-:W-:Y:S01]  /*03d0*/  IMAD.MOV.U32 R67, RZ, RZ, 0x7f800000 ;  /* 0x7f800000ff437424 */ /* 0x000fe200078e00ff */
[----:B------:R-:W-:Y:S01]  /*03e0*/  ISETP.GT.OR P0, PT, R7, 0x3f, P0 ;  /* 0x0000003f0700780c */ /* 0x000fe20000704670 */
[----:B------:R-:W-:Y:S01]  /*03f0*/  IMAD.U32 R11, RZ, RZ, UR13 ;  /* 0x0000000dff0b7e24 */ /* 0x000fe2000f8e00ff */
[----:B------:R-:W-:-:S02]  /*0400*/  LOP3.LUT R66, R40, 0xfffffff0, RZ, 0xc0, !PT ;  /* 0xfffffff028427812 */ /* 0x000fc400078ec0ff */
[----:B------:R-:W-:Y:S02]  /*0410*/  SHF.R.S32.HI R2, RZ, 0x1f, R0 ;  /* 0x0000001fff027819 */ /* 0x000fe40000011400 */
[----:B------:R-:W-:Y:S02]  /*0420*/  IADD3 R74, P1, R0, UR6, RZ ;  /* 0x00000006004a7c10 */ /* 0x000fe4000ff3e0ff */
[----:B------:R-:W-:Y:S02]  /*0430*/  IADD3 R66, -R66, R7, RZ ;  /* 0x0000000742427210 */ /* 0x000fe40007ffe1ff */
[----:B------:R-:W-:-:S03]  /*0440*/  IADD3.X R75, R2, UR7, RZ, P1, !PT ;  /* 0x00000007024b7c10 */ /* 0x000fc60008ffe4ff */
[----:B------:R-:W-:Y:S06]  /*0450*/  @P0 BRA `(.L_x_2171) ;  /* 0x0000000000540947 */ /* 0x000fec0003800000 */
[----:B------:R-:W0:Y:S01]  /*0460*/  LDC.64 R8, c[0x0][0x290] ;  /* 0x0000a400ff087b82 */ /* 0x000e220000000a00 */
[----:B------:R-:W-:Y:S02]  /*0470*/  USHF.R.S32.HI UR9, URZ, 0x1f, UR15 ;  /* 0x0000001f3f097899 */ /* 0x000fe4000801140f */
[----:B------:R-:W-:Y:S01]  /*0480*/  IMAD.U32 R2, RZ, RZ, UR15 ;  /* 0x0000000fff027e24 */ /* 0x000fe2000f8e00ff */
[----:B------:R-:W-:-:S04]  /*0490*/  ULDC.64 UR18, c[0x0][0x298] ;  /* 0x0000a60000127ab9 */ /* 0x000fc80000000a00 */
[--C-:B------:R-:W-:Y:S01]  /*04a0*/  IADD3 R2, P0, P1, R2, UR6, R7.reuse ;  /* 0x0000000602027c10 */ /* 0x100fe2000f91e007 */
[----:B------:R-:W-:Y:S01]  /*04b0*/  IMAD.U32 R6, RZ, RZ, UR9 ;  /* 0x00000009ff067e24 */ /* 0x000fe2000f8e00ff */
[----:B------:R-:W-:Y:S01]  /*04c0*/  SHF.R.S32.HI R7, RZ, 0x1f, R7 ;  /* 0x0000001fff077819 */ /* 0x000fe20000011407 */
[----:B------:R-:W-:-:S03]  /*04d0*/  UIMAD UR9, UR5, UR18, URZ ;  /* 0x00000012050972a4 */ /* 0x000fc6000f8e023f */
[----:B------:R-:W-:Y:S01]  /*04e0*/  IADD3.X R3, R6, UR7, R7, P0, P1 ;  /* 0x0000000706037c10 */ /* 0x000fe200087e2407 */
[----:B------:R-:W-:Y:S01]  /*04f0*/  UIMAD UR9, UR17, UR19, UR9 ;  /* 0x00000013110972a4 */ /* 0x000fe2000f8e0209 */
[C---:B0-----:R-:W-:Y:S02]  /*0500*/  IMAD R4, R8.reuse, UR14, RZ ;  /* 0x0000000e08047c24 */ /* 0x041fe4000f8e02ff */
[----:B------:R-:W-:-:S04]  /*0510*/  IMAD.WIDE.U32 R2, R8, UR16, R2 ;  /* 0x0000001008027c25 */ /* 0x000fc8000f8e0002 */
[----:B------:R-:W-:-:S04]  /*0520*/  IMAD R5, R9, UR16, R4 ;  /* 0x0000001009057c24 */ /* 0x000fc8000f8e0204 */
[----:B------:R-:W-:Y:S01]  /*0530*/  IMAD.IADD R3, R3, 0x1, R5 ;  /* 0x0000000103037824 */ /* 0x000fe200078e0205 */
[----:B------:R-:W-:Y:S01]  /*0540*/  MOV R5, UR18 ;  /* 0x0000001200057c02 */ /* 0x000fe20008000f00 */
[----:B------:R-:W-:-:S04]  /*0550*/  ULDC.64 UR18, c[0x0][0x288] ;  /* 0x0000a20000127ab9 */ /* 0x000fc80000000a00 */
[----:B------:R-:W-:-:S04]  /*0560*/  IMAD.WIDE.U32 R2, R5, UR17, R2 ;  /* 0x0000001105027c25 */ /* 0x000fc8000f8e0002 */
[----:B------:R-:W-:Y:S01]  /*0570*/  VIADD R3, R3, UR9 ;  /* 0x0000000903037c36 */ /* 0x000fe20008000000 */
[----:B------:R-:W-:-:S04]  /*0580*/  LEA R4, P0, R2, UR18, 0x2 ;  /* 0x0000001202047c11 */ /* 0x000fc8000f8010ff */
[----:B------:R-:W-:-:S05]  /*0590*/  LEA.HI.X R5, R2, UR19, R3, 0x2, P0 ;  /* 0x0000001302057c11 */ /* 0x000fca00080f1403 */
[----:B------:R0:W5:Y:S04]  /*05a0*/  LDG.E R67, desc[UR10][R4.64] ;  /* 0x0000000a04437981 */ /* 0x000168000c1e1900 */
.L_x_2171:
[----:B------:R-:W-:Y:S05]  /*05b0*/  BSYNC B0 ;  /* 0x0000000000007941 */ /* 0x000fea0003800000 */
.L_x_2170:
[----:B------:R-:W-:Y:S01]  /*05c0*/  ISETP.GE.AND P1, PT, R0, UR20, PT ;  /* 0x0000001400007c0c */ /* 0x000fe2000bf26270 */
[----:B------:R-:W-:Y:S01]  /*05d0*/  BSSY B0, `(.L_x_2172) ;  /* 0x0000022000007945 */ /* 0x000fe20003800000 */
[----:B------:R-:W-:Y:S01]  /*05e0*/  IMAD.WIDE R74, R11, 0x40, R74 ;  /* 0x000000400b4a7825 */ /* 0x000fe200078e024a */
[----:B0-----:R-:W-:Y:S02]  /*05f0*/  CS2R R4, SRZ ;  /* 0x0000000000047805 */ /* 0x001fe4000001ff00 */
[----:B------:R-:W-:Y:S02]  /*0600*/  CS2R R6, SRZ ;  /* 0x0000000000067805 */ /* 0x000fe4000001ff00 */
[----:B------:R-:W-:Y:S02]  /*0610*/  CS2R R28, SRZ ;  /* 0x00000000001c7805 */ /* 0x000fe4000001ff00 */
[----:B------:R-:W-:-:S04]  /*0620*/  CS2R R30, SRZ ;  /* 0x00000000001e7805 */ /* 0x000fc8000001ff00 */
[----:B------:R-:W-:Y:S05]  /*0630*/  @P1 BRA `(.L_x_2173) ;  /* 0x00000000006c1947 */ /* 0x000fea0003800000 */
[----:B------:R-:W0:Y:S01]  /*0640*/  LDC.64 R10, c[0x0][0x230] ;  /* 0x00008c00ff0a7b82 */ /* 0x000e220000000a00 */
[----:B------:R-:W-:Y:S01]  /*0650*/  IMAD.SHL.U32 R8, R66, 0x8, RZ ;  /* 0x0000000842087824 */ /* 0x000fe200078e00ff */
[----:B------:R-:W-:Y:S02]  /*0660*/  ULDC.64 UR18, c[0x0][0x238] ;  /* 0x00008e0000127ab9 */ /* 0x000fe40000000a00 */
[----:B------:R-:W-:Y:S02]  /*0670*/  UIMAD UR6, UR5, UR18, URZ ;  /* 0x00000012050672a4 */ /* 0x000fe4000f8e023f */
[----:B------:R-:W-:Y:S02]  /*0680*/  SHF.R.S32.HI R9, RZ, 0x1f, R8 ;  /* 0x0000001fff097819 */ /* 0x000fe40000011408 */
[----:B------:R-:W-:Y:S01]  /*0690*/  UIMAD UR6, UR17, UR19, UR6 ;  /* 0x00000013110672a4 */ /* 0x000fe2000f8e0206 */
[----:B0-----:R-:W-:-:S04]  /*06a0*/  IMAD R2, R10, UR14, RZ ;  /* 0x0000000e0a027c24 */ /* 0x001fc8000f8e02ff */
[----:B------:R-:W-:Y:S02]  /*06b0*/  IMAD R11, R11, UR16, R2 ;  /* 0x000000100b0b7c24 */ /* 0x000fe4000f8e0202 */
[----:B------:R-:W-:Y:S01]  /*06c0*/  IMAD.WIDE.U32 R2, R10, UR16, R8 ;  /* 0x000000100a027c25 */ /* 0x000fe2000f8e0008 */
[----:B------:R-:W-:Y:S01]  /*06d0*/  MOV R9, UR18 ;  /* 0x0000001200097c02 */ /* 0x000fe20008000f00 */
[----:B------:R-:W-:Y:S02]  /*06e0*/  ULDC.64 UR18, c[0x0][0x228] ;  /* 0x00008a0000127ab9 */ /* 0x000fe40000000a00 */
[----:B------:R-:W-:Y:S02]  /*06f0*/  IMAD.IADD R3, R3, 0x1, R11 ;  /* 0x0000000103037824 */ /* 0x000fe400078e020b */
[----:B------:R-:W-:Y:S02]  /*0700*/  VIADD R10, R8, 0x80 ;  /* 0x00000080080a7836 */ /* 0x000fe40000000000 */
[----:B------:R-:W-:-:S04]  /*0710*/  IMAD.WIDE.U32 R2, R9, UR17, R2 ;  /* 0x0000001109027c25 */ /* 0x000fc8000f8e0002 */
[----:B------:R-:W-:Y:S02]  /*0720*/  IMAD R9, R75, UR18, RZ ;  /* 0x000000124b097c24 */ /* 0x000fe4000f8e02ff */
[----:B------:R-:W-:Y:S01]  /*0730*/  VIADD R3, R3, UR6 ;  /* 0x0000000603037c36 */ /* 0x000fe20008000000 */
[----:B------:R-:W-:Y:S01]  /*0740*/  ULDC UR6, c[0x0][0x21c] ;  /* 0x0000870000067ab9 */ /* 0x000fe20000000800 */
[----:B------:R-:W-:Y:S01]  /*0750*/  IMAD R9, R74, UR19, R9 ;  /* 0x000000134a097c24 */ /* 0x000fe2000f8e0209 */
[----:B------:R-:W-:Y:S01]  /*0760*/  ISETP.GE.AND P0, PT, R8, UR6, PT ;  /* 0x0000000608007c0c */ /* 0x000fe2000bf06270 */
[----:B------:R-:W-:Y:S01]  /*0770*/  IMAD.WIDE.U32 R2, R74, UR18, R2 ;  /* 0x000000124a027c25 */ /* 0x000fe2000f8e0002 */
[----:B------:R-:W-:Y:S01]  /*0780*/  ISETP.GE.AND P2, PT, R10, UR6, PT ;  /* 0x000000060a007c0c */ /* 0x000fe2000bf46270 */
[----:B------:R-:W-:Y:S02]  /*0790*/  ULDC.64 UR6, c[0x0][0x210] ;  /* 0x0000840000067ab9 */ /* 0x000fe40000000a00 */
[----:B------:R-:W-:Y:S01]  /*07a0*/  IMAD.IADD R3, R3, 0x1, R9 ;  /* 0x0000000103037824 */ /* 0x000fe200078e0209 */
[----:B------:R-:W-:-:S04]  /*07b0*/  LEA R8, P3, R2, UR6, 0x1 ;  /* 0x0000000602087c11 */ /* 0x000fc8000f8608ff */
[----:B------:R-:W-:-:S05]  /*07c0*/  LEA.HI.X R9, R2, UR7, R3, 0x1, P3 ;  /* 0x0000000702097c11 */ /* 0x000fca00098f0c03 */
[----:B------:R0:W5:Y:S04]  /*07d0*/  @!P0 LDG.E.128 R4, desc[UR10][R8.64] ;  /* 0x0000000a08048981 */ /* 0x000168000c1e1d00 */
[----:B------:R0:W5:Y:S02]  /*07e0*/  @!P2 LDG.E.128 R28, desc[UR10][R8.64+0x100] ;  /* 0x0001000a081ca981 */ /* 0x000164000c1e1d00 */
.L_x_2173:
[----:B------:R-:W-:Y:S05]  /*07f0*/  BSYNC B0 ;  /* 0x0000000000007941 */ /* 0x000fea0003800000 */
.L_x_2172:
[----:B------:R-:W-:Y:S01]  /*0800*/  UIMAD UR9, UR13, -0x40, UR8 ;  /* 0xffffffc00d0978a4 */ /* 0x000fe2000f8e0208 */
[----:B------:R-:W-:Y:S01]  /*0810*/  IADD3 R0, R0, 0x10, RZ ;  /* 0x0000001000007810 */ /* 0x000fe20007ffe0ff */
[----:B------:R-:W-:Y:S01]  /*0820*/  BSSY B0, `(.L_x_2174) ;  /* 0x000003e000007945 */ /* 0x000fe20003800000 */
[----:B------:R-:W-:Y:S02]  /*0830*/  CS2R R44, SRZ ;  /* 0x00000000002c7805 */ /* 0x000fe4000001ff00 */
[----:B------:R-:W-:Y:S02]  /*0840*/  CS2R R46, SRZ ;  /* 0x00000000002e7805 */ /* 0x000fe4000001ff00 */
[----:B------:R-:W-:Y:S02]  /*0850*/  CS2R R24, SRZ ;  /* 0x0000000000187805 */ /* 0x000fe4000001ff00 */
[----:B------:R-:W-:Y:S02]  /*0860*/  ISETP.GE.AND P0, PT, R0, UR9, PT ;  /* 0x0000000900007c0c */ /* 0x000fe4000bf06270 */
[----:B------:R-:W-:-:S11]  /*0870*/  CS2R R26, SRZ ;  /* 0x00000000001a7805 */ /* 0x000fd6000001ff00 */
[----:B------:R-:W-:Y:S05]  /*0880*/  @P0 BRA `(.L_x_2175) ;  /* 0x0000000000dc0947 */ /* 0x000fea0003800000 */
[----:B------:R-:W1:Y:S01]  /*0890*/  LDC R3, c[0x0][0x21c] ;  /* 0x00008700ff037b82 */ /* 0x000e620000000800 */
[----:B0-----:R-:W-:Y:S01]  /*08a0*/  IMAD.SHL.U32 R8, R66, 0x8, RZ ;  /* 0x0000000842087824 */ /* 0x001fe200078e00ff */
[----:B------:R-:W-:Y:S03]  /*08b0*/  BSSY B1, `(.L_x_2176) ;  /* 0x000001c000017945 */ /* 0x000fe60003800000 */
[C---:B------:R-:W-:Y:S01]  /*08c0*/  VIADD R0, R8.reuse, 0x80 ;  /* 0x0000008008007836 */ /* 0x040fe20000000000 */
[----:B-1----:R-:W-:-:S04]  /*08d0*/  ISETP.GE.AND P0, PT, R8, R3, PT ;  /* 0x000000030800720c */ /* 0x002fc80003f06270 */
[----:B------:R-:W-:-:S09]  /*08e0*/  ISETP.GE.AND P2, PT, R0, R3, PT ;  /* 0x000000030000720c */ /* 0x000fd20003f46270 */
[----:B------:R-:W-:Y:S05]  /*08f0*/  @P0 BRA `(.L_x_2177) ;  /* 0x00000000005c0947 */ /* 0x000fea0003800000 */
[----:B------:R-:W0:Y:S01]  /*0900*/  LDC.64 R10, c[0x0][0x230] ;  /* 0x00008c00ff0a7b82 */ /* 0x000e220000000a00 */
[----:B------:R-:W-:Y:S01]  /*0910*/  SHF.R.S32.HI R9, RZ, 0x1f, R8 ;  /* 0x0000001fff097819 */ /* 0x000fe20000011408 */
[----:B------:R-:W-:Y:S02]  /*0920*/  ULDC.64 UR18, c[0x0][0x238] ;  /* 0x00008e0000127ab9 */ /* 0x000fe40000000a00 */
[----:B------:R-:W-:Y:S02]  /*0930*/  UIMAD UR6, UR5, UR18, URZ ;  /* 0x00000012050672a4 */ /* 0x000fe4000f8e023f */
[----:B------:R-:W-:Y:S02]  /*0940*/  MOV R13, UR18 ;  /* 0x00000012000d7c02 */ /* 0x000fe40008000f00 */
[----:B------:R-:W-:-:S03]  /*0950*/  UIMAD UR6, UR17, UR19, UR6 ;  /* 0x00000013110672a4 */ /* 0x000fc6000f8e0206 */
[----:B------:R-:W-:Y:S01]  /*0960*/  ULDC.64 UR18, c[0x0][0x228] ;  /* 0x00008a0000127ab9 */ /* 0x000fe20000000a00 */
[C---:B0-----:R-:W-:Y:S02]  /*0970*/  IMAD R0, R10.reuse, UR14, RZ ;  /* 0x0000000e0a007c24 */ /* 0x041fe4000f8e02ff */
[----:B------:R-:W-:-:S04]  /*0980*/  IMAD.WIDE.U32 R2, R10, UR16, R8 ;  /* 0x000000100a027c25 */ /* 0x000fc8000f8e0008 */
[----:B------:R-:W-:-:S04]  /*0990*/  IMAD R11, R11, UR16, R0 ;  /* 0x000000100b0b7c24 */ /* 0x000fc8000f8e0200 */
[----:B------:R-:W-:Y:S01]  /*09a0*/  IMAD.IADD R3, R3, 0x1, R11 ;  /* 0x0000000103037824 */ /* 0x000fe200078e020b */
[----:B------:R-:W-:Y:S01]  /*09b0*/  IADD3 R11, P0, R74, 0x10, RZ ;  /* 0x000000104a0b7810 */ /* 0x000fe20007f1e0ff */
[----:B------:R-:W-:-:S04]  /*09c0*/  IMAD.WIDE.U32 R2, R13, UR17, R2 ;  /* 0x000000110d027c25 */ /* 0x000fc8000f8e0002 */
[----:B------:R-:W-:Y:S02]  /*09d0*/  IMAD.X R0, RZ, RZ, R75, P0 ;  /* 0x000000ffff007224 */ /* 0x000fe400000e064b */
[----:B------:R-:W-:Y:S01]  /*09e0*/  VIADD R3, R3, UR6 ;  /* 0x0000000603037c36 */ /* 0x000fe20008000000 */
[----:B------:R-:W-:Y:S01]  /*09f0*/  ULDC.64 UR6, c[0x0][0x210] ;  /* 0x0000840000067ab9 */ /* 0x000fe20000000a00 */
[----:B------:R-:W-:Y:S02]  /*0a00*/  IMAD R0, R0, UR18, RZ ;  /* 0x0000001200007c24 */ /* 0x000fe4000f8e02ff */
[----:B------:R-:W-:-:S04]  /*0a10*/  IMAD.WIDE.U32 R2, R11, UR18, R2 ;  /* 0x000000120b027c25 */ /* 0x000fc8000f8e0002 */
[----:B------:R-:W-:Y:S01]  /*0a20*/  IMAD R13, R11, UR19, R0 ;  /* 0x000000130b0d7c24 */ /* 0x000fe2000f8e0200 */
[----:B------:R-:W-:-:S03]  /*0a30*/  LEA R44, P0, R2, UR6, 0x1 ;  /* 0x00000006022c7c11 */ /* 0x000fc6000f8008ff */
[----:B------:R-:W-:-:S05]  /*0a40*/  IMAD.IADD R3, R3, 0x1, R13 ;  /* 0x0000000103037824 */ /* 0x000fca00078e020d */
[----:B------:R-:W-:-:S06]  /*0a50*/  LEA.HI.X R45, R2, UR7, R3, 0x1, P0 ;  /* 0x00000007022d7c11 */ /* 0x000fcc00080f0c03 */
[----:B------:R-:W5:Y:S02]  /*0a60*/  LDG.E.128 R44, desc[UR10][R44.64] ;  /* 0x0000000a2c2c7981 */ /* 0x000f64000c1e1d00 */
.L_x_2177:
[----:B------:R-:W-:Y:S05]  /*0a70*/  BSYNC B1 ;  /* 0x0000000000017941 */ /* 0x000fea0003800000 */
.L_x_2176:
[----:B------:R-:W-:Y:S05]  /*0a80*/  @P2 BRA `(.L_x_2175) ;  /* 0x00000000005c2947 */ /* 0x000fea0003800000 */
[----:B------:R-:W0:Y:S01]  /*0a90*/  LDC.64 R2, c[0x0][0x230] ;  /* 0x00008c00ff027b82 */ /* 0x000e220000000a00 */
[----:B------:R-:W-:Y:S01]  /*0aa0*/  SHF.R.S32.HI R9, RZ, 0x1f, R8 ;  /* 0x0000001fff097819 */ /* 0x000fe20000011408 */
[----:B------:R-:W-:Y:S02]  /*0ab0*/  ULDC.64 UR18, c[0x0][0x238] ;  /* 0x00008e0000127ab9 */ /* 0x000fe40000000a00 */
[----:B------:R-:W-:Y:S02]  /*0ac0*/  UIMAD UR6, UR5, UR18, URZ ;  /* 0x00000012050672a4 */ /* 0x000fe4000f8e023f */
[----:B------:R-:W-:Y:S02]  /*0ad0*/  IMAD.U32 R11, RZ, RZ, UR18 ;  /* 0x00000012ff0b7e24 */ /* 0x000fe4000f8e00ff */
[----:B------:R-:W-:-:S03]  /*0ae0*/  UIMAD UR6, UR17, UR19, UR6 ;  /* 0x00000013110672a4 */ /* 0x000fc6000f8e0206 */
[----:B------:R-:W-:Y:S01]  /*0af0*/  ULDC.64 UR18, c[0x0][0x228] ;  /* 0x00008a0000127ab9 */ /* 0x000fe20000000a00 */
[C---:B0-----:R-:W-:Y:S02]  /*0b00*/  IMAD R0, R2.reuse, UR14, RZ ;  /* 0x0000000e02007c24 */ /* 0x041fe4000f8e02ff */
[----:B------:R-:W-:-:S04]  /*0b10*/  IMAD.WIDE.U32 R8, R2, UR16, R8 ;  /* 0x0000001002087c25 */ /* 0x000fc8000f8e0008 */
[----:B------:R-:W-:-:S05]  /*0b20*/  IMAD R3, R3, UR16, R0 ;  /* 0x0000001003037c24 */ /* 0x000fca000f8e0200 */
[----:B------:R-:W-:Y:S02]  /*0b30*/  IADD3 R9, R9, R3, RZ ;  /* 0x0000000309097210 */ /* 0x000fe40007ffe0ff */
        /* <DEDUP_REMOVED lines=8> */
[----:B------:R-:W-:-:S04]  /*0bc0*/  LEA R24, P0, R8, UR6, 0x1 ;  /* 0x0000000608187c11 */ /* 0x000fc8000f8008ff */
[----:B------:R-:W-:-:S04]  /*0bd0*/  IADD3 R11, R9, R11, RZ ;  /* 0x0000000b090b7210 */ /* 0x000fc80007ffe0ff */
[----:B------:R-:W-:-:S06]  /*0be0*/  LEA.HI.X R25, R8, UR7, R11, 0x1, P0 ;  /* 0x0000000708197c11 */ /* 0x000fcc00080f0c0b */
[----:B------:R-:W5:Y:S02]  /*0bf0*/  LDG.E.128 R24, desc[UR10][R24.64+0x100] ;  /* 0x0001000a18187981 */ /* 0x000f64000c1e1d00 */
.L_x_2175:
[----:B------:R-:W-:Y:S05]  /*0c00*/  BSYNC B0 ;  /* 0x0000000000007941 */ /* 0x000fea0003800000 */
.L_x_2174:
[----:B------:R-:W-:Y:S01]  /*0c10*/  LEA.HI.SX32 R0, R40, 0x20, 0x1c ;  /* 0x0000002028007811 */ /* 0x000fe200078fe2ff */
[----:B------:R-:W-:Y:S01]  /*0c20*/  BSSY B0, `(.L_x_2178) ;  /* 0x000003e000007945 */ /* 0x000fe20003800000 */
[----:B------:R-:W-:Y:S02]  /*0c30*/  CS2R R36, SRZ ;  /* 0x0000000000247805 */ /* 0x000fe4000001ff00 */
[----:B------:R-:W-:Y:S02]  /*0c40*/  CS2R R38, SRZ ;  /* 0x0000000000267805 */ /* 0x000fe4000001ff00 */
[----:B------:R-:W-:Y:S02]  /*0c50*/  ISETP.GE.AND P2, PT, R0, UR9, PT ;  /* 0x0000000900007c0c */ /* 0x000fe4000bf46270 */
[----:B------:R-:W-:Y:S02]  /*0c60*/  CS2R R32, SRZ ;  /* 0x0000000000207805 */ /* 0x000fe4000001ff00 */
[----:B------:R-:W-:-:S09]  /*0c70*/  CS2R R34, SRZ ;  /* 0x0000000000227805 */ /* 0x000fd2000001ff00 */
        /* <DEDUP_REMOVED lines=31> */
.L_x_2181:
[----:B------:R-:W-:Y:S05]  /*0e70*/  BSYNC B1 ;  /* 0x0000000000017941 */ /* 0x000fea0003800000 */
.L_x_2180:
        /* <DEDUP_REMOVED lines=24> */
.L_x_2179:
[----:B------:R-:W-:Y:S05]  /*1000*/  BSYNC B0 ;  /* 0x0000000000007941 */ /* 0x000fea0003800000 */
.L_x_2178:
[----:B------:R-:W1:Y:S01]  /*1010*/  LDC.64 R42, c[0x0][0x250] ;  /* 0x00009400ff2a7b82 */ /* 0x000e620000000a00 */
[C---:B-----5:R-:W-:Y:S01]  /*1020*/  SHF.L.U32 R96, R25.reuse, 0x10, RZ ;  /* 0x0000001019607819 */ /* 0x060fe200000006ff */
[----:B------:R-:W-:Y:S01]  /*1030*/  IMAD.SHL.U32 R76, R66, 0x8, RZ ;  /* 0x00000008424c7824 */ /* 0x000fe200078e00ff */
[----:B------:R-:W-:Y:S01]  /*1040*/  LOP3.LUT R99, R25, 0xffff0000, RZ, 0xc0, !PT ;  /* 0xffff000019637812 */ /* 0x000fe200078ec0ff */
[----:B------:R-:W-:Y:S01]  /*1050*/  IMAD.U32 R94, R24, 0x10000, RZ ;  /* 0x00010000185e7824 */ /* 0x000fe200078e00ff */
[----:B------:R-:W-:Y:S01]  /*1060*/  LEA.HI.SX32 R25, R40, 0x30, 0x1c ;  /* 0x0000003028197811 */ /* 0x000fe200078fe2ff */
[----:B------:R-:W-:Y:S01]  /*1070*/  BSSY B0, `(.L_x_2182) ;  /* 0x0000055000007945 */ /* 0x000fe20003800000 */
[----:B------:R-:W-:Y:S01]  /*1080*/  LOP3.LUT R97, R24, 0xffff0000, RZ, 0xc0, !PT ;  /* 0xffff000018617812 */ /* 0x000fe200078ec0ff */
[----:B------:R-:W-:Y:S01]  /*1090*/  IMAD.U32 R19, R7, 0x10000, RZ ;  /* 0x0001000007137824 */ /* 0x000fe200078e00ff */
[----:B------:R-:W-:Y:S01]  /*10a0*/  ISETP.GE.AND P0, PT, R25, UR9, PT ;  /* 0x0000000919007c0c */ /* 0x000fe2000bf06270 */
[----:B------:R-:W-:Y:S01]  /*10b0*/  IMAD.U32 R64, R4, 0x10000, RZ ;  /* 0x0001000004407824 */ /* 0x000fe200078e00ff */
[----:B------:R-:W-:Y:S01]  /*10c0*/  SHF.R.S32.HI R77, RZ, 0x1f, R76 ;  /* 0x0000001fff4d7819 */ /* 0x000fe2000001144c */
[----:B------:R-:W-:Y:S01]  /*10d0*/  IMAD.U32 R23, R5, 0x10000, RZ ;  /* 0x0001000005177824 */ /* 0x000fe200078e00ff */
[----:B------:R-:W-:Y:S01]  /*10e0*/  SHF.L.U32 R21, R6, 0x10, RZ ;  /* 0x0000001006157819 */ /* 0x000fe200000006ff */
[----:B------:R-:W-:Y:S01]  /*10f0*/  IMAD.U32 R0, R28, 0x10000, RZ ;  /* 0x000100001c007824 */ /* 0x000fe200078e00ff */
[----:B------:R-:W-:Y:S01]  /*1100*/  LOP3.LUT R20, R6, 0xffff0000, RZ, 0xc0, !PT ;  /* 0xffff000006147812 */ /* 0x000fe200078ec0ff */
[----:B------:R-:W-:Y:S01]  /*1110*/  IMAD.U32 R68, R29, 0x10000, RZ ;  /* 0x000100001d447824 */ /* 0x000fe200078e00ff */
[----:B------:R-:W-:Y:S01]  /*1120*/  LOP3.LUT R18, R7, 0xffff0000, RZ, 0xc0, !PT ;  /* 0xffff000007127812 */ /* 0x000fe200078ec0ff */
[----:B------:R-:W-:Y:S01]  /*1130*/  IMAD.U32 R7, R37, 0x10000, RZ ;  /* 0x0001000025077824 */ /* 0x000fe200078e00ff */
[----:B------:R-:W-:Y:S01]  /*1140*/  LOP3.LUT R65, R4, 0xffff0000, RZ, 0xc0, !PT ;  /* 0xffff000004417812 */ /* 0x000fe200078ec0ff */
[----:B------:R-:W-:Y:S01]  /*1150*/  IMAD.U32 R72, R31, 0x10000, RZ ;  /* 0x000100001f487824 */ /* 0x000fe200078e00ff */
[----:B------:R-:W-:Y:S01]  /*1160*/  LOP3.LUT R22, R5, 0xffff0000, RZ, 0xc0, !PT ;  /* 0xffff000005167812 */ /* 0x000fe200078ec0ff */
[----:B------:R-:W-:Y:S01]  /*1170*/  IMAD.U32 R98, R26, 0x10000, RZ ;  /* 0x000100001a627824 */ /* 0x000fe200078e00ff */
[----:B0-----:R-:W-:Y:S01]  /*1180*/  LOP3.LUT R9, R36, 0xffff0000, RZ, 0xc0, !PT ;  /* 0xffff000024097812 */ /* 0x001fe200078ec0ff */
[----:B-1----:R-:W-:Y:S01]  /*1190*/  IMAD R24, R42, UR14, RZ ;  /* 0x0000000e2a187c24 */ /* 0x002fe2000f8e02ff */
[----:B------:R-:W-:Y:S01]  /*11a0*/  SHF.L.U32 R8, R36, 0x10, RZ ;  /* 0x0000001024087819 */ /* 0x000fe200000006ff */
[----:B------:R-:W-:Y:S01]  /*11b0*/  IMAD.U32 R16, R44, 0x10000, RZ ;  /* 0x000100002c107824 */ /* 0x000fe200078e00ff */
[----:B------:R-:W-:Y:S01]  /*11c0*/  LOP3.LUT R6, R37, 0xffff0000, RZ, 0xc0, !PT ;  /* 0xffff000025067812 */ /* 0x000fe200078ec0ff */
[----:B------:R-:W-:Y:S01]  /*11d0*/  IMAD R43, R43, UR16, R24 ;  /* 0x000000102b2b7c24 */ /* 0x000fe2000f8e0218 */
[----:B------:R-:W-:Y:S01]  /*11e0*/  LOP3.LUT R69, R28, 0xffff0000, RZ, 0xc0, !PT ;  /* 0xffff00001c457812 */ /* 0x000fe200078ec0ff */
[----:B------:R-:W-:Y:S01]  /*11f0*/  IMAD.U32 R13, R46, 0x10000, RZ ;  /* 0x000100002e0d7824 */ /* 0x000fe200078e00ff */
[----:B------:R-:W-:Y:S01]  /*1200*/  LOP3.LUT R71, R29, 0xffff0000, RZ, 0xc0, !PT ;  /* 0xffff00001d477812 */ /* 0x000fe200078ec0ff */
[----:B------:R-:W-:Y:S01]  /*1210*/  IMAD.U32 R11, R47, 0x10000, RZ ;  /* 0x000100002f0b7824 */ /* 0x000fe200078e00ff */
[----:B------:R-:W-:Y:S01]  /*1220*/  SHF.L.U32 R70, R30, 0x10, RZ ;  /* 0x000000101e467819 */ /* 0x000fe200000006ff */
[----:B------:R-:W-:Y:S01]  /*1230*/  IMAD.U32 R5, R38, 0x10000, RZ ;  /* 0x0001000026057824 */ /* 0x000fe200078e00ff */
[----:B------:R-:W-:Y:S01]  /*1240*/  LOP3.LUT R73, R30, 0xffff0000, RZ, 0xc0, !PT ;  /* 0xffff00001e497812 */ /* 0x000fe200078ec0ff */
[----:B------:R-:W-:Y:S01]  /*1250*/  IMAD.WIDE.U32 R36, R42, UR16, R76 ;  /* 0x000000102a247c25 */ /* 0x000fe2000f8e004c */
[----:B------:R-:W-:-:S02]  /*1260*/  LOP3.LUT R95, R31, 0xffff0000, RZ, 0xc0, !PT ;  /* 0xffff00001f5f7812 */ /* 0x000fc400078ec0ff */
[----:B------:R-:W-:Y:S02]  /*1270*/  CS2R R24, SRZ ;  /* 0x0000000000187805 */ /* 0x000fe4000001ff00 */
[----:B------:R-:W-:Y:S01]  /*1280*/  LOP3.LUT R101, R26, 0xffff0000, RZ, 0xc0, !PT ;  /* 0xffff00001a657812 */ /* 0x000fe200078ec0ff */
[----:B------:R-:W-:Y:S01]  /*1290*/  IMAD.U32 R102, R32, 0x10000, RZ ;  /* 0x0001000020667824 */ /* 0x000fe200078e00ff */
[----:B------:R-:W-:Y:S01]  /*12a0*/  SHF.L.U32 R100, R27, 0x10, RZ ;  /* 0x000000101b647819 */ /* 0x000fe200000006ff */
[----:B------:R-:W-:Y:S01]  /*12b0*/  IMAD.U32 R104, R33, 0x10000, RZ ;  /* 0x0001000021687824 */ /* 0x000fe200078e00ff */
[----:B------:R-:W-:Y:S01]  /*12c0*/  LOP3.LUT R103, R27, 0xffff0000, RZ, 0xc0, !PT ;  /* 0xffff00001b677812 */ /* 0x000fe200078ec0ff */
[----:B------:R-:W-:Y:S01]  /*12d0*/  IMAD.U32 R109, R35, 0x10000, RZ ;  /* 0x00010000236d7824 */ /* 0x000fe200078e00ff */
[----:B------:R-:W-:Y:S02]  /*12e0*/  LOP3.LUT R17, R44, 0xffff0000, RZ, 0xc0, !PT ;  /* 0xffff00002c117812 */ /* 0x000fe400078ec0ff */
[----:B------:R-:W-:-:S02]  /*12f0*/  CS2R R26, SRZ ;  /* 0x00000000001a7805 */ /* 0x000fc4000001ff00 */
[C---:B------:R-:W-:Y:S02]  /*1300*/  SHF.L.U32 R15, R45.reuse, 0x10, RZ ;  /* 0x000000102d0f7819 */ /* 0x040fe400000006ff */
[----:B------:R-:W-:Y:S02]  /*1310*/  CS2R R28, SRZ ;  /* 0x00000000001c7805 */ /* 0x000fe4000001ff00 */
[----:B------:R-:W-:Y:S02]  /*1320*/  LOP3.LUT R14, R45, 0xffff0000, RZ, 0xc0, !PT ;  /* 0xffff00002d0e7812 */ /* 0x000fe400078ec0ff */
[----:B------:R-:W-:Y:S02]  /*1330*/  CS2R R30, SRZ ;  /* 0x00000000001e7805 */ /* 0x000fe4000001ff00 */
[----:B------:R-:W-:Y:S02]  /*1340*/  LOP3.LUT R12, R46, 0xffff0000, RZ, 0xc0, !PT ;  /* 0xffff00002e0c7812 */ /* 0x000fe400078ec0ff */
[----:B------:R-:W-:-:S02]  /*1350*/  LOP3.LUT R10, R47, 0xffff0000, RZ, 0xc0, !PT ;  /* 0xffff00002f0a7812 */ /* 0x000fc400078ec0ff */
[----:B------:R-:W-:Y:S02]  /*1360*/  LOP3.LUT R4, R38, 0xffff0000, RZ, 0xc0, !PT ;  /* 0xffff000026047812 */ /* 0x000fe400078ec0ff */
[C---:B------:R-:W-:Y:S02]  /*1370*/  SHF.L.U32 R3, R39.reuse, 0x10, RZ ;  /* 0x0000001027037819 */ /* 0x040fe400000006ff */
[----:B------:R-:W-:Y:S02]  /*1380*/  LOP3.LUT R2, R39, 0xffff0000, RZ, 0xc0, !PT ;  /* 0xffff000027027812 */ /* 0x000fe400078ec0ff */
[----:B------:R-:W-:Y:S02]  /*1390*/  LOP3.LUT R105, R32, 0xffff0000, RZ, 0xc0, !PT ;  /* 0xffff000020697812 */ /* 0x000fe400078ec0ff */
[----:B------:R-:W-:Y:S02]  /*13a0*/  LOP3.LUT R107, R33, 0xffff0000, RZ, 0xc0, !PT ;  /* 0xffff0000216b7812 */ /* 0x000fe400078ec0ff */
[----:B------:R-:W-:-:S02]  /*13b0*/  SHF.L.U32 R106, R34, 0x10, RZ ;  /* 0x00000010226a7819 */ /* 0x000fc400000006ff */
[----:B------:R-:W-:Y:S02]  /*13c0*/  LOP3.LUT R108, R34, 0xffff0000, RZ, 0xc0, !PT ;  /* 0xffff0000226c7812 */ /* 0x000fe400078ec0ff */
[----:B------:R-:W-:Y:S01]  /*13d0*/  LEA.HI.SX32 R40, R40, 0x10, 0x1c ;  /* 0x0000001028287811 */ /* 0x000fe200078fe2ff */
[----:B------:R-:W-:Y:S06]  /*13e0*/  @P0 BRA `(.L_x_2183) ;  /* 0x0000000000740947 */ /* 0x000fec0003800000 */
[----:B------:R-:W0:Y:S01]  /*13f0*/  LDC.64 R38, c[0x0][0x230] ;  /* 0x00008c00ff267b82 */ /* 0x000e220000000a00 */
[----:B------:R-:W-:Y:S01]  /*1400*/  IMAD.SHL.U32 R32, R66, 0x8, RZ ;  /* 0x0000000842207824 */ /* 0x000fe200078e00ff */
[----:B------:R-:W-:Y:S02]  /*1410*/  ULDC.64 UR18, c[0x0][0x238] ;  /* 0x00008e0000127ab9 */ /* 0x000fe40000000a00 */
[----:B------:R-:W-:Y:S01]  /*1420*/  UIMAD UR6, UR5, UR18, URZ ;  /* 0x00000012050672a4 */ /* 0x000fe2000f8e023f */
[----:B------:R-:W-:Y:S01]  /*1430*/  VIADD R42, R32, 0x80 ;  /* 0x00000080202a7836 */ /* 0x000fe20000000000 */
[----:B------:R-:W-:Y:S02]  /*1440*/  SHF.R.S32.HI R33, RZ, 0x1f, R32 ;  /* 0x0000001fff217819 */ /* 0x000fe40000011420 */
[----:B------:R-:W-:Y:S01]  /*1450*/  UIMAD UR6, UR17, UR19, UR6 ;  /* 0x00000013110672a4 */ /* 0x000fe2000f8e0206 */
[----:B0-----:R-:W-:-:S04]  /*1460*/  IMAD R34, R38, UR14, RZ ;  /* 0x0000000e26227c24 */ /* 0x001fc8000f8e02ff */
[----:B------:R-:W-:Y:S02]  /*1470*/  IMAD R41, R39, UR16, R34 ;  /* 0x0000001027297c24 */ /* 0x000fe4000f8e0222 */
[----:B------:R-:W-:Y:S01]  /*1480*/  IMAD.WIDE.U32 R38, R38, UR16, R32 ;  /* 0x0000001026267c25 */ /* 0x000fe2000f8e0020 */
[----:B------:R-:W-:-:S04]  /*1490*/  IADD3 R33, P3, R74, 0x30, RZ ;  /* 0x000000304a217810 */ /* 0x000fc80007f7e0ff */
[----:B------:R-:W-:Y:S01]  /*14a0*/  IADD3 R39, R39, R41, RZ ;  /* 0x0000002927277210 */ /* 0x000fe20007ffe0ff */
[----:B------:R-:W-:Y:S01]  /*14b0*/  IMAD.U32 R41, RZ, RZ, UR18 ;  /* 0x00000012ff297e24 */ /* 0x000fe2000f8e00ff */
[----:B------:R-:W-:Y:S01]  /*14c0*/  ULDC.64 UR18, c[0x0][0x228] ;  /* 0x00008a0000127ab9 */ /* 0x000fe20000000a00 */
[----:B------:R-:W-:Y:S02]  /*14d0*/  IMAD.X R34, RZ, RZ, R75, P3 ;  /* 0x000000ffff227224 */ /* 0x000fe400018e064b */
[----:B------:R-:W-:-:S04]  /*14e0*/  IMAD.WIDE.U32 R38, R41, UR17, R38 ;  /* 0x0000001129267c25 */ /* 0x000fc8000f8e0026 */
[----:B------:R-:W-:Y:S01]  /*14f0*/  IMAD R34, R34, UR18, RZ ;  /* 0x0000001222227c24 */ /* 0x000fe2000f8e02ff */
[----:B------:R-:W-:Y:S01]  /*1500*/  IADD3 R39, R39, UR6, RZ ;  /* 0x0000000627277c10 */ /* 0x000fe2000fffe0ff */
[----:B------:R-:W-:Y:S02]  /*1510*/  ULDC UR6, c[0x0][0x21c] ;  /* 0x0000870000067ab9 */ /* 0x000fe40000000800 */
[C---:B------:R-:W-:Y:S01]  /*1520*/  IMAD R41, R33.reuse, UR19, R34 ;  /* 0x0000001321297c24 */ /* 0x040fe2000f8e0222 */
        /* <DEDUP_REMOVED lines=9> */
.L_x_2183:
[----:B------:R-:W-:Y:S05]  /*15c0*/  BSYNC B0 ;  /* 0x0000000000007941 */ /* 0x000fea0003800000 */
.L_x_2182:
[----:B------:R-:W-:Y:S01]  /*15d0*/  ULDC.64 UR6, c[0x0][0x258] ;  /* 0x0000960000067ab9 */ /* 0x000fe20000000a00 */
[----:B------:R-:W-:Y:S01]  /*15e0*/  IADD3 R37, R37, R43, RZ ;  /* 0x0000002b25257210 */ /* 0x000fe20007ffe0ff */
[----:B------:R-:W-:Y:S01]  /*15f0*/  IMAD.U32 R79, RZ, RZ, UR6 ;  /* 0x00000006ff4f7e24 */ /* 0x000fe2000f8e00ff */
[----:B------:R-:W-:Y:S01]  /*1600*/  UIMAD UR6, UR5, UR6, URZ ;  /* 0x00000006050672a4 */ /* 0x000fe2000f8e023f */
[----:B------:R-:W-:Y:S01]  /*1610*/  BSSY B0, `(.L_x_2184) ;  /* 0x0000026000007945 */ /* 0x000fe20003800000 */
[----:B------:R-:W-:Y:S01]  /*1620*/  LOP3.LUT R110, R35, 0xffff0000, RZ, 0xc0, !PT ;  /* 0xffff0000236e7812 */ /* 0x000fe200078ec0ff */
[----:B------:R-:W-:Y:S01]  /*1630*/  IMAD.WIDE.U32 R78, R79, UR17, R36 ;  /* 0x000000114f4e7c25 */ /* 0x000fe2000f8e0024 */
[----:B------:R-:W-:Y:S01]  /*1640*/  UIMAD UR6, UR17, UR7, UR6 ;  /* 0x00000007110672a4 */ /* 0x000fe2000f8e0206 */
[----:B------:R-:W-:Y:S02]  /*1650*/  ISETP.GE.AND P3, PT, R40, UR9, PT ;  /* 0x0000000928007c0c */ /* 0x000fe4000bf66270 */
[----:B0-----:R-:W-:-:S02]  /*1660*/  CS2R R32, SRZ ;  /* 0x0000000000207805 */ /* 0x001fc4000001ff00 */
[----:B------:R-:W-:Y:S02]  /*1670*/  CS2R R34, SRZ ;  /* 0x0000000000227805 */ /* 0x000fe4000001ff00 */
[----:B------:R-:W-:Y:S02]  /*1680*/  CS2R R36, SRZ ;  /* 0x0000000000247805 */ /* 0x000fe4000001ff00 */
[----:B------:R-:W-:Y:S01]  /*1690*/  CS2R R38, SRZ ;  /* 0x0000000000267805 */ /* 0x000fe2000001ff00 */
[----:B------:R-:W-:Y:S01]  /*16a0*/  VIADD R81, R79, UR6 ;  /* 0x000000064f517c36 */ /* 0x000fe20008000000 */
        /* <DEDUP_REMOVED lines=12> */
[----:B------:R-:W-:Y:S06]  /*1770*/  @P1 BRA `(.L_x_2185) ;  /* 0x00000000003c1947 */ /* 0x000fec0003800000 */
[----:B------:R-:W-:Y:S01]  /*1780*/  ULDC.64 UR6, c[0x0][0x248] ;  /* 0x0000920000067ab9 */ /* 0x000fe20000000a00 */
[----:B------:R-:W-:Y:S01]  /*1790*/  IMAD.MOV.U32 R80, RZ, RZ, R78 ;  /* 0x000000ffff507224 */ /* 0x000fe200078e004e */
[----:B------:R-:W-:Y:S01]  /*17a0*/  IADD3 R82, R76, 0x80, RZ ;  /* 0x000000804c527810 */ /* 0x000fe20007ffe0ff */
[----:B------:R-:W-:Y:S01]  /*17b0*/  IMAD R83, R75, UR6, RZ ;  /* 0x000000064b537c24 */ /* 0x000fe2000f8e02ff */
[----:B------:R-:W-:Y:S01]  /*17c0*/  ULDC UR14, c[0x0][0x21c] ;  /* 0x00008700000e7ab9 */ /* 0x000fe20000000800 */
[----:B------:R-:W-:Y:S01]  /*17d0*/  IMAD.WIDE.U32 R84, R74, UR6, R80 ;  /* 0x000000064a547c25 */ /* 0x000fe2000f8e0050 */
[----:B------:R-:W-:Y:S02]  /*17e0*/  ISETP.GE.AND P4, PT, R76, UR14, PT ;  /* 0x0000000e4c007c0c */ /* 0x000fe4000bf86270 */
[----:B------:R-:W-:Y:S01]  /*17f0*/  ISETP.GE.AND P5, PT, R82, UR14, PT ;  /* 0x0000000e52007c0c */ /* 0x000fe2000bfa6270 */
[----:B------:R-:W-:Y:S01]  /*1800*/  IMAD R83, R74, UR7, R83 ;  /* 0x000000074a537c24 */ /* 0x000fe2000f8e0253 */
[----:B------:R-:W-:-:S02]  /*1810*/  ULDC.64 UR6, c[0x0][0x240] ;  /* 0x0000900000067ab9 */ /* 0x000fc40000000a00 */
[----:B------:R-:W-:Y:S01]  /*1820*/  LEA R82, P1, R84, UR6, 0x1 ;  /* 0x0000000654527c11 */ /* 0x000fe2000f8208ff */
[----:B------:R-:W-:-:S05]  /*1830*/  IMAD.IADD R83, R85, 0x1, R83 ;  /* 0x0000000155537824 */ /* 0x000fca00078e0253 */
[----:B------:R-:W-:-:S05]  /*1840*/  LEA.HI.X R83, R84, UR7, R83, 0x1, P1 ;  /* 0x0000000754537c11 */ /* 0x000fca00088f0c53 */
[----:B------:R0:W5:Y:S04]  /*1850*/  @!P4 LDG.E.128 R32, desc[UR10][R82.64] ;  /* 0x0000000a5220c981 */ /* 0x000168000c1e1d00 */
[----:B------:R0:W5:Y:S02]  /*1860*/  @!P5 LDG.E.128 R48, desc[UR10][R82.64+0x100] ;  /* 0x0001000a5230d981 */ /* 0x000164000c1e1d00 */
.L_x_2185:
[----:B------:R-:W-:Y:S05]  /*1870*/  BSYNC B0 ;  /* 0x0000000000007941 */ /* 0x000fea0003800000 */
.L_x_2184:
[----:B------:R-:W-:Y:S04]  /*1880*/  BSSY B0, `(.L_x_2186) ;  /* 0x0000020000007945 */ /* 0x000fe80003800000 */
[----:B------:R-:W-:Y:S05]  /*1890*/  @P3 BRA `(.L_x_2187) ;  /* 0x0000000000783947 */ /* 0x000fea0003800000 */
[----:B------:R-:W-:Y:S01]  /*18a0*/  ULDC UR6, c[0x0][0x21c] ;  /* 0x0000870000067ab9 */ /* 0x000fe20000000800 */
[----:B0-----:R-:W-:Y:S02]  /*18b0*/  LEA R82, R66, 0x80, 0x3 ;  /* 0x0000008042527811 */ /* 0x001fe400078e18ff */
[----:B------:R-:W-:Y:S02]  /*18c0*/  ISETP.GE.AND P3, PT, R76, UR6, PT ;  /* 0x000000064c007c0c */ /* 0x000fe4000bf66270 */
[----:B------:R-:W-:-:S11]  /*18d0*/  ISETP.GE.AND P1, PT, R82, UR6, PT ;  /* 0x0000000652007c0c */ /* 0x000fd6000bf26270 */
[----:B------:R-:W0:Y:S01]  /*18e0*/  @!P3 LDC.64 R82, c[0x0][0x248] ;  /* 0x00009200ff52bb82 */ /* 0x000e220000000a00 */
[C---:B------:R-:W-:Y:S01]  /*18f0*/  @!P3 IADD3 R111, P4, R74.reuse, 0x10, RZ ;  /* 0x000000104a6fb810 */ /* 0x040fe20007f9e0ff */
[--C-:B------:R-:W-:Y:S01]  /*1900*/  @!P3 IMAD.MOV.U32 R90, RZ, RZ, R78.reuse ;  /* 0x000000ffff5ab224 */ /* 0x100fe200078e004e */
[----:B------:R-:W-:Y:S01]  /*1910*/  @!P1 IADD3 R113, P5, R74, 0x10, RZ ;  /* 0x000000104a719810 */ /* 0x000fe20007fbe0ff */
[----:B------:R-:W-:Y:S01]  /*1920*/  @!P1 IMAD.MOV.U32 R92, RZ, RZ, R78 ;  /* 0x000000ffff5c9224 */ /* 0x000fe200078e004e */
[----:B------:R-:W-:Y:S02]  /*1930*/  @!P3 MOV R91, R81 ;  /* 0x00000051005bb202 */ /* 0x000fe40000000f00 */
[----:B------:R-:W-:Y:S01]  /*1940*/  @!P3 IADD3.X R93, RZ, R75, RZ, P4, !PT ;  /* 0x0000004bff5db210 */ /* 0x000fe200027fe4ff */
[----:B------:R-:W1:Y:S01]  /*1950*/  @!P1 LDC.64 R84, c[0x0][0x248] ;  /* 0x00009200ff549b82 */ /* 0x000e620000000a00 */
[----:B------:R-:W-:-:S07]  /*1960*/  @!P1 IMAD.X R115, RZ, RZ, R75, P5 ;  /* 0x000000ffff739224 */ /* 0x000fce00028e064b */
[----:B------:R-:W2:Y:S08]  /*1970*/  @!P3 LDC.64 R86, c[0x0][0x240] ;  /* 0x00009000ff56bb82 */ /* 0x000eb00000000a00 */
[----:B------:R-:W3:Y:S01]  /*1980*/  @!P1 LDC.64 R88, c[0x0][0x240] ;  /* 0x00009000ff589b82 */ /* 0x000ee20000000a00 */
[----:B0-----:R-:W-:-:S04]  /*1990*/  @!P3 IMAD.WIDE.U32 R90, R111, R82, R90 ;  /* 0x000000526f5ab225 */ /* 0x001fc800078e005a */
[----:B------:R-:W-:Y:S02]  /*19a0*/  @!P3 IMAD R82, R93, R82, RZ ;  /* 0x000000525d52b224 */ /* 0x000fe400078e02ff */
        /* <DEDUP_REMOVED lines=13> */
.L_x_2187:
[----:B------:R-:W-:Y:S05]  /*1a80*/  BSYNC B0 ;  /* 0x0000000000007941 */ /* 0x000fea0003800000 */
.L_x_2186:
        /* <DEDUP_REMOVED lines=8> */
[----:B------:R-:W-:Y:S01]  /*1b10*/  @!P2 IMAD.MOV.U32 R84, RZ, RZ, R78 ;  /* 0x000000ffff54a224 */ /* 0x000fe200078e004e */
[----:B------:R-:W-:Y:S01]  /*1b20*/  @!P1 IADD3 R113, P4, R74, 0x20, RZ ;  /* 0x000000204a719810 */ /* 0x000fe20007f9e0ff */
[----:B------:R-:W-:Y:S01]  /*1b30*/  @!P2 IMAD.MOV.U32 R85, RZ, RZ, R81 ;  /* 0x000000ffff55a224 */ /* 0x000fe200078e0051 */
[----:B------:R-:W-:Y:S01]  /*1b40*/  @!P1 MOV R92, R78 ;  /* 0x0000004e005c9202 */ /* 0x000fe20000000f00 */
[----:B------:R-:W-:Y:S01]  /*1b50*/  @!P2 IMAD.X R93, RZ, RZ, R75, P3 ;  /* 0x000000ffff5da224 */ /* 0x000fe200018e064b */
[----:B------:R-:W-:Y:S01]  /*1b60*/  @!P1 IADD3.X R115, RZ, R75, RZ, P4, !PT ;  /* 0x0000004bff739210 */ /* 0x000fe200027fe4ff */
[----:B-1----:R-:W1:Y:S08]  /*1b70*/  @!P1 LDC.64 R88, c[0x0][0x248] ;  /* 0x00009200ff589b82 */ /* 0x002e700000000a00 */
        /* <DEDUP_REMOVED lines=9> */
[----:B------:R-:W-:Y:S02]  /*1c10*/  @!P1 IMAD R89, R113, R89, R112 ;  /* 0x0000005971599224 */ /* 0x000fe400078e0270 */
[----:B------:R-:W-:-:S03]  /*1c20*/  @!P2 IMAD.IADD R85, R85, 0x1, R91 ;  /* 0x000000015555a824 */ /* 0x000fc600078e025b */
[----:B------:R-:W-:Y:S02]  /*1c30*/  @!P1 IADD3 R89, R93, R89, RZ ;  /* 0x000000595d599210 */ /* 0x000fe40007ffe0ff */
[----:B---3--:R-:W-:Y:S02]  /*1c40*/  @!P1 LEA R82, P4, R92, R82, 0x1 ;  /* 0x000000525c529211 */ /* 0x008fe400078808ff */
[----:B------:R-:W-:Y:S02]  /*1c50*/  @!P2 LEA.HI.X R87, R84, R87, R85, 0x1, P3 ;  /* 0x000000575457a211 */ /* 0x000fe400018f0c55 */
[----:B------:R-:W-:-:S03]  /*1c60*/  @!P1 LEA.HI.X R83, R92, R83, R89, 0x1, P4 ;  /* 0x000000535c539211 */ /* 0x000fc600020f0c59 */
[----:B------:R2:W5:Y:S04]  /*1c70*/  @!P2 LDG.E.128 R40, desc[UR10][R86.64] ;  /* 0x0000000a5628a981 */ /* 0x000568000c1e1d00 */
[----:B------:R2:W5:Y:S02]  /*1c80*/  @!P1 LDG.E.128 R56, desc[UR10][R82.64+0x100] ;  /* 0x0001000a52389981 */ /* 0x000564000c1e1d00 */
.L_x_2189:
[----:B------:R-:W-:Y:S05]  /*1c90*/  BSYNC B0 ;  /* 0x0000000000007941 */ /* 0x000fea0003800000 */
.L_x_2188:
[----:B------:R-:W-:Y:S04]  /*1ca0*/  BSSY B0, `(.L_x_2190) ;  /* 0x0000013000007945 */ /* 0x000fe80003800000 */
[----:B------:R-:W-:Y:S05]  /*1cb0*/  @P0 BRA `(.L_x_2191) ;  /* 0x0000000000440947 */ /* 0x000fea0003800000 */
[----:B------:R-:W-:Y:S01]  /*1cc0*/  IADD3 R77, P0, R74, 0x30, RZ ;  /* 0x000000304a4d7810 */ /* 0x000fe20007f1e0ff */
[----:B------:R-:W-:Y:S01]  /*1cd0*/  ULDC.64 UR14, c[0x0][0x248] ;  /* 0x00009200000e7ab9 */ /* 0x000fe20000000a00 */
[----:B------:R-:W-:Y:S01]  /*1ce0*/  IMAD.MOV.U32 R79, RZ, RZ, R81 ;  /* 0x000000ffff4f7224 */ /* 0x000fe200078e0051 */
[----:B------:R-:W-:Y:S01]  /*1cf0*/  LEA R66, R66, 0x80, 0x3 ;  /* 0x0000008042427811 */ /* 0x000fe200078e18ff */
[----:B------:R-:W-:Y:S01]  /*1d00*/  ULDC UR6, c[0x0][0x21c] ;  /* 0x0000870000067ab9 */ /* 0x000fe20000000800 */
[----:B------:R-:W-:Y:S01]  /*1d10*/  IMAD.X R74, RZ, RZ, R75, P0 ;  /* 0x000000ffff4a7224 */ /* 0x000fe200000e064b */
[----:B------:R-:W-:Y:S01]  /*1d20*/  ISETP.GE.AND P1, PT, R76, UR6, PT ;  /* 0x000000064c007c0c */ /* 0x000fe2000bf26270 */
[----:B------:R-:W-:Y:S01]  /*1d30*/  IMAD.WIDE.U32 R78, R77, UR14, R78 ;  /* 0x0000000e4d4e7c25 */ /* 0x000fe2000f8e004e */
[----:B------:R-:W-:-:S03]  /*1d40*/  ISETP.GE.AND P2, PT, R66, UR6, PT ;  /* 0x0000000642007c0c */ /* 0x000fc6000bf46270 */
[----:B------:R-:W-:-:S04]  /*1d50*/  IMAD R74, R74, UR14, RZ ;  /* 0x0000000e4a4a7c24 */ /* 0x000fc8000f8e02ff */
[----:B------:R-:W-:Y:S01]  /*1d60*/  IMAD R75, R77, UR15, R74 ;  /* 0x0000000f4d4b7c24 */ /* 0x000fe2000f8e024a */
[----:B------:R-:W-:Y:S02]  /*1d70*/  ULDC.64 UR14, c[0x0][0x240] ;  /* 0x00009000000e7ab9 */ /* 0x000fe40000000a00 */
[----:B------:R-:W-:Y:S02]  /*1d80*/  LEA R74, P0, R78, UR14, 0x1 ;  /* 0x0000000e4e4a7c11 */ /* 0x000fe4000f8008ff */
[----:B------:R-:W-:-:S04]  /*1d90*/  IADD3 R75, R79, R75, RZ ;  /* 0x0000004b4f4b7210 */ /* 0x000fc80007ffe0ff */
[----:B------:R-:W-:-:S05]  /*1da0*/  LEA.HI.X R75, R78, UR15, R75, 0x1, P0 ;  /* 0x0000000f4e4b7c11 */ /* 0x000fca00080f0c4b */
[----:B------:R3:W5:Y:S04]  /*1db0*/  @!P1 LDG.E.128 R44, desc[UR10][R74.64] ;  /* 0x0000000a4a2c9981 */ /* 0x000768000c1e1d00 */
[----:B------:R3:W5:Y:S02]  /*1dc0*/  @!P2 LDG.E.128 R60, desc[UR10][R74.64+0x100] ;  /* 0x0001000a4a3ca981 */ /* 0x000764000c1e1d00 */
.L_x_2191:
[----:B------:R-:W-:Y:S05]  /*1dd0*/  BSYNC B0 ;  /* 0x0000000000007941 */ /* 0x000fea0003800000 */
.L_x_2190:
[----:B---3-5:R-:W-:Y:S01]  /*1de0*/  SHF.L.U32 R74, R34, 0x10, RZ ;  /* 0x00000010224a7819 */ /* 0x028fe200000006ff */
[----:B------:R-:W-:Y:S01]  /*1df0*/  IMAD.U32 R78, R38, 0x10000, RZ ;  /* 0x00010000264e7824 */ /* 0x000fe200078e00ff */
[----:B------:R-:W-:Y:S01]  /*1e00*/  LOP3.LUT R77, R34, 0xffff0000, RZ, 0xc0, !PT ;  /* 0xffff0000224d7812 */ /* 0x000fe200078ec0ff */
[C---:B------:R-:W-:Y:S01]  /*1e10*/  IMAD.U32 R34, R35.reuse, 0x10000, RZ ;  /* 0x0001000023227824 */ /* 0x040fe200078e00ff */
[----:B------:R-:W-:Y:S01]  /*1e20*/  LOP3.LUT R79, R35, 0xffff0000, RZ, 0xc0, !PT ;  /* 0xffff0000234f7812 */ /* 0x000fe200078ec0ff */
[C---:B------:R-:W-:Y:S01]  /*1e30*/  IMAD.U32 R35, R36.reuse, 0x10000, RZ ;  /* 0x0001000024237824 */ /* 0x040fe200078e00ff */
[----:B------:R-:W-:Y:S01]  /*1e40*/  LOP3.LUT R76, R36, 0xffff0000, RZ, 0xc0, !PT ;  /* 0xffff0000244c7812 */ /* 0x000fe200078ec0ff */
[----:B0-2---:R-:W-:Y:S01]  /*1e50*/  IMAD.U32 R82, R42, 0x10000, RZ ;  /* 0x000100002a527824 */ /* 0x005fe200078e00ff */
[C---:B------:R-:W-:Y:S01]  /*1e60*/  SHF.L.U32 R36, R37.reuse, 0x10, RZ ;  /* 0x0000001025247819 */ /* 0x040fe200000006ff */
[----:B------:R-:W-:Y:S01]  /*1e70*/  IMAD.U32 R75, R32, 0x10000, RZ ;  /* 0x00010000204b7824 */ /* 0x000fe200078e00ff */
[----:B------:R-:W-:Y:S01]  /*1e80*/  LOP3.LUT R81, R37, 0xffff0000, RZ, 0xc0, !PT ;  /* 0xffff000025517812 */ /* 0x000fe200078ec0ff */
[----:B------:R-:W-:Y:S01]  /*1e90*/  FMUL.FTZ R119, R17, R76 ;  /* 0x0000004c11777220 */ /* 0x000fe20000410000 */
[----:B------:R-:W-:Y:S01]  /*1ea0*/  LOP3.LUT R37, R38, 0xffff0000, RZ, 0xc0, !PT ;  /* 0xffff000026257812 */ /* 0x000fe200078ec0ff */
[C---:B------:R-:W-:Y:S01]  /*1eb0*/  IMAD.U32 R38, R39.reuse, 0x10000, RZ ;  /* 0x0001000027267824 */ /* 0x040fe200078e00ff */
[----:B------:R-:W-:Y:S01]  /*1ec0*/  LOP3.LUT R83, R39, 0xffff0000, RZ, 0xc0, !PT ;  /* 0xffff000027537812 */ /* 0x000fe200078ec0ff */
[----:B-1----:R-:W-:Y:S01]  /*1ed0*/  IMAD.U32 R89, R45, 0x10000, RZ ;  /* 0x000100002d597824 */ /* 0x002fe200078e00ff */
[----:B------:R-:W-:Y:S01]  /*1ee0*/  LOP3.LUT R80, R40, 0xffff0000, RZ, 0xc0, !PT ;  /* 0xffff000028507812 */ /* 0x000fe200078ec0ff */
[----:B------:R-:W-:Y:S01]  /*1ef0*/  FFMA.FTZ R16, R16, R35, R119 ;  /* 0x0000002310107223 */ /* 0x000fe20000010077 */
[----:B------:R-:W-:Y:S01]  /*1f00*/  SHF.L.U32 R39, R40, 0x10, RZ ;  /* 0x0000001028277819 */ /* 0x000fe200000006ff */
[C---:B------:R-:W-:Y:S01]  /*1f10*/  IMAD.U32 R40, R41.reuse, 0x10000, RZ ;  /* 0x0001000029287824 */ /* 0x040fe200078e00ff */
[----:B------:R-:W-:Y:S01]  /*1f20*/  LOP3.LUT R85, R41, 0xffff0000, RZ, 0xc0, !PT ;  /* 0xffff000029557812 */ /* 0x000fe200078ec0ff */
[----:B------:R-:W-:Y:S01]  /*1f30*/  FMUL.FTZ R17, R9, R80 ;  /* 0x0000005009117220 */ /* 0x000fe20000410000 */
[----:B------:R-:W-:Y:S01]  /*1f40*/  LOP3.LUT R41, R42, 0xffff0000, RZ, 0xc0, !PT ;  /* 0xffff00002a297812 */ /* 0x000fe200078ec0ff */
[----:B------:R-:W-:Y:S01]  /*1f50*/  FFMA.FTZ R119, R15, R36, R16 ;  /* 0x000000240f777223 */ /* 0x000fe20000010010 */
[C---:B------:R-:W-:Y:S01]  /*1f60*/  SHF.L.U32 R42, R43.reuse, 0x10, RZ ;  /* 0x000000102b2a7819 */ /* 0x040fe200000006ff */
[----:B------:R-:W-:Y:S01]  /*1f70*/  FFMA.FTZ R8, R8, R39, R17 ;  /* 0x0000002708087223 */ /* 0x000fe20000010011 */
[----:B------:R-:W-:Y:S01]  /*1f80*/  LOP3.LUT R87, R43, 0xffff0000, RZ, 0xc0, !PT ;  /* 0xffff00002b577812 */ /* 0x000fe200078ec0ff */
[C---:B------:R-:W-:Y:S01]  /*1f90*/  IMAD.U32 R43, R24.reuse, 0x10000, RZ ;  /* 0x00010000182b7824 */ /* 0x040fe200078e00ff */
[----:B------:R-:W-:Y:S01]  /*1fa0*/  LOP3.LUT R84, R24, 0xffff0000, RZ, 0xc0, !PT ;  /* 0xffff000018547812 */ /* 0x000fe200078ec0ff */
[C---:B------:R-:W-:Y:S01]  /*1fb0*/  IMAD.U32 R24, R25.reuse, 0x10000, RZ ;  /* 0x0001000019187824 */ /* 0x040fe200078e00ff */
[----:B------:R-:W-:Y:S01]  /*1fc0*/  LOP3.LUT R86, R25, 0xffff0000, RZ, 0xc0, !PT ;  /* 0xffff000019567812 */ /* 0x000fe200078ec0ff */
[----:B------:R-:W-:Y:S01]  /*1fd0*/  FFMA.FTZ R7, R7, R40, R8 ;  /* 0x0000002807077223 */ /* 0x000fe20000010008 */
[----:B------:R-:W-:Y:S01]  /*1fe0*/  LOP3.LUT R66, R32, 0xffff0000, RZ, 0xc0, !PT ;  /* 0xffff000020427812 */ /* 0x000fe200078ec0ff */
[----:B------:R-:W-:Y:S01]  /*1ff0*/  IMAD.U32 R32, R33, 0x10000, RZ ;  /* 0x0001000021207824 */ /* 0x000fe200078e00ff */
[----:B------:R-:W-:Y:S01]  /*2000*/  LOP3.LUT R25, R44, 0xffff0000, RZ, 0xc0, !PT ;  /* 0xffff00002c197812 */ /* 0x000fe200078ec0ff */
[----:B------:R-:W-:Y:S01]  /*2010*/  IMAD.U32 R88, R26, 0x10000, RZ ;  /* 0x000100001a587824 */ /* 0x000fe200078e00ff */
[----:B------:R-:W-:Y:S01]  /*2020*/  SHF.L.U32 R44, R44, 0x10, RZ ;  /* 0x000000102c2c7819 */ /* 0x000fe200000006ff */
[----:B------:R-:W-:Y:S01]  /*2030*/  FMUL.FTZ R117, R65, R66 ;  /* 0x0000004241757220 */ /* 0x000fe20000410000 */
[----:B------:R-:W-:Y:S01]  /*2040*/  LOP3.LUT R33, R33, 0xffff0000, RZ, 0xc0, !PT ;  /* 0xffff000021217812 */ /* 0x000fe200078ec0ff */
[----:B------:R-:W-:Y:S01]  /*2050*/  FMUL.FTZ R84, R84, R25 ;  /* 0x0000001954547220 */ /* 0x000fe20000410000 */
[----:B------:R-:W-:Y:S01]  /*2060*/  LOP3.LUT R91, R45, 0xffff0000, RZ, 0xc0, !PT ;  /* 0xffff00002d5b7812 */ /* 0x000fe200078ec0ff */
[----:B------:R-:W-:Y:S01]  /*2070*/  FFMA.FTZ R64, R64, R75, R117 ;  /* 0x0000004b40407223 */ /* 0x000fe20000010075 */
[----:B------:R-:W-:-:S02]  /*2080*/  IMAD.U32 R111, R46, 0x10000, RZ ;  /* 0x000100002e6f7824 */ /* 0x000fc400078e00ff */
[----:B------:R-:W-:Y:S01]  /*2090*/  FFMA.FTZ R43, R43, R44, R84 ;  /* 0x0000002c2b2b7223 */ /* 0x000fe20000010054 */
[----:B------:R-:W-:Y:S01]  /*20a0*/  FFMA.FTZ R14, R14, R81, R119 ;  /* 0x000000510e0e7223 */ /* 0x000fe20000010077 */
[----:B------:R-:W-:Y:S01]  /*20b0*/  FFMA.FTZ R117, R23, R32, R64 ;  /* 0x0000002017757223 */ /* 0x000fe20000010040 */
[----:B------:R-:W-:Y:S01]  /*20c0*/  FFMA.FTZ R6, R6, R85, R7 ;  /* 0x0000005506067223 */ /* 0x000fe20000010007 */
        /* <DEDUP_REMOVED lines=8> */
[----:B------:R-:W-:Y:S01]  /*2150*/  FFMA.FTZ R88, R88, R111, R43 ;  /* 0x0000006f58587223 */ /* 0x000fe2000001002b */
[----:B------:R-:W-:Y:S01]  /*2160*/  SHF.L.U32 R26, R27, 0x10, RZ ;  /* 0x000000101b1a7819 */ /* 0x000fe200000006ff */
[----:B------:R-:W-:-:S02]  /*2170*/  IMAD.U32 R93, R47, 0x10000, RZ ;  /* 0x000100002f5d7824 */ /* 0x000fc400078e00ff */
        /* <DEDUP_REMOVED lines=10> */
[----:B------:R-:W-:Y:S01]  /*2220*/  SHF.L.U32 R47, R48, 0x10, RZ ;  /* 0x00000010302f7819 */ /* 0x000fe200000006ff */
[----:B------:R-:W-:Y:S01]  /*2230*/  IMAD.U32 R9, R52, 0x10000, RZ ;  /* 0x0001000034097824 */ /* 0x000fe200078e00ff */
[----:B------:R-:W-:Y:S01]  /*2240*/  SHF.L.U32 R17, R28, 0x10, RZ ;  /* 0x000000101c117819 */ /* 0x000fe200000006ff */
[----:B------:R-:W-:-:S02]  /*2250*/  IMAD.U32 R25, R56, 0x10000, RZ ;  /* 0x0001000038197824 */ /* 0x000fc400078e00ff */
[----:B------:R-:W-:Y:S01]  /*2260*/  FFMA.FTZ R19, R18, R79, R19 ;  /* 0x0000004f12137223 */ /* 0x000fe20000010013 */
[----:B------:R-:W-:Y:S02]  /*2270*/  IMAD.U32 R36, R60, 0x10000, RZ ;  /* 0x000100003c247824 */ /* 0x000fe400078e00ff */
        /* <DEDUP_REMOVED lines=12> */
[----:B------:R-:W-:Y:S01]  /*2340*/  IMAD.U32 R113, R49, 0x10000, RZ ;  /* 0x0001000031717824 */ /* 0x000fe200078e00ff */
[----:B------:R-:W-:Y:S01]  /*2350*/  SHF.L.U32 R115, R51, 0x10, RZ ;  /* 0x0000001033737819 */ /* 0x000fe200000006ff */
[----:B------:R-:W-:Y:S01]  /*2360*/  IMAD.U32 R28, R29, 0x10000, RZ ;  /* 0x000100001d1c7824 */ /* 0x000fe200078e00ff */
[----:B------:R-:W-:Y:S01]  /*2370*/  LOP3.LUT R112, R51, 0xffff0000, RZ, 0xc0, !PT ;  /* 0xffff000033707812 */ /* 0x000fe200078ec0ff */
[----:B------:R-:W-:Y:S01]  /*2380*/  IMAD.U32 R51, R53, 0x10000, RZ ;  /* 0x0001000035337824 */ /* 0x000fe200078e00ff */
        /* <DEDUP_REMOVED lines=15> */
[C---:B------:R-:W-:Y:S01]  /*2480*/  IMAD.U32 R65, R55.reuse, 0x10000, RZ ;  /* 0x0001000037417824 */ /* 0x040fe200078e00ff */
        /* <DEDUP_REMOVED lines=36> */
[----:B------:R-:W-:Y:S01]  /*26d0*/  FFMA.FTZ R16, R31, R16, R30 ;  /* 0x000000101f107223 */ /* 0x000fe2000001001e */
[----:B------:R-:W0:Y:S01]  /*26e0*/  S2R R12, SR_TID.X ;  /* 0x00000000000c7919 */ /* 0x000e220000002100 */
[----:B------:R-:W-:Y:S01]  /*26f0*/  USHF.L.U32 UR18, UR13, 0x6, URZ ;  /* 0x000000060d127899 */ /* 0x000fe2000800063f */
[----:B------:R-:W-:Y:S01]  /*2700*/  BSSY B0, `(.L_x_2192) ;  /* 0x000004c000007945 */ /* 0x000fe20003800000 */
[----:B------:R-:W-:Y:S01]  /*2710*/  USHF.R.S32.HI UR19, URZ, 0x1f, UR16 ;  /* 0x0000001f3f137899 */ /* 0x000fe20008011410 */
[----:B------:R-:W1:Y:S04]  /*2720*/  SHFL.BFLY PT, R3, R72, 0x8, 0x1f ;  /* 0x0d001f0048037f89 */ /* 0x000e6800000e0000 */
[----:B------:R-:W2:Y:S04]  /*2730*/  SHFL.BFLY PT, R5, R76, 0x8, 0x1f ;  /* 0x0d001f004c057f89 */ /* 0x000ea800000e0000 */
[----:B------:R-:W3:Y:S04]  /*2740*/  SHFL.BFLY PT, R0, R59, 0x8, 0x1f ;  /* 0x0d001f003b007f89 */ /* 0x000ee800000e0000 */
[----:B------:R-:W4:Y:S01]  /*2750*/  SHFL.BFLY PT, R7, R16, 0x8, 0x1f ;  /* 0x0d001f0010077f89 */ /* 0x000f2200000e0000 */
[----:B-1----:R-:W-:Y:S01]  /*2760*/  FADD.FTZ R3, R72, R3 ;  /* 0x0000000348037221 */ /* 0x002fe20000010000 */
[----:B--2---:R-:W-:Y:S01]  /*2770*/  FADD.FTZ R2, R76, R5 ;  /* 0x000000054c027221 */ /* 0x004fe20000010000 */
[----:B0-----:R-:W-:Y:S01]  /*2780*/  SHF.R.S32.HI R13, RZ, 0x1f, R12 ;  /* 0x0000001fff0d7819 */ /* 0x001fe2000001140c */
[----:B---3--:R-:W-:-:S03]  /*2790*/  FADD.FTZ R6, R59, R0 ;  /* 0x000000003b067221 */ /* 0x008fc60000010000 */
[----:B------:R-:W0:Y:S01]  /*27a0*/  SHFL.BFLY PT, R5, R2, 0x4, 0x1f ;  /* 0x0c801f0002057f89 */ /* 0x000e2200000e0000 */
[----:B------:R-:W-:Y:S01]  /*27b0*/  LEA.HI R13, R13, R12, RZ, 0x4 ;  /* 0x0000000c0d0d7211 */ /* 0x000fe200078f20ff */
[----:B----4-:R-:W-:Y:S02]  /*27c0*/  FADD.FTZ R9, R16, R7 ;  /* 0x0000000710097221 */ /* 0x010fe40000010000 */
[----:B------:R-:W1:Y:S04]  /*27d0*/  SHFL.BFLY PT, R0, R3, 0x4, 0x1f ;  /* 0x0c801f0003007f89 */ /* 0x000e6800000e0000 */
[----:B------:R-:W2:Y:S04]  /*27e0*/  SHFL.BFLY PT, R7, R6, 0x4, 0x1f ;  /* 0x0c801f0006077f89 */ /* 0x000ea800000e0000 */
[----:B------:R-:W3:Y:S01]  /*27f0*/  SHFL.BFLY PT, R10, R9, 0x4, 0x1f ;  /* 0x0c801f00090a7f89 */ /* 0x000ee200000e0000 */
[----:B0-----:R-:W-:Y:S01]  /*2800*/  FADD.FTZ R4, R2, R5 ;  /* 0x0000000502047221 */ /* 0x001fe20000010000 */
[----:B-1----:R-:W-:Y:S01]  /*2810*/  FADD.FTZ R0, R3, R0 ;  /* 0x0000000003007221 */ /* 0x002fe20000010000 */
[----:B--2---:R-:W-:-:S04]  /*2820*/  FADD.FTZ R8, R6, R7 ;  /* 0x0000000706087221 */ /* 0x004fc80000010000 */
[----:B------:R-:W0:Y:S01]  /*2830*/  SHFL.BFLY PT, R5, R0, 0x2, 0x1f ;  /* 0x0c401f0000057f89 */ /* 0x000e2200000e0000 */
[----:B---3--:R-:W-:-:S03]  /*2840*/  FADD.FTZ R11, R9, R10 ;  /* 0x0000000a090b7221 */ /* 0x008fc60000010000 */
[----:B------:R-:W1:Y:S04]  /*2850*/  SHFL.BFLY PT, R7, R4, 0x2, 0x1f ;  /* 0x0c401f0004077f89 */ /* 0x000e6800000e0000 */
[----:B------:R-:W2:Y:S04]  /*2860*/  SHFL.BFLY PT, R3, R8, 0x2, 0x1f ;  /* 0x0c401f0008037f89 */ /* 0x000ea800000e0000 */
[----:B------:R-:W3:Y:S01]  /*2870*/  SHFL.BFLY PT, R2, R11, 0x2, 0x1f ;  /* 0x0c401f000b027f89 */ /* 0x000ee200000e0000 */
[----:B0-----:R-:W-:Y:S01]  /*2880*/  FADD.FTZ R5, R0, R5 ;  /* 0x0000000500057221 */ /* 0x001fe20000010000 */
[----:B-1----:R-:W-:Y:S01]  /*2890*/  FADD.FTZ R7, R4, R7 ;  /* 0x0000000704077221 */ /* 0x002fe20000010000 */
[----:B--2---:R-:W-:-:S04]  /*28a0*/  FADD.FTZ R3, R8, R3 ;  /* 0x0000000308037221 */ /* 0x004fc80000010000 */
[----:B------:R-:W0:Y:S01]  /*28b0*/  SHFL.BFLY PT, R6, R7, 0x1, 0x1f ;  /* 0x0c201f0007067f89 */ /* 0x000e2200000e0000 */
[----:B---3--:R-:W-:Y:S01]  /*28c0*/  FADD.FTZ R9, R11, R2 ;  /* 0x000000020b097221 */ /* 0x008fe20000010000 */
[----:B------:R-:W-:Y:S02]  /*28d0*/  LOP3.LUT R11, R13, 0xfffffff0, RZ, 0xc0, !PT ;  /* 0xfffffff00d0b7812 */ /* 0x000fe400078ec0ff */
[----:B------:R-:W1:Y:S04]  /*28e0*/  SHFL.BFLY PT, R2, R5, 0x1, 0x1f ;  /* 0x0c201f0005027f89 */ /* 0x000e6800000e0000 */
[----:B------:R-:W2:Y:S01]  /*28f0*/  SHFL.BFLY PT, R10, R3, 0x1, 0x1f ;  /* 0x0c201f00030a7f89 */ /* 0x000ea200000e0000 */
[----:B------:R-:W-:-:S03]  /*2900*/  IMAD.IADD R11, R12, 0x1, -R11 ;  /* 0x000000010c0b7824 */ /* 0x000fc600078e0a0b */
[----:B------:R-:W3:Y:S02]  /*2910*/  SHFL.BFLY PT, R0, R9, 0x1, 0x1f ;  /* 0x0c201f0009007f89 */ /* 0x000ee400000e0000 */
[----:B------:R-:W-:Y:S01]  /*2920*/  ISETP.NE.AND P0, PT, R11, RZ, PT ;  /* 0x000000ff0b00720c */ /* 0x000fe20003f05270 */
[----:B0-----:R-:W-:Y:S01]  /*2930*/  FADD.FTZ R6, R7, R6 ;  /* 0x0000000607067221 */ /* 0x001fe20000010000 */
[----:B-1----:R-:W-:Y:S01]  /*2940*/  FADD.FTZ R8, R5, R2 ;  /* 0x0000000205087221 */ /* 0x002fe20000010000 */
[----:B--2---:R-:W-:Y:S01]  /*2950*/  FADD.FTZ R10, R3, R10 ;  /* 0x0000000a030a7221 */ /* 0x004fe20000010000 */
[----:B---3--:R-:W-:-:S09]  /*2960*/  FADD.FTZ R11, R9, R0 ;  /* 0x00000000090b7221 */ /* 0x008fd20000010000 */
[----:B------:R-:W-:Y:S05]  /*2970*/  @P0 BRA `(.L_x_2193) ;  /* 0x0000000000900947 */ /* 0x000fea0003800000 */
[----:B------:R-:W-:Y:S01]  /*2980*/  USHF.R.S32.HI UR7, URZ, 0x1f, UR4 ;  /* 0x0000001f3f077899 */ /* 0x000fe20008011404 */
[----:B------:R-:W-:Y:S01]  /*2990*/  SHF.R.S32.HI R0, RZ, 0x4, R13 ;  /* 0x00000004ff007819 */ /* 0x000fe2000001140d */
[----:B------:R-:W-:Y:S01]  /*29a0*/  UIADD3 UR6, UP0, UR18, UR4, URZ ;  /* 0x0000000412067290 */ /* 0x000fe2000ff1e03f */
[----:B------:R-:W-:Y:S01]  /*29b0*/  ULDC.64 UR14, c[0x0][0x278] ;  /* 0x00009e00000e7ab9 */ /* 0x000fe20000000a00 */
[----:B------:R-:W-:Y:S01]  /*29c0*/  UIMAD UR20, UR13, -0x40, UR8 ;  /* 0xffffffc00d1478a4 */ /* 0x000fe2000f8e0208 */
[----:B------:R-:W-:Y:S01]  /*29d0*/  SHF.R.S32.HI R4, RZ, 0x1f, R0 ;  /* 0x0000001fff047819 */ /* 0x000fe20000011400 */
[----:B------:R-:W-:Y:S01]  /*29e0*/  ULEA.HI.X.SX32 UR7, UR18, UR7, 0x1, UP0 ;  /* 0x0000000712077291 */ /* 0x000fe200080f0e3f */
[C---:B------:R-:W-:Y:S01]  /*29f0*/  VIADD R7, R0.reuse, 0x10 ;  /* 0x0000001000077836 */ /* 0x040fe20000000000 */
[----:B------:R-:W-:Y:S02]  /*2a00*/  UIMAD UR9, UR19, UR14, URZ ;  /* 0x0000000e130972a4 */ /* 0x000fe4000f8e023f */
[----:B------:R-:W-:Y:S01]  /*2a10*/  UIMAD.WIDE.U32 UR6, UR16, UR14, UR6 ;  /* 0x0000000e100672a5 */ /* 0x000fe2000f8e0006 */
[----:B------:R-:W-:Y:S01]  /*2a20*/  ISETP.GE.AND P3, PT, R0, UR20, PT ;  /* 0x0000001400007c0c */ /* 0x000fe2000bf66270 */
[----:B------:R-:W-:Y:S01]  /*2a30*/  UIMAD UR9, UR16, UR15, UR9 ;  /* 0x0000000f100972a4 */ /* 0x000fe2000f8e0209 */
[----:B------:R-:W-:-:S02]  /*2a40*/  ISETP.GE.AND P2, PT, R7, UR20, PT ;  /* 0x0000001407007c0c */ /* 0x000fc4000bf46270 */
[----:B------:R-:W-:Y:S01]  /*2a50*/  ULDC.64 UR14, c[0x0][0x280] ;  /* 0x0000a000000e7ab9 */ /* 0x000fe20000000a00 */
[----:B------:R-:W-:Y:S01]  /*2a60*/  UIADD3 UR7, UR7, UR9, URZ ;  /* 0x0000000907077290 */ /* 0x000fe2000fffe03f */
[----:B------:R-:W-:Y:S01]  /*2a70*/  FSEL R7, R6, RZ, !P2 ;  /* 0x000000ff06077208 */ /* 0x000fe20005000000 */
[----:B------:R-:W-:Y:S02]  /*2a80*/  UIMAD UR9, UR5, UR14, URZ ;  /* 0x0000000e050972a4 */ /* 0x000fe4000f8e023f */
[----:B------:R-:W-:Y:S02]  /*2a90*/  UIMAD.WIDE.U32 UR6, UR17, UR14, UR6 ;  /* 0x0000000e110672a5 */ /* 0x000fe4000f8e0006 */
[----:B------:R-:W-:-:S03]  /*2aa0*/  UIMAD UR9, UR17, UR15, UR9 ;  /* 0x0000000f110972a4 */ /* 0x000fc6000f8e0209 */
[----:B------:R-:W-:Y:S01]  /*2ab0*/  ULDC.64 UR14, c[0x0][0x260] ;  /* 0x00009800000e7ab9 */ /* 0x000fe20000000a00 */
[----:B------:R-:W-:Y:S02]  /*2ac0*/  IADD3 R3, P0, R0, UR6, RZ ;  /* 0x0000000600037c10 */ /* 0x000fe4000ff1e0ff */
[----:B------:R-:W-:Y:S02]  /*2ad0*/  MOV R5, UR9 ;  /* 0x0000000900057c02 */ /* 0x000fe40008000f00 */
[C---:B------:R-:W-:Y:S02]  /*2ae0*/  LEA R2, P4, R3.reuse, UR14, 0x2 ;  /* 0x0000000e03027c11 */ /* 0x040fe4000f8810ff */
[----:B------:R-:W-:Y:S01]  /*2af0*/  IADD3.X R4, R4, UR7, R5, P0, !PT ;  /* 0x0000000704047c10 */ /* 0x000fe200087fe405 */
[C---:B------:R-:W-:Y:S01]  /*2b00*/  VIADD R5, R0.reuse, 0x20 ;  /* 0x0000002000057836 */ /* 0x040fe20000000000 */
[----:B------:R-:W-:Y:S02]  /*2b10*/  IADD3 R0, R0, 0x30, RZ ;  /* 0x0000003000007810 */ /* 0x000fe40007ffe0ff */
[----:B------:R-:W-:-:S02]  /*2b20*/  LEA.HI.X R3, R3, UR15, R4, 0x2, P4 ;  /* 0x0000000f03037c11 */ /* 0x000fc4000a0f1404 */
[----:B------:R-:W-:Y:S02]  /*2b30*/  ISETP.GE.AND P1, PT, R5, UR20, PT ;  /* 0x0000001405007c0c */ /* 0x000fe4000bf26270 */
[----:B------:R-:W-:Y:S01]  /*2b40*/  ISETP.GE.AND P0, PT, R0, UR20, PT ;  /* 0x0000001400007c0c */ /* 0x000fe2000bf06270 */
[----:B------:R0:W-:Y:S01]  /*2b50*/  STG.E desc[UR10][R2.64+0x40], R7 ;  /* 0x0000400702007986 */ /* 0x0001e2000c10190a */
[----:B------:R-:W-:Y:S02]  /*2b60*/  FSEL R5, R8, RZ, !P3 ;  /* 0x000000ff08057208 */ /* 0x000fe40005800000 */
[----:B------:R-:W-:Y:S02]  /*2b70*/  FSEL R9, R10, RZ, !P1 ;  /* 0x000000ff0a097208 */ /* 0x000fe40004800000 */
[----:B------:R-:W-:Y:S01]  /*2b80*/  FSEL R11, R11, RZ, !P0 ;  /* 0x000000ff0b0b7208 */ /* 0x000fe20004000000 */
[----:B------:R0:W-:Y:S04]  /*2b90*/  STG.E desc[UR10][R2.64], R5 ;  /* 0x0000000502007986 */ /* 0x0001e8000c10190a */
[----:B------:R0:W-:Y:S04]  /*2ba0*/  STG.E desc[UR10][R2.64+0x80], R9 ;  /* 0x0000800902007986 */ /* 0x0001e8000c10190a */
[----:B------:R0:W-:Y:S02]  /*2bb0*/  STG.E desc[UR10][R2.64+0xc0], R11 ;  /* 0x0000c00b02007986 */ /* 0x0001e4000c10190a */
.L_x_2193:
[----:B------:R-:W-:Y:S05]  /*2bc0*/  BSYNC B0 ;  /* 0x0000000000007941 */ /* 0x000fea0003800000 */
.L_x_2192:
[----:B------:R-:W-:Y:S01]  /*2bd0*/  UIADD3 UR8, UR8, 0x3f, URZ ;  /* 0x0000003f08087890 */ /* 0x000fe2000fffe03f */
[----:B0-----:R-:W0:Y:S01]  /*2be0*/  LDC.64 R6, c[0x0][0x2d0] ;  /* 0x0000b400ff067b82 */ /* 0x001e220000000a00 */
[----:B------:R-:W-:Y:S02]  /*2bf0*/  BSSY B0, `(.L_x_2194) ;  /* 0x0000022000007945 */ /* 0x000fe40003800000 */
[----:B------:R-:W-:Y:S02]  /*2c00*/  USHF.R.S32.HI UR6, URZ, 0x1f, UR8 ;  /* 0x0000001f3f067899 */ /* 0x000fe40008011408 */
[----:B------:R-:W-:Y:S02]  /*2c10*/  UIMAD UR7, UR13, -0x40, UR8 ;  /* 0xffffffc00d0778a4 */ /* 0x000fe4000f8e0208 */
[----:B------:R-:W-:-:S04]  /*2c20*/  ULEA.HI UR6, UR6, UR8, URZ, 0x6 ;  /* 0x0000000806067291 */ /* 0x000fc8000f8f303f */
[----:B------:R-:W-:-:S04]  /*2c30*/  ULOP3.LUT UR6, UR6, 0xffffffc0, URZ, 0xc0, !UPT ;  /* 0xffffffc006067892 */ /* 0x000fc8000f8ec03f */
[----:B------:R-:W-:-:S06]  /*2c40*/  UIADD3 UR6, UR7, UR6, -UR8 ;  /* 0x0000000607067290 */ /* 0x000fcc000fffe808 */
[----:B------:R-:W-:-:S04]  /*2c50*/  ISETP.GE.AND P0, PT, R12, UR6, PT ;  /* 0x000000060c007c0c */ /* 0x000fc8000bf06270 */
[----:B------:R-:W-:-:S13]  /*2c60*/  ISETP.GT.OR P0, PT, R12, 0x3f, P0 ;  /* 0x0000003f0c00780c */ /* 0x000fda0000704670 */
[----:B------:R-:W-:Y:S05]  /*2c70*/  @P0 BRA `(.L_x_2195) ;  /* 0x0000000000640947 */ /* 0x000fea0003800000 */
[----:B------:R-:W1:Y:S01]  /*2c80*/  LDC.64 R4, c[0x0][0x2a8] ;  /* 0x0000aa00ff047b82 */ /* 0x000e620000000a00 */
[----:B------:R-:W-:Y:S01]  /*2c90*/  USHF.R.S32.HI UR6, URZ, 0x1f, UR18 ;  /* 0x0000001f3f067899 */ /* 0x000fe20008011412 */
[----:B------:R-:W-:Y:S01]  /*2ca0*/  IMAD.U32 R9, RZ, RZ, UR4 ;  /* 0x00000004ff097e24 */ /* 0x000fe2000f8e00ff */
[----:B------:R-:W-:Y:S01]  /*2cb0*/  USHF.R.S32.HI UR7, URZ, 0x1f, UR4 ;  /* 0x0000001f3f077899 */ /* 0x000fe20008011404 */
[--C-:B------:R-:W-:Y:S01]  /*2cc0*/  SHF.R.S32.HI R3, RZ, 0x1f, R12.reuse ;  /* 0x0000001fff037819 */ /* 0x100fe2000001140c */
[----:B------:R-:W-:Y:S02]  /*2cd0*/  ULDC.64 UR8, c[0x0][0x2b0] ;  /* 0x0000ac0000087ab9 */ /* 0x000fe40000000a00 */
[----:B------:R-:W-:Y:S01]  /*2ce0*/  IMAD.U32 R8, RZ, RZ, UR6 ;  /* 0x00000006ff087e24 */ /* 0x000fe2000f8e00ff */
[----:B------:R-:W-:Y:S01]  /*2cf0*/  IADD3 R2, P0, P1, R9, UR18, R12 ;  /* 0x0000001209027c10 */ /* 0x000fe2000f91e00c */
[----:B------:R-:W-:-:S03]  /*2d00*/  UIMAD UR6, UR5, UR8, URZ ;  /* 0x00000008050672a4 */ /* 0x000fc6000f8e023f */
[----:B------:R-:W-:Y:S01]  /*2d10*/  IADD3.X R3, R8, UR7, R3, P0, P1 ;  /* 0x0000000708037c10 */ /* 0x000fe200087e2403 */
[----:B------:R-:W-:Y:S01]  /*2d20*/  UIMAD UR6, UR17, UR9, UR6 ;  /* 0x00000009110672a4 */ /* 0x000fe2000f8e0206 */
[----:B------:R-:W-:Y:S01]  /*2d30*/  FSETP.NEU.FTZ.AND P0, PT, R67, -INF , PT ;  /* 0xff8000004300780b */ /* 0x000fe20003f1d000 */
[C---:B-1----:R-:W-:Y:S02]  /*2d40*/  IMAD R0, R4.reuse, UR19, RZ ;  /* 0x0000001304007c24 */ /* 0x042fe4000f8e02ff */
[----:B------:R-:W-:-:S04]  /*2d50*/  IMAD.WIDE.U32 R2, R4, UR16, R2 ;  /* 0x0000001004027c25 */ /* 0x000fc8000f8e0002 */
[----:B------:R-:W-:Y:S02]  /*2d60*/  IMAD R5, R5, UR16, R0 ;  /* 0x0000001005057c24 */ /* 0x000fe4000f8e0200 */
[----:B------:R-:W-:-:S03]  /*2d70*/  FMUL.FTZ R0, R67, 1.4426950216293334961 ;  /* 0x3fb8aa3b43007820 */ /* 0x000fc60000410000 */
[----:B------:R-:W-:Y:S01]  /*2d80*/  IADD3 R3, R3, R5, RZ ;  /* 0x0000000503037210 */ /* 0x000fe20007ffe0ff */
[----:B------:R-:W-:Y:S01]  /*2d90*/  IMAD.U32 R5, RZ, RZ, UR8 ;  /* 0x00000008ff057e24 */ /* 0x000fe2000f8e00ff */
[----:B------:R-:W-:-:S03]  /*2da0*/  ULDC.64 UR8, c[0x0][0x2a0] ;  /* 0x0000a80000087ab9 */ /* 0x000fc60000000a00 */
[----:B------:R-:W-:-:S04]  /*2db0*/  IMAD.WIDE.U32 R2, R5, UR17, R2 ;  /* 0x0000001105027c25 */ /* 0x000fc8000f8e0002 */
[----:B------:R-:W-:Y:S01]  /*2dc0*/  VIADD R3, R3, UR6 ;  /* 0x0000000603037c36 */ /* 0x000fe20008000000 */
[----:B------:R-:W-:-:S04]  /*2dd0*/  LEA R4, P1, R2, UR8, 0x2 ;  /* 0x0000000802047c11 */ /* 0x000fc8000f8210ff */
[----:B------:R-:W-:Y:S02]  /*2de0*/  LEA.HI.X R5, R2, UR9, R3, 0x2, P1 ;  /* 0x0000000902057c11 */ /* 0x000fe400088f1403 */
[----:B------:R-:W-:-:S05]  /*2df0*/  FSEL R3, R0, RZ, P0 ;  /* 0x000000ff00037208 */ /* 0x000fca0000000000 */
[----:B------:R1:W-:Y:S02]  /*2e00*/  STG.E desc[UR10][R4.64], R3 ;  /* 0x0000000304007986 */ /* 0x0003e4000c10190a */
.L_x_2195:
[----:B------:R-:W-:Y:S05]  /*2e10*/  BSYNC B0 ;  /* 0x0000000000007941 */ /* 0x000fea0003800000 */
.L_x_2194:
[----:B------:R-:W-:Y:S01]  /*2e20*/  USHF.L.U32 UR7, UR13, 0xe, URZ ;  /* 0x0000000e0d077899 */ /* 0x000fe2000800063f */
[----:B------:R-:W-:Y:S01]  /*2e30*/  SHF.L.U32 R0, R12, 0x2, RZ ;  /* 0x000000020c007819 */ /* 0x000fe200000006ff */
[----:B------:R-:W-:Y:S01]  /*2e40*/  USHF.L.U32 UR6, UR4, 0x8, URZ ;  /* 0x0000000804067899 */ /* 0x000fe2000800063f */
[----:B01----:R-:W-:Y:S01]  /*2e50*/  IMAD R4, R6, UR19, RZ ;  /* 0x0000001306047c24 */ /* 0x003fe2000f8e02ff */
[----:B------:R-:W-:Y:S02]  /*2e60*/  USHF.R.S32.HI UR8, URZ, 0x1f, UR7 ;  /* 0x0000001f3f087899 */ /* 0x000fe40008011407 */
[----:B------:R-:W-:Y:S01]  /*2e70*/  IMAD.U32 R3, RZ, RZ, UR7 ;  /* 0x00000007ff037e24 */ /* 0x000fe2000f8e00ff */
[----:B------:R-:W-:Y:S01]  /*2e80*/  USHF.R.S32.HI UR7, URZ, 0x1f, UR6 ;  /* 0x0000001f3f077899 */ /* 0x000fe20008011406 */
[----:B------:R-:W-:Y:S01]  /*2e90*/  IMAD R5, R7, UR16, R4 ;  /* 0x0000001007057c24 */ /* 0x000fe2000f8e0204 */
[----:B------:R-:W-:Y:S02]  /*2ea0*/  ULDC.64 UR14, c[0x0][0x2e8] ;  /* 0x0000ba00000e7ab9 */ /* 0x000fe40000000a00 */
[----:B------:R-:W-:Y:S01]  /*2eb0*/  IADD3 R2, P0, P1, R0, UR6, R3 ;  /* 0x0000000600027c10 */ /* 0x000fe2000f91e003 */
[----:B------:R-:W-:Y:S01]  /*2ec0*/  IMAD.U32 R3, RZ, RZ, UR8 ;  /* 0x00000008ff037e24 */ /* 0x000fe2000f8e00ff */
[----:B------:R-:W-:Y:S01]  /*2ed0*/  SHF.R.S32.HI R0, RZ, 0x1f, R0 ;  /* 0x0000001fff007819 */ /* 0x000fe20000011400 */
[----:B------:R-:W-:-:S02]  /*2ee0*/  ULDC.64 UR8, c[0x0][0x2d8] ;  /* 0x0000b60000087ab9 */ /* 0x000fc40000000a00 */
[----:B------:R-:W-:Y:S01]  /*2ef0*/  UIMAD UR6, UR5, UR8, URZ ;  /* 0x00000008050672a4 */ /* 0x000fe2000f8e023f */
[----:B------:R-:W-:Y:S02]  /*2f00*/  IADD3.X R3, R0, UR7, R3, P0, P1 ;  /* 0x0000000700037c10 */ /* 0x000fe400087e2403 */
[----:B------:R-:W-:Y:S01]  /*2f10*/  ISETP.NE.U32.AND P0, PT, RZ, UR14, PT ;  /* 0x0000000eff007c0c */ /* 0x000fe2000bf05070 */
[----:B------:R-:W-:Y:S01]  /*2f20*/  UIMAD UR6, UR17, UR9, UR6 ;  /* 0x00000009110672a4 */ /* 0x000fe2000f8e0206 */
[----:B------:R-:W-:Y:S02]  /*2f30*/  IMAD.WIDE.U32 R2, R6, UR16, R2 ;  /* 0x0000001006027c25 */ /* 0x000fe4000f8e0002 */
[----:B------:R-:W-:-:S03]  /*2f40*/  ISETP.NE.AND.EX P0, PT, RZ, UR15, PT, P0 ;  /* 0x0000000fff007c0c */ /* 0x000fc6000bf05300 */
[----:B------:R-:W-:Y:S01]  /*2f50*/  IADD3 R3, R3, R5, RZ ;  /* 0x0000000503037210 */ /* 0x000fe20007ffe0ff */
[----:B------:R-:W-:Y:S01]  /*2f60*/  IMAD.U32 R5, RZ, RZ, UR8 ;  /* 0x00000008ff057e24 */ /* 0x000fe2000f8e00ff */
[----:B------:R-:W-:Y:S01]  /*2f70*/  ISETP.NE.OR P0, PT, R12, RZ, !P0 ;  /* 0x000000ff0c00720c */ /* 0x000fe20004705670 */
[----:B------:R-:W-:Y:S02]  /*2f80*/  ULDC.64 UR8, c[0x0][0x2b8] ;  /* 0x0000ae0000087ab9 */ /* 0x000fe40000000a00 */
[----:B------:R-:W-:-:S04]  /*2f90*/  IMAD.WIDE.U32 R2, R5, UR17, R2 ;  /* 0x0000001105027c25 */ /* 0x000fc8000f8e0002 */
[----:B------:R-:W-:Y:S01]  /*2fa0*/  VIADD R3, R3, UR6 ;  /* 0x0000000603037c36 */ /* 0x000fe20008000000 */
[----:B------:R-:W-:-:S04]  /*2fb0*/  LEA R4, P1, R2, UR8, 0x2 ;  /* 0x0000000802047c11 */ /* 0x000fc8000f8210ff */
[----:B------:R-:W-:-:S05]  /*2fc0*/  LEA.HI.X R5, R2, UR9, R3, 0x2, P1 ;  /* 0x0000000902057c11 */ /* 0x000fca00088f1403 */
        /* <DEDUP_REMOVED lines=17> */
[----:B------:R-:W-:Y:S01]  /*30e0*/  ULDC UR4, c[0x0][0x2e0] ;  /* 0x0000b80000047ab9 */ /* 0x000fe20000000800 */
[----:B------:R-:W-:Y:S01]  /*30f0*/  ULDC UR6, c[0x0][0x220] ;  /* 0x0000880000067ab9 */ /* 0x000fe20000000800 */
[----:B------:R-:W-:-:S04]  /*3100*/  UIMAD UR4, UR13, UR4, UR12 ;  /* 0x000000040d0472a4 */ /* 0x000fc8000f8e020c */
[----:B------:R-:W-:-:S03]  /*3110*/  UIMAD UR6, UR4, UR6, UR16 ;  /* 0x00000006040672a4 */ /* 0x000fc6000f8e0210 */
[----:B------:R-:W-:Y:S02]  /*3120*/  ULDC.64 UR4, c[0x0][0x2e8] ;  /* 0x0000ba0000047ab9 */ /* 0x000fe40000000a00 */
[----:B------:R-:W-:-:S06]  /*3130*/  UIMAD.WIDE UR4, UR6, 0x4, UR4 ;  /* 0x00000004060478a5 */ /* 0x000fcc000f8e0204 */
[----:B------:R-:W-:Y:S01]  /*3140*/  MOV R2, UR4 ;  /* 0x0000000400027c02 */ /* 0x000fe20008000f00 */
[----:B------:R-:W-:-:S05]  /*3150*/  IMAD.U32 R3, RZ, RZ, UR5 ;  /* 0x00000005ff037e24 */ /* 0x000fca000f8e00ff */
[----:B------:R-:W-:Y:S01]  /*3160*/  STG.E desc[UR10][R2.64], RZ ;  /* 0x000000ff02007986 */ /* 0x000fe2000c10190a */
[----:B------:R-:W-:Y:S05]  /*3170*/  EXIT ;  /* 0x000000000000794d */ /* 0x000fea0003800000 */
.L_x_2196:
        /* <DEDUP_REMOVED lines=16> */
.L_x_2224:


//--------------------- .nv.global.init           --------------------------
	.section	.nv.global.init,"aw",@progbits
.nv.global.init:
	.type		$str$23,@object
	.size		$str$23,($str$24 - $str$23)
$str$23:
        /*0000*/ 	.byte	0x28, 0x61, 0x64, 0x64, 0x72, 0x65, 0x73, 0x73, 0x20, 0x26, 0x20, 0x6d, 0x61, 0x73, 0x6b, 0x29
        /*0010*/ 	.byte	0x20, 0x3d, 0x3d, 0x20, 0x30, 0x00
	.type		$str$24,@object
	.size		$str$24,(__unnamed_2 - $str$24)
$str$24:
        /*0016*/ 	.byte	0x2f, 0x74, 0x6d, 0x70, 0x2f, 0x6f, 0x73, 0x73, 0x5f, 0x6b, 0x65, 0x72, 0x6e, 0x65, 0x6c, 0x73
        /*0026*/ 	.byte	0x5f, 0x73, 0x72, 0x63, 0x2f, 0x66, 0x6c, 0x61, 0x73, 0x68, 0x5f, 0x61, 0x74, 0x74, 0x65, 0x6e
        /*0036*/ 	.byte	0x74, 0x69, 0x6f, 0x6e, 0x2f, 0x63, 0x73, 0x72, 0x63, 0x2f, 0x63, 0x75, 0x74, 0x6c, 0x61, 0x73
        /*0046*/ 	.byte	0x73, 0x2f, 0x69, 0x6e, 0x63, 0x6c, 0x75, 0x64, 0x65, 0x2f, 0x63, 0x75, 0x74, 0x65, 0x2f, 0x70
        /*0056*/ 	.byte	0x6f, 0x69, 0x6e, 0x74, 0x65, 0x72, 0x5f, 0x66, 0x6c, 0x61, 0x67, 0x67, 0x65, 0x64, 0x2e, 0x68
        /*0066*/ 	.byte	0x70, 0x70, 0x00
	.type		__unnamed_2,@object
	.size		__unnamed_2,(__unnamed_1 - __unnamed_2)
__unnamed_2:
        /* <DEDUP_REMOVED lines=20> */
        /*01a9*/ 	.byte	0x74, 0x65, 0x3a, 0x3a, 0x43, 0x3c, 0x36, 0x34, 0x3e, 0x3e, 0x3e, 0x3e, 0x5d, 0x00
	.type		__unnamed_1,@object
	.size		__unnamed_1,(.L_0 - __unnamed_1)
__unnamed_1:
        /* <DEDUP_REMOVED lines=24> */
        /*0337*/ 	.byte	0x5d, 0x00
.L_0:


//--------------------- .nv.shared._ZN7cutlass13device_kernelIN5flash11enable_sm90INS1_16FlashAttnBwdSm90INS1_25CollectiveMainloopBwdSm90ILi2ELi1ELi1EN4cute5tupleIJNS5_1CILi1EEES8_S8_EEENS6_IJNS7_ILi64EEENS7_ILi80EEENS7_ILi256EEEEEENS_10bfloat16_tEfNS_4arch4Sm90ELb0ELb0ELb1ELb0ELb0ELb0ELb1ELb1ELi2ELi1ELi1ELi1ELb0EEENS1_21CollectiveEpilogueBwdISD_SE_SG_Li256ELb0ELb1ELi2EEENS1_19SingleTileSchedulerILb0ELb0ELb0ELi80EEEEEEEEEvNT_6ParamsE --------------------------
	.section	.nv.shared._ZN7cutlass13device_kernelIN5flash11enable_sm90INS1_16FlashAttnBwdSm90INS1_25CollectiveMainloopBwdSm90ILi2ELi1ELi1EN4cute5tupleIJNS5_1CILi1EEES8_S8_EEENS6_IJNS7_ILi64EEENS7_ILi80EEENS7_ILi256EEEEEENS_10bfloat16_tEfNS_4arch4Sm90ELb0ELb0ELb1ELb0ELb0ELb0ELb1ELb1ELi2ELi1ELi1ELi1ELb0EEENS1_21CollectiveEpilogueBwdISD_SE_SG_Li256ELb0ELb1ELi2EEENS1_19SingleTileSchedulerILb0ELb0ELb0ELi80EEEEEEEEEvNT_6ParamsE,"aw",@nobits
	.sectionflags	@""
	.align	16
	.zero		1024


//--------------------- .nv.shared.reserved.0     --------------------------
	.section	.nv.shared.reserved.0,"aw",@nobits
	.weak		__nv_reservedSMEM_offset_0_alias
	.size		__nv_reservedSMEM_offset_0_alias, 0, 0
	.other		__nv_reservedSMEM_offset_0_alias,@"STO_CUDA_RESERVED_SHARED STV_DEFAULT"
__nv_reservedSMEM_offset_0_alias:
	.zero		0


//--------------------- .nv.global                --------------------------
	.section	.nv.global,"aw",@nobits
.nv.global:
	.type		_ZN77_INTERNAL_db75ae03_41_flash_bwd_hdim256_bf16_softcapall_sm90_cu_8e232a79_26284cute1_E,@object
	.size		_ZN77_INTERNAL_db75ae03_41_flash_bwd_hdim256_bf16_softcapall_sm90_cu_8e232a79_26284cute1_E,(_ZN77_INTERNAL_db75ae03_41_flash_bwd_hdim256_bf16_softcapall_sm90_cu_8e232a79_26284cuda3std3__45__cpo6cbeginE - _ZN77_INTERNAL_db75ae03_41_flash_bwd_hdim256_bf16_softcapall_sm90_cu_8e232a79_26284cute1_E)
_ZN77_INTERNAL_db75ae03_41_flash_bwd_hdim256_bf16_softcapall_sm90_cu_8e232a79_26284cute1_E:
	.zero		1
	.type		_ZN77_INTERNAL_db75ae03_41_flash_bwd_hdim256_bf16_softcapall_sm90_cu_8e232a79_26284cuda3std3__45__cpo6cbeginE,@object
	.size		_ZN77_INTERNAL_db75ae03_41_flash_bwd_hdim256_bf16_softcapall_sm90_cu_8e232a79_26284cuda3std3__45__cpo6cbeginE,(_ZN77_INTERNAL_db75ae03_41_flash_bwd_hdim256_bf16_softcapall_sm90_cu_8e232a79_26284cuda3std3__48in_placeE - _ZN77_INTERNAL_db75ae03_41_flash_bwd_hdim256_bf16_softcapall_sm90_cu_8e232a79_26284cuda3std3__45__cpo6cbeginE)
_ZN77_INTERNAL_db75ae03_41_flash_bwd_hdim256_bf16_softcapall_sm90_cu_8e232a79_26284cuda3std3__45__cpo6cbeginE:
	.zero		1
	.type		_ZN77_INTERNAL_db75ae03_41_flash_bwd_hdim256_bf16_softcapall_sm90_cu_8e232a79_26284cuda3std3__48in_placeE,@object
	.size		_ZN77_INTERNAL_db75ae03_41_flash_bwd_hdim256_bf16_softcapall_sm90_cu_8e232a79_26284cuda3std3__48in_placeE,(_ZN77_INTERNAL_db75ae03_41_flash_bwd_hdim256_bf16_softcapall_sm90_cu_8e232a79_26284cuda3std6ranges3__45__cpo9iter_moveE - _ZN77_INTERNAL_db75ae03_41_flash_bwd_hdim256_bf16_softcapall_sm90_cu_8e232a79_26284cuda3std3__48in_placeE)
_ZN77_INTERNAL_db75ae03_41_flash_bwd_hdim256_bf16_softcapall_sm90_cu_8e232a79_26284cuda3std3__48in_placeE:
	.zero		1
	.type		_ZN77_INTERNAL_db75ae03_41_flash_bwd_hdim256_bf16_softcapall_sm90_cu_8e232a79_26284cuda3std6ranges3__45__cpo9iter_moveE,@object
	.size		_ZN77_INTERNAL_db75ae03_41_flash_bwd_hdim256_bf16_softcapall_sm90_cu_8e232a79_26284cuda3std6ranges3__45__cpo9iter_moveE,(_ZN77_INTERNAL_db75ae03_41_flash_bwd_hdim256_bf16_softcapall_sm90_cu_8e232a79_26284cuda3std3__45__cpo5beginE - _ZN77_INTERNAL_db75ae03_41_flash_bwd_hdim256_bf16_softcapall_sm90_cu_8e232a79_26284cuda3std6ranges3__45__cpo9iter_moveE)
_ZN77_INTERNAL_db75ae03_41_flash_bwd_hdim256_bf16_softcapall_sm90_cu_8e232a79_26284cuda3std6ranges3__45__cpo9iter_moveE:
	.zero		1
	.type		_ZN77_INTERNAL_db75ae03_41_flash_bwd_hdim256_bf16_softcapall_sm90_cu_8e232a79_26284cuda3std3__45__cpo5beginE,@object
	.size		_ZN77_INTERNAL_db75ae03_41_flash_bwd_hdim256_bf16_softcapall_sm90_cu_8e232a79_26284cuda3std3__45__cpo5beginE,(_ZN77_INTERNAL_db75ae03_41_flash_bwd_hdim256_bf16_softcapall_sm90_cu_8e232a79_26284cuda3std3__479_GLOBAL__N__db75ae03_41_flash_bwd_hdim256_bf16_softcapall_sm90_cu_8e232a79_26286ignoreE - _ZN77_INTERNAL_db75ae03_41_flash_bwd_hdim256_bf16_softcapall_sm90_cu_8e232a79_26284cuda3std3__45__cpo5beginE)
_ZN77_INTERNAL_db75ae03_41_flash_bwd_hdim256_bf16_softcapall_sm90_cu_8e232a79_26284cuda3std3__45__cpo5beginE:
	.zero		1
	.type		_ZN77_INTERNAL_db75ae03_41_flash_bwd_hdim256_bf16_softcapall_sm90_cu_8e232a79_26284cuda3std3__479_GLOBAL__N__db75ae03_41_flash_bwd_hdim256_bf16_softcapall_sm90_cu_8e232a79_26286ignoreE,@object
	.size		_ZN77_INTERNAL_db75ae03_41_flash_bwd_hdim256_bf16_softcapall_sm90_cu_8e232a79_26284cuda3std3__479_GLOBAL__N__db75ae03_41_flash_bwd_hdim256_bf16_softcapall_sm90_cu_8e232a79_26286ignoreE,(_ZN77_INTERNAL_db75ae03_41_flash_bwd_hdim256_bf16_softcapall_sm90_cu_8e232a79_26284cute7productE - _ZN77_INTERNAL_db75ae03_41_flash_bwd_hdim256_bf16_softcapall_sm90_cu_8e232a79_26284cuda3std3__479_GLOBAL__N__db75ae03_41_flash_bwd_hdim256_bf16_softcapall_sm90_cu_8e232a79_26286ignoreE)
_ZN77_INTERNAL_db75ae03_41_flash_bwd_hdim256_bf16_softcapall_sm90_cu_8e232a79_26284cuda3std3__479_GLOBAL__N__db75ae03_41_flash_bwd_hdim256_bf16_softcapall_sm90_cu_8e232a79_26286ignoreE:
	.zero		1
	.type		_ZN77_INTERNAL_db75ae03_41_flash_bwd_hdim256_bf16_softcapall_sm90_cu_8e232a79_26284cute7productE,@object
	.size		_ZN77_INTERNAL_db75ae03_41_flash_bwd_hdim256_bf16_softcapall_sm90_cu_8e232a79_26284cute7productE,(_ZN77_INTERNAL_db75ae03_41_flash_bwd_hdim256_bf16_softcapall_sm90_cu_8e232a79_26284cuda3std3__45__cpo3endE - _ZN77_INTERNAL_db75ae03_41_flash_bwd_hdim256_bf16_softcapall_sm90_cu_8e232a79_26284cute7productE)
_ZN77_INTERNAL_db75ae03_41_flash_bwd_hdim256_bf16_softcapall_sm90_cu_8e232a79_26284cute7productE:
	.zero		1
	.type		_ZN77_INTERNAL_db75ae03_41_flash_bwd_hdim256_bf16_softcapall_sm90_cu_8e232a79_26284cuda3std3__45__cpo3endE,@object
	.size		_ZN77_INTERNAL_db75ae03_41_flash_bwd_hdim256_bf16_softcapall_sm90_cu_8e232a79_26284cuda3std3__45__cpo3endE,(_ZN77_INTERNAL_db75ae03_41_flash_bwd_hdim256_bf16_softcapall_sm90_cu_8e232a79_26284cuda3std3__419piecewise_constructE - _ZN77_INTERNAL_db75ae03_41_flash_bwd_hdim256_bf16_softcapall_sm90_cu_8e232a79_26284cuda3std3__45__cpo3endE)
_ZN77_INTERNAL_db75ae03_41_flash_bwd_hdim256_bf16_softcapall_sm90_cu_8e232a79_26284cuda3std3__45__cpo3endE:
	.zero		1
	.type		_ZN77_INTERNAL_db75ae03_41_flash_bwd_hdim256_bf16_softcapall_sm90_cu_8e232a79_26284cuda3std3__419piecewise_constructE,@object
	.size		_ZN77_INTERNAL_db75ae03_41_flash_bwd_hdim256_bf16_softcapall_sm90_cu_8e232a79_26284cuda3std3__419piecewise_constructE,(_ZN77_INTERNAL_db75ae03_41_flash_bwd_hdim256_bf16_softcapall_sm90_cu_8e232a79_26284cuda3std3__45__cpo4cendE - _ZN77_INTERNAL_db75ae03_41_flash_bwd_hdim256_bf16_softcapall_sm90_cu_8e232a79_26284cuda3std3__419piecewise_constructE)
_ZN77_INTERNAL_db75ae03_41_flash_bwd_hdim256_bf16_softcapall_sm90_cu_8e232a79_26284cuda3std3__419piecewise_constructE:
	.zero		1
	.type		_ZN77_INTERNAL_db75ae03_41_flash_bwd_hdim256_bf16_softcapall_sm90_cu_8e232a79_26284cuda3std3__45__cpo4cendE,@object
	.size		_ZN77_INTERNAL_db75ae03_41_flash_bwd_hdim256_bf16_softcapall_sm90_cu_8e232a79_26284cuda3std3__45__cpo4cendE,(_ZN77_INTERNAL_db75ae03_41_flash_bwd_hdim256_bf16_softcapall_sm90_cu_8e232a79_26284cuda3std6ranges3__45__cpo4swapE - _ZN77_INTERNAL_db75ae03_41_flash_bwd_hdim256_bf16_softcapall_sm90_cu_8e232a79_26284cuda3std3__45__cpo4cendE)
_ZN77_INTERNAL_db75ae03_41_flash_bwd_hdim256_bf16_softcapall_sm90_cu_8e232a79_26284cuda3std3__45__cpo4cendE:
	.zero		1
	.type		_ZN77_INTERNAL_db75ae03_41_flash_bwd_hdim256_bf16_softcapall_sm90_cu_8e232a79_26284cuda3std6ranges3__45__cpo4swapE,@object
	.size		_ZN77_INTERNAL_db75ae03_41_flash_bwd_hdim256_bf16_softcapall_sm90_cu_8e232a79_26284cuda3std6ranges3__45__cpo4swapE,(.L_9 - _ZN77_INTERNAL_db75ae03_41_flash_bwd_hdim256_bf16_softcapall_sm90_cu_8e232a79_26284cuda3std6ranges3__45__cpo4swapE)
_ZN77_INTERNAL_db75ae03_41_flash_bwd_hdim256_bf16_softcapall_sm90_cu_8e232a79_26284cuda3std6ranges3__45__cpo4swapE:
	.zero		1
.L_9:


//--------------------- .nv.shared._ZN7cutlass13device_kernelIN5flash11enable_sm90INS1_16FlashAttnBwdSm90INS1_25CollectiveMainloopBwdSm90ILi2ELi1ELi1EN4cute5tupleIJNS5_1CILi1EEES8_S8_EEENS6_IJNS7_ILi64EEENS7_ILi80EEENS7_ILi256EEEEEENS_10bfloat16_tEfNS_4arch4Sm90ELb0ELb0ELb1ELb0ELb0ELb0ELb1ELb1ELi2ELi1ELi1ELi1ELb0EEENS1_24CollectiveEpilogueBwdGQAISD_fSG_Li256ELb0ELb0EEENS1_19SingleTileSchedulerILb0ELb0ELb0ELi80EEEEEEEEEvNT_6ParamsE --------------------------
	.section	.nv.shared._ZN7cutlass13device_kernelIN5flash11enable_sm90INS1_16FlashAttnBwdSm90INS1_25CollectiveMainloopBwdSm90ILi2ELi1ELi1EN4cute5tupleIJNS5_1CILi1EEES8_S8_EEENS6_IJNS7_ILi64EEENS7_ILi80EEENS7_ILi256EEEEEENS_10bfloat16_tEfNS_4arch4Sm90ELb0ELb0ELb1ELb0ELb0ELb0ELb1ELb1ELi2ELi1ELi1ELi1ELb0EEENS1_24CollectiveEpilogueBwdGQAISD_fSG_Li256ELb0ELb0EEENS1_19SingleTileSchedulerILb0ELb0ELb0ELi80EEEEEEEEEvNT_6ParamsE,"aw",@nobits
	.sectionflags	@""
	.align	16
	.zero		1024


//--------------------- .nv.shared._ZN7cutlass13device_kernelIN5flash11enable_sm90INS1_16FlashAttnBwdSm90INS1_25CollectiveMainloopBwdSm90ILi2ELi1ELi1EN4cute5tupleIJNS5_1CILi1EEES8_S8_EEENS6_IJNS7_ILi64EEENS7_ILi80EEENS7_ILi256EEEEEENS_10bfloat16_tEfNS_4arch4Sm90ELb0ELb0ELb1ELb1ELb0ELb0ELb1ELb1ELi2ELi1ELi1ELi1ELb0EEENS1_21CollectiveEpilogueBwdISD_SE_SG_Li256ELb1ELb1ELi2EEENS1_19SingleTileSchedulerILb1ELb0ELb0ELi80EEEEEEEEEvNT_6ParamsE --------------------------
	.section	.nv.shared._ZN7cutlass13device_kernelIN5flash11enable_sm90INS1_16FlashAttnBwdSm90INS1_25CollectiveMainloopBwdSm90ILi2ELi1ELi1EN4cute5tupleIJNS5_1CILi1EEES8_S8_EEENS6_IJNS7_ILi64EEENS7_ILi80EEENS7_ILi256EEEEEENS_10bfloat16_tEfNS_4arch4Sm90ELb0ELb0ELb1ELb1ELb0ELb0ELb1ELb1ELi2ELi1ELi1ELi1ELb0EEENS1_21CollectiveEpilogueBwdISD_SE_SG_Li256ELb1ELb1ELi2EEENS1_19SingleTileSchedulerILb1ELb0ELb0ELi80EEEEEEEEEvNT_6ParamsE,"aw",@nobits
	.sectionflags	@""
	.align	16
	.zero		1024


//--------------------- .nv.shared._ZN7cutlass13device_kernelIN5flash11enable_sm90INS1_16FlashAttnBwdSm90INS1_25CollectiveMainloopBwdSm90ILi2ELi1ELi1EN4cute5tupleIJNS5_1CILi1EEES8_S8_EEENS6_IJNS7_ILi64EEENS7_ILi80EEENS7_ILi256EEEEEENS_10bfloat16_tEfNS_4arch4Sm90ELb0ELb0ELb1ELb1ELb0ELb0ELb1ELb1ELi2ELi1ELi1ELi1ELb0EEENS1_24CollectiveEpilogueBwdGQAISD_fSG_Li256ELb1ELb0EEENS1_19SingleTileSchedulerILb1ELb0ELb0ELi80EEEEEEEEEvNT_6ParamsE --------------------------
	.section	.nv.shared._ZN7cutlass13device_kernelIN5flash11enable_sm90INS1_16FlashAttnBwdSm90INS1_25CollectiveMainloopBwdSm90ILi2ELi1ELi1EN4cute5tupleIJNS5_1CILi1EEES8_S8_EEENS6_IJNS7_ILi64EEENS7_ILi80EEENS7_ILi256EEEEEENS_10bfloat16_tEfNS_4arch4Sm90ELb0ELb0ELb1ELb1ELb0ELb0ELb1ELb1ELi2ELi1ELi1ELi1ELb0EEENS1_24CollectiveEpilogueBwdGQAISD_fSG_Li256ELb1ELb0EEENS1_19SingleTileSchedulerILb1ELb0ELb0ELi80EEEEEEEEEvNT_6ParamsE,"aw",@nobits
	.sectionflags	@""
	.align	16
	.zero		1024


//--------------------- .nv.shared._ZN7cutlass13device_kernelIN5flash11enable_sm90INS1_16FlashAttnBwdSm90INS1_25CollectiveMainloopBwdSm90ILi2ELi1ELi1EN4cute5tupleIJNS5_1CILi1EEES8_S8_EEENS6_IJNS7_ILi64EEENS7_ILi80EEENS7_ILi256EEEEEENS_10bfloat16_tEfNS_4arch4Sm90ELb0ELb1ELb1ELb0ELb0ELb0ELb1ELb1ELi2ELi1ELi1ELi1ELb0EEENS1_21CollectiveEpilogueBwdISD_SE_SG_Li256ELb0ELb1ELi2EEENS1_19SingleTileSchedulerILb0ELb0ELb0ELi80EEEEEEEEEvNT_6ParamsE --------------------------
	.section	.nv.shared._ZN7cutlass13device_kernelIN5flash11enable_sm90INS1_16FlashAttnBwdSm90INS1_25CollectiveMainloopBwdSm90ILi2ELi1ELi1EN4cute5tupleIJNS5_1CILi1EEES8_S8_EEENS6_IJNS7_ILi64EEENS7_ILi80EEENS7_ILi256EEEEEENS_10bfloat16_tEfNS_4arch4Sm90ELb0ELb1ELb1ELb0ELb0ELb0ELb1ELb1ELi2ELi1ELi1ELi1ELb0EEENS1_21CollectiveEpilogueBwdISD_SE_SG_Li256ELb0ELb1ELi2EEENS1_19SingleTileSchedulerILb0ELb0ELb0ELi80EEEEEEEEEvNT_6ParamsE,"aw",@nobits
	.sectionflags	@""
	.align	16
	.zero		1024


//--------------------- .nv.shared._ZN7cutlass13device_kernelIN5flash11enable_sm90INS1_16FlashAttnBwdSm90INS1_25CollectiveMainloopBwdSm90ILi2ELi1ELi1EN4cute5tupleIJNS5_1CILi1EEES8_S8_EEENS6_IJNS7_ILi64EEENS7_ILi80EEENS7_ILi256EEEEEENS_10bfloat16_tEfNS_4arch4Sm90ELb0ELb1ELb1ELb0ELb0ELb0ELb1ELb1ELi2ELi1ELi1ELi1ELb0EEENS1_24CollectiveEpilogueBwdGQAISD_fSG_Li256ELb0ELb0EEENS1_19SingleTileSchedulerILb0ELb0ELb0ELi80EEEEEEEEEvNT_6ParamsE --------------------------
	.section	.nv.shared._ZN7cutlass13device_kernelIN5flash11enable_sm90INS1_16FlashAttnBwdSm90INS1_25CollectiveMainloopBwdSm90ILi2ELi1ELi1EN4cute5tupleIJNS5_1CILi1EEES8_S8_EEENS6_IJNS7_ILi64EEENS7_ILi80EEENS7_ILi256EEEEEENS_10bfloat16_tEfNS_4arch4Sm90ELb0ELb1ELb1ELb0ELb0ELb0ELb1ELb1ELi2ELi1ELi1ELi1ELb0EEENS1_24CollectiveEpilogueBwdGQAISD_fSG_Li256ELb0ELb0EEENS1_19SingleTileSchedulerILb0ELb0ELb0ELi80EEEEEEEEEvNT_6ParamsE,"aw",@nobits
	.sectionflags	@""
	.align	16
	.zero		1024


//--------------------- .nv.shared._ZN7cutlass13device_kernelIN5flash11enable_sm90INS1_16FlashAttnBwdSm90INS1_25CollectiveMainloopBwdSm90ILi2ELi1ELi1EN4cute5tupleIJNS5_1CILi1EEES8_S8_EEENS6_IJNS7_ILi64EEENS7_ILi80EEENS7_ILi256EEEEEENS_10bfloat16_tEfNS_4arch4Sm90ELb0ELb1ELb1ELb1ELb0ELb0ELb1ELb1ELi2ELi1ELi1ELi1ELb0EEENS1_21CollectiveEpilogueBwdISD_SE_SG_Li256ELb1ELb1ELi2EEENS1_19SingleTileSchedulerILb1ELb0ELb0ELi80EEEEEEEEEvNT_6ParamsE --------------------------
	.section	.nv.shared._ZN7cutlass13device_kernelIN5flash11enable_sm90INS1_16FlashAttnBwdSm90INS1_25CollectiveMainloopBwdSm90ILi2ELi1ELi1EN4cute5tupleIJNS5_1CILi1EEES8_S8_EEENS6_IJNS7_ILi64EEENS7_ILi80EEENS7_ILi256EEEEEENS_10bfloat16_tEfNS_4arch4Sm90ELb0ELb1ELb1ELb1ELb0ELb0ELb1ELb1ELi2ELi1ELi1ELi1ELb0EEENS1_21CollectiveEpilogueBwdISD_SE_SG_Li256ELb1ELb1ELi2EEENS1_19SingleTileSchedulerILb1ELb0ELb0ELi80EEEEEEEEEvNT_6ParamsE,"aw",@nobits
	.sectionflags	@""
	.align	16
	.zero		1024


//--------------------- .nv.shared._ZN7cutlass13device_kernelIN5flash11enable_sm90INS1_16FlashAttnBwdSm90INS1_25CollectiveMainloopBwdSm90ILi2ELi1ELi1EN4cute5tupleIJNS5_1CILi1EEES8_S8_EEENS6_IJNS7_ILi64EEENS7_ILi80EEENS7_ILi256EEEEEENS_10bfloat16_tEfNS_4arch4Sm90ELb0ELb1ELb1ELb1ELb0ELb0ELb1ELb1ELi2ELi1ELi1ELi1ELb0EEENS1_24CollectiveEpilogueBwdGQAISD_fSG_Li256ELb1ELb0EEENS1_19SingleTileSchedulerILb1ELb0ELb0ELi80EEEEEEEEEvNT_6ParamsE --------------------------
	.section	.nv.shared._ZN7cutlass13device_kernelIN5flash11enable_sm90INS1_16FlashAttnBwdSm90INS1_25CollectiveMainloopBwdSm90ILi2ELi1ELi1EN4cute5tupleIJNS5_1CILi1EEES8_S8_EEENS6_IJNS7_ILi64EEENS7_ILi80EEENS7_ILi256EEEEEENS_10bfloat16_tEfNS_4arch4Sm90ELb0ELb1ELb1ELb1ELb0ELb0ELb1ELb1ELi2ELi1ELi1ELi1ELb0EEENS1_24CollectiveEpilogueBwdGQAISD_fSG_Li256ELb1ELb0EEENS1_19SingleTileSchedulerILb1ELb0ELb0ELi80EEEEEEEEEvNT_6ParamsE,"aw",@nobits
	.sectionflags	@""
	.align	16
	.zero		1024


//--------------------- .nv.shared._ZN7cutlass13device_kernelIN5flash11enable_sm90INS1_16FlashAttnBwdSm90INS1_25CollectiveMainloopBwdSm90ILi2ELi1ELi1EN4cute5tupleIJNS5_1CILi1EEES8_S8_EEENS6_IJNS7_ILi64EEENS7_ILi80EEENS7_ILi256EEEEEENS_10bfloat16_tEfNS_4arch4Sm90ELb1ELb0ELb1ELb0ELb0ELb0ELb1ELb1ELi2ELi1ELi1ELi1ELb0EEENS1_21CollectiveEpilogueBwdISD_SE_SG_Li256ELb0ELb1ELi2EEENS1_25SingleTileBwdLPTSchedulerILb0ELi80ELb0EEEEEEEEEvNT_6ParamsE --------------------------
	.section	.nv.shared._ZN7cutlass13device_kernelIN5flash11enable_sm90INS1_16FlashAttnBwdSm90INS1_25CollectiveMainloopBwdSm90ILi2ELi1ELi1EN4cute5tupleIJNS5_1CILi1EEES8_S8_EEENS6_IJNS7_ILi64EEENS7_ILi80EEENS7_ILi256EEEEEENS_10bfloat16_tEfNS_4arch4Sm90ELb1ELb0ELb1ELb0ELb0ELb0ELb1ELb1ELi2ELi1ELi1ELi1ELb0EEENS1_21CollectiveEpilogueBwdISD_SE_SG_Li256ELb0ELb1ELi2EEENS1_25SingleTileBwdLPTSchedulerILb0ELi80ELb0EEEEEEEEEvNT_6ParamsE,"aw",@nobits
	.sectionflags	@""
	.align	16
	.zero		1024


//--------------------- .nv.shared._ZN7cutlass13device_kernelIN5flash11enable_sm90INS1_16FlashAttnBwdSm90INS1_25CollectiveMainloopBwdSm90ILi2ELi1ELi1EN4cute5tupleIJNS5_1CILi1EEES8_S8_EEENS6_IJNS7_ILi64EEENS7_ILi80EEENS7_ILi256EEEEEENS_10bfloat16_tEfNS_4arch4Sm90ELb1ELb0ELb1ELb0ELb0ELb0ELb1ELb1ELi2ELi1ELi1ELi1ELb0EEENS1_24CollectiveEpilogueBwdGQAISD_fSG_Li256ELb0ELb0EEENS1_25SingleTileBwdLPTSchedulerILb0ELi80ELb0EEEEEEEEEvNT_6ParamsE --------------------------
	.section	.nv.shared._ZN7cutlass13device_kernelIN5flash11enable_sm90INS1_16FlashAttnBwdSm90INS1_25CollectiveMainloopBwdSm90ILi2ELi1ELi1EN4cute5tupleIJNS5_1CILi1EEES8_S8_EEENS6_IJNS7_ILi64EEENS7_ILi80EEENS7_ILi256EEEEEENS_10bfloat16_tEfNS_4arch4Sm90ELb1ELb0ELb1ELb0ELb0ELb0ELb1ELb1ELi2ELi1ELi1ELi1ELb0EEENS1_24CollectiveEpilogueBwdGQAISD_fSG_Li256ELb0ELb0EEENS1_25SingleTileBwdLPTSchedulerILb0ELi80ELb0EEEEEEEEEvNT_6ParamsE,"aw",@nobits
	.sectionflags	@""
	.align	16
	.zero		1024


//--------------------- .nv.shared._ZN7cutlass13device_kernelIN5flash11enable_sm90INS1_16FlashAttnBwdSm90INS1_25CollectiveMainloopBwdSm90ILi2ELi1ELi1EN4cute5tupleIJNS5_1CILi1EEES8_S8_EEENS6_IJNS7_ILi64EEENS7_ILi80EEENS7_ILi256EEEEEENS_10bfloat16_tEfNS_4arch4Sm90ELb1ELb0ELb1ELb1ELb0ELb0ELb1ELb1ELi2ELi1ELi1ELi1ELb0EEENS1_21CollectiveEpilogueBwdISD_SE_SG_Li256ELb1ELb1ELi2EEENS1_25SingleTileBwdLPTSchedulerILb1ELi80ELb0EEEEEEEEEvNT_6ParamsE --------------------------
	.section	.nv.shared._ZN7cutlass13device_kernelIN5flash11enable_sm90INS1_16FlashAttnBwdSm90INS1_25CollectiveMainloopBwdSm90ILi2ELi1ELi1EN4cute5tupleIJNS5_1CILi1EEES8_S8_EEENS6_IJNS7_ILi64EEENS7_ILi80EEENS7_ILi256EEEEEENS_10bfloat16_tEfNS_4arch4Sm90ELb1ELb0ELb1ELb1ELb0ELb0ELb1ELb1ELi2ELi1ELi1ELi1ELb0EEENS1_21CollectiveEpilogueBwdISD_SE_SG_Li256ELb1ELb1ELi2EEENS1_25SingleTileBwdLPTSchedulerILb1ELi80ELb0EEEEEEEEEvNT_6ParamsE,"aw",@nobits
	.sectionflags	@""
	.align	16
	.zero		1024


//--------------------- .nv.shared._ZN7cutlass13device_kernelIN5flash11enable_sm90INS1_16FlashAttnBwdSm90INS1_25CollectiveMainloopBwdSm90ILi2ELi1ELi1EN4cute5tupleIJNS5_1CILi1EEES8_S8_EEENS6_IJNS7_ILi64EEENS7_ILi80EEENS7_ILi256EEEEEENS_10bfloat16_tEfNS_4arch4Sm90ELb1ELb0ELb1ELb1ELb0ELb0ELb1ELb1ELi2ELi1ELi1ELi1ELb0EEENS1_24CollectiveEpilogueBwdGQAISD_fSG_Li256ELb1ELb0EEENS1_25SingleTileBwdLPTSchedulerILb1ELi80ELb0EEEEEEEEEvNT_6ParamsE --------------------------
	.section	.nv.shared._ZN7cutlass13device_kernelIN5flash11enable_sm90INS1_16FlashAttnBwdSm90INS1_25CollectiveMainloopBwdSm90ILi2ELi1ELi1EN4cute5tupleIJNS5_1CILi1EEES8_S8_EEENS6_IJNS7_ILi64EEENS7_ILi80EEENS7_ILi256EEEEEENS_10bfloat16_tEfNS_4arch4Sm90ELb1ELb0ELb1ELb1ELb0ELb0ELb1ELb1ELi2ELi1ELi1ELi1ELb0EEENS1_24CollectiveEpilogueBwdGQAISD_fSG_Li256ELb1ELb0EEENS1_25SingleTileBwdLPTSchedulerILb1ELi80ELb0EEEEEEEEEvNT_6ParamsE,"aw",@nobits
	.sectionflags	@""
	.align	16
	.zero		1024


//--------------------- .nv.shared._ZN7cutlass13device_kernelIN5flash11enable_sm90INS1_16FlashAttnBwdSm90INS1_25CollectiveMainloopBwdSm90ILi2ELi1ELi1EN4cute5tupleIJNS5_1CILi1EEES8_S8_EEENS6_IJNS7_ILi64EEENS7_ILi80EEENS7_ILi256EEEEEENS_10bfloat16_tEfNS_4arch4Sm90ELb0ELb0ELb0ELb0ELb0ELb0ELb1ELb1ELi2ELi1ELi1ELi1ELb0EEENS1_21CollectiveEpilogueBwdISD_SE_SG_Li256ELb0ELb1ELi2EEENS1_19SingleTileSchedulerILb0ELb0ELb0ELi80EEEEEEEEEvNT_6ParamsE --------------------------
	.section	.nv.shared._ZN7cutlass13device_kernelIN5flash11enable_sm90INS1_16FlashAttnBwdSm90INS1_25CollectiveMainloopBwdSm90ILi2ELi1ELi1EN4cute5tupleIJNS5_1CILi1EEES8_S8_EEENS6_IJNS7_ILi64EEENS7_ILi80EEENS7_ILi256EEEEEENS_10bfloat16_tEfNS_4arch4Sm90ELb0ELb0ELb0ELb0ELb0ELb0ELb1ELb1ELi2ELi1ELi1ELi1ELb0EEENS1_21CollectiveEpilogueBwdISD_SE_SG_Li256ELb0ELb1ELi2EEENS1_19SingleTileSchedulerILb0ELb0ELb0ELi80EEEEEEEEEvNT_6ParamsE,"aw",@nobits
	.sectionflags	@""
	.align	16
	.zero		1024


//--------------------- .nv.shared._ZN7cutlass13device_kernelIN5flash11enable_sm90INS1_16FlashAttnBwdSm90INS1_25CollectiveMainloopBwdSm90ILi2ELi1ELi1EN4cute5tupleIJNS5_1CILi1EEES8_S8_EEENS6_IJNS7_ILi64EEENS7_ILi80EEENS7_ILi256EEEEEENS_10bfloat16_tEfNS_4arch4Sm90ELb0ELb0ELb0ELb0ELb0ELb0ELb1ELb1ELi2ELi1ELi1ELi1ELb0EEENS1_24CollectiveEpilogueBwdGQAISD_fSG_Li256ELb0ELb0EEENS1_19SingleTileSchedulerILb0ELb0ELb0ELi80EEEEEEEEEvNT_6ParamsE --------------------------
	.section	.nv.shared._ZN7cutlass13device_kernelIN5flash11enable_sm90INS1_16FlashAttnBwdSm90INS1_25CollectiveMainloopBwdSm90ILi2ELi1ELi1EN4cute5tupleIJNS5_1CILi1EEES8_S8_EEENS6_IJNS7_ILi64EEENS7_ILi80EEENS7_ILi256EEEEEENS_10bfloat16_tEfNS_4arch4Sm90ELb0ELb0ELb0ELb0ELb0ELb0ELb1ELb1ELi2ELi1ELi1ELi1ELb0EEENS1_24CollectiveEpilogueBwdGQAISD_fSG_Li256ELb0ELb0EEENS1_19SingleTileSchedulerILb0ELb0ELb0ELi80EEEEEEEEEvNT_6ParamsE,"aw",@nobits
	.sectionflags	@""
	.align	16
	.zero		1024


//--------------------- .nv.shared._ZN7cutlass13device_kernelIN5flash11enable_sm90INS1_16FlashAttnBwdSm90INS1_25CollectiveMainloopBwdSm90ILi2ELi1ELi1EN4cute5tupleIJNS5_1CILi1EEES8_S8_EEENS6_IJNS7_ILi64EEENS7_ILi80EEENS7_ILi256EEEEEENS_10bfloat16_tEfNS_4arch4Sm90ELb0ELb0ELb0ELb1ELb0ELb0ELb1ELb1ELi2ELi1ELi1ELi1ELb0EEENS1_21CollectiveEpilogueBwdISD_SE_SG_Li256ELb1ELb1ELi2EEENS1_19SingleTileSchedulerILb1ELb0ELb0ELi80EEEEEEEEEvNT_6ParamsE --------------------------
	.section	.nv.shared._ZN7cutlass13device_kernelIN5flash11enable_sm90INS1_16FlashAttnBwdSm90INS1_25CollectiveMainloopBwdSm90ILi2ELi1ELi1EN4cute5tupleIJNS5_1CILi1EEES8_S8_EEENS6_IJNS7_ILi64EEENS7_ILi80EEENS7_ILi256EEEEEENS_10bfloat16_tEfNS_4arch4Sm90ELb0ELb0ELb0ELb1ELb0ELb0ELb1ELb1ELi2ELi1ELi1ELi1ELb0EEENS1_21CollectiveEpilogueBwdISD_SE_SG_Li256ELb1ELb1ELi2EEENS1_19SingleTileSchedulerILb1ELb0ELb0ELi80EEEEEEEEEvNT_6ParamsE,"aw",@nobits
	.sectionflags	@""
	.align	16
	.zero		1024


//--------------------- .nv.shared._ZN7cutlass13device_kernelIN5flash11enable_sm90INS1_16FlashAttnBwdSm90INS1_25CollectiveMainloopBwdSm90ILi2ELi1ELi1EN4cute5tupleIJNS5_1CILi1EEES8_S8_EEENS6_IJNS7_ILi64EEENS7_ILi80EEENS7_ILi256EEEEEENS_10bfloat16_tEfNS_4arch4Sm90ELb0ELb0ELb0ELb1ELb0ELb0ELb1ELb1ELi2ELi1ELi1ELi1ELb0EEENS1_24CollectiveEpilogueBwdGQAISD_fSG_Li256ELb1ELb0EEENS1_19SingleTileSchedulerILb1ELb0ELb0ELi80EEEEEEEEEvNT_6ParamsE --------------------------
	.section	.nv.shared._ZN7cutlass13device_kernelIN5flash11enable_sm90INS1_16FlashAttnBwdSm90INS1_25CollectiveMainloopBwdSm90ILi2ELi1ELi1EN4cute5tupleIJNS5_1CILi1EEES8_S8_EEENS6_IJNS7_ILi64EEENS7_ILi80EEENS7_ILi256EEEEEENS_10bfloat16_tEfNS_4arch4Sm90ELb0ELb0ELb0ELb1ELb0ELb0ELb1ELb1ELi2ELi1ELi1ELi1ELb0EEENS1_24CollectiveEpilogueBwdGQAISD_fSG_Li256ELb1ELb0EEENS1_19SingleTileSchedulerILb1ELb0ELb0ELi80EEEEEEEEEvNT_6ParamsE,"aw",@nobits
	.sectionflags	@""
	.align	16
	.zero		1024


//--------------------- .nv.shared._ZN7cutlass13device_kernelIN5flash11enable_sm90INS1_16FlashAttnBwdSm90INS1_25CollectiveMainloopBwdSm90ILi2ELi1ELi1EN4cute5tupleIJNS5_1CILi1EEES8_S8_EEENS6_IJNS7_ILi64EEENS7_ILi80EEENS7_ILi256EEEEEENS_10bfloat16_tEfNS_4arch4Sm90ELb0ELb1ELb0ELb0ELb0ELb0ELb1ELb1ELi2ELi1ELi1ELi1ELb0EEENS1_21CollectiveEpilogueBwdISD_SE_SG_Li256ELb0ELb1ELi2EEENS1_19SingleTileSchedulerILb0ELb0ELb0ELi80EEEEEEEEEvNT_6ParamsE --------------------------
	.section	.nv.shared._ZN7cutlass13device_kernelIN5flash11enable_sm90INS1_16FlashAttnBwdSm90INS1_25CollectiveMainloopBwdSm90ILi2ELi1ELi1EN4cute5tupleIJNS5_1CILi1EEES8_S8_EEENS6_IJNS7_ILi64EEENS7_ILi80EEENS7_ILi256EEEEEENS_10bfloat16_tEfNS_4arch4Sm90ELb0ELb1ELb0ELb0ELb0ELb0ELb1ELb1ELi2ELi1ELi1ELi1ELb0EEENS1_21CollectiveEpilogueBwdISD_SE_SG_Li256ELb0ELb1ELi2EEENS1_19SingleTileSchedulerILb0ELb0ELb0ELi80EEEEEEEEEvNT_6ParamsE,"aw",@nobits
	.sectionflags	@""
	.align	16
	.zero		1024


//--------------------- .nv.shared._ZN7cutlass13device_kernelIN5flash11enable_sm90INS1_16FlashAttnBwdSm90INS1_25CollectiveMainloopBwdSm90ILi2ELi1ELi1EN4cute5tupleIJNS5_1CILi1EEES8_S8_EEENS6_IJNS7_ILi64EEENS7_ILi80EEENS7_ILi256EEEEEENS_10bfloat16_tEfNS_4arch4Sm90ELb0ELb1ELb0ELb0ELb0ELb0ELb1ELb1ELi2ELi1ELi1ELi1ELb0EEENS1_24CollectiveEpilogueBwdGQAISD_fSG_Li256ELb0ELb0EEENS1_19SingleTileSchedulerILb0ELb0ELb0ELi80EEEEEEEEEvNT_6ParamsE --------------------------
	.section	.nv.shared._ZN7cutlass13device_kernelIN5flash11enable_sm90INS1_16FlashAttnBwdSm90INS1_25CollectiveMainloopBwdSm90ILi2ELi1ELi1EN4cute5tupleIJNS5_1CILi1EEES8_S8_EEENS6_IJNS7_ILi64EEENS7_ILi80EEENS7_ILi256EEEEEENS_10bfloat16_tEfNS_4arch4Sm90ELb0ELb1ELb0ELb0ELb0ELb0ELb1ELb1ELi2ELi1ELi1ELi1ELb0EEENS1_24CollectiveEpilogueBwdGQAISD_fSG_Li256ELb0ELb0EEENS1_19SingleTileSchedulerILb0ELb0ELb0ELi80EEEEEEEEEvNT_6ParamsE,"aw",@nobits
	.sectionflags	@""
	.align	16
	.zero		1024


//--------------------- .nv.shared._ZN7cutlass13device_kernelIN5flash11enable_sm90INS1_16FlashAttnBwdSm90INS1_25CollectiveMainloopBwdSm90ILi2ELi1ELi1EN4cute5tupleIJNS5_1CILi1EEES8_S8_EEENS6_IJNS7_ILi64EEENS7_ILi80EEENS7_ILi256EEEEEENS_10bfloat16_tEfNS_4arch4Sm90ELb0ELb1ELb0ELb1ELb0ELb0ELb1ELb1ELi2ELi1ELi1ELi1ELb0EEENS1_21CollectiveEpilogueBwdISD_SE_SG_Li256ELb1ELb1ELi2EEENS1_19SingleTileSchedulerILb1ELb0ELb0ELi80EEEEEEEEEvNT_6ParamsE --------------------------
	.section	.nv.shared._ZN7cutlass13device_kernelIN5flash11enable_sm90INS1_16FlashAttnBwdSm90INS1_25CollectiveMainloopBwdSm90ILi2ELi1ELi1EN4cute5tupleIJNS5_1CILi1EEES8_S8_EEENS6_IJNS7_ILi64EEENS7_ILi80EEENS7_ILi256EEEEEENS_10bfloat16_tEfNS_4arch4Sm90ELb0ELb1ELb0ELb1ELb0ELb0ELb1ELb1ELi2ELi1ELi1ELi1ELb0EEENS1_21CollectiveEpilogueBwdISD_SE_SG_Li256ELb1ELb1ELi2EEENS1_19SingleTileSchedulerILb1ELb0ELb0ELi80EEEEEEEEEvNT_6ParamsE,"aw",@nobits
	.sectionflags	@""
	.align	16
	.zero		1024


//--------------------- .nv.shared._ZN7cutlass13device_kernelIN5flash11enable_sm90INS1_16FlashAttnBwdSm90INS1_25CollectiveMainloopBwdSm90ILi2ELi1ELi1EN4cute5tupleIJNS5_1CILi1EEES8_S8_EEENS6_IJNS7_ILi64EEENS7_ILi80EEENS7_ILi256EEEEEENS_10bfloat16_tEfNS_4arch4Sm90ELb0ELb1ELb0ELb1ELb0ELb0ELb1ELb1ELi2ELi1ELi1ELi1ELb0EEENS1_24CollectiveEpilogueBwdGQAISD_fSG_Li256ELb1ELb0EEENS1_19SingleTileSchedulerILb1ELb0ELb0ELi80EEEEEEEEEvNT_6ParamsE --------------------------
	.section	.nv.shared._ZN7cutlass13device_kernelIN5flash11enable_sm90INS1_16FlashAttnBwdSm90INS1_25CollectiveMainloopBwdSm90ILi2ELi1ELi1EN4cute5tupleIJNS5_1CILi1EEES8_S8_EEENS6_IJNS7_ILi64EEENS7_ILi80EEENS7_ILi256EEEEEENS_10bfloat16_tEfNS_4arch4Sm90ELb0ELb1ELb0ELb1ELb0ELb0ELb1ELb1ELi2ELi1ELi1ELi1ELb0EEENS1_24CollectiveEpilogueBwdGQAISD_fSG_Li256ELb1ELb0EEENS1_19SingleTileSchedulerILb1ELb0ELb0ELi80EEEEEEEEEvNT_6ParamsE,"aw",@nobits
	.sectionflags	@""
	.align	16
	.zero		1024


//--------------------- .nv.shared._ZN7cutlass13device_kernelIN5flash11enable_sm90INS1_16FlashAttnBwdSm90INS1_25CollectiveMainloopBwdSm90ILi2ELi1ELi1EN4cute5tupleIJNS5_1CILi1EEES8_S8_EEENS6_IJNS7_ILi64EEENS7_ILi80EEENS7_ILi256EEEEEENS_10bfloat16_tEfNS_4arch4Sm90ELb1ELb0ELb0ELb0ELb0ELb0ELb1ELb1ELi2ELi1ELi1ELi1ELb0EEENS1_21CollectiveEpilogueBwdISD_SE_SG_Li256ELb0ELb1ELi2EEENS1_25SingleTileBwdLPTSchedulerILb0ELi80ELb0EEEEEEEEEvNT_6ParamsE --------------------------
	.section	.nv.shared._ZN7cutlass13device_kernelIN5flash11enable_sm90INS1_16FlashAttnBwdSm90INS1_25CollectiveMainloopBwdSm90ILi2ELi1ELi1EN4cute5tupleIJNS5_1CILi1EEES8_S8_EEENS6_IJNS7_ILi64EEENS7_ILi80EEENS7_ILi256EEEEEENS_10bfloat16_tEfNS_4arch4Sm90ELb1ELb0ELb0ELb0ELb0ELb0ELb1ELb1ELi2ELi1ELi1ELi1ELb0EEENS1_21CollectiveEpilogueBwdISD_SE_SG_Li256ELb0ELb1ELi2EEENS1_25SingleTileBwdLPTSchedulerILb0ELi80ELb0EEEEEEEEEvNT_6ParamsE,"aw",@nobits
	.sectionflags	@""
	.align	16
	.zero		1024


//--------------------- .nv.shared._ZN7cutlass13device_kernelIN5flash11enable_sm90INS1_16FlashAttnBwdSm90INS1_25CollectiveMainloopBwdSm90ILi2ELi1ELi1EN4cute5tupleIJNS5_1CILi1EEES8_S8_EEENS6_IJNS7_ILi64EEENS7_ILi80EEENS7_ILi256EEEEEENS_10bfloat16_tEfNS_4arch4Sm90ELb1ELb0ELb0ELb0ELb0ELb0ELb1ELb1ELi2ELi1ELi1ELi1ELb0EEENS1_24CollectiveEpilogueBwdGQAISD_fSG_Li256ELb0ELb0EEENS1_25SingleTileBwdLPTSchedulerILb0ELi80ELb0EEEEEEEEEvNT_6ParamsE --------------------------
	.section	.nv.shared._ZN7cutlass13device_kernelIN5flash11enable_sm90INS1_16FlashAttnBwdSm90INS1_25CollectiveMainloopBwdSm90ILi2ELi1ELi1EN4cute5tupleIJNS5_1CILi1EEES8_S8_EEENS6_IJNS7_ILi64EEENS7_ILi80EEENS7_ILi256EEEEEENS_10bfloat16_tEfNS_4arch4Sm90ELb1ELb0ELb0ELb0ELb0ELb0ELb1ELb1ELi2ELi1ELi1ELi1ELb0EEENS1_24CollectiveEpilogueBwdGQAISD_fSG_Li256ELb0ELb0EEENS1_25SingleTileBwdLPTSchedulerILb0ELi80ELb0EEEEEEEEEvNT_6ParamsE,"aw",@nobits
	.sectionflags	@""
	.align	16
	.zero		1024


//--------------------- .nv.shared._ZN7cutlass13device_kernelIN5flash22FlashAttnBwdPreprocessIN4cute5tupleIJNS3_1CILi64EEENS5_ILi256EEEEEENS_10bfloat16_tEfNS_4arch4Sm90ELb1ELb0EEEEEvNT_6ParamsE --------------------------
	.section	.nv.shared._ZN7cutlass13device_kernelIN5flash22FlashAttnBwdPreprocessIN4cute5tupleIJNS3_1CILi64EEENS5_ILi256EEEEEENS_10bfloat16_tEfNS_4arch4Sm90ELb1ELb0EEEEEvNT_6ParamsE,"aw",@nobits
	.sectionflags	@""
	.align	16
	.zero		1024


//--------------------- .nv.shared._ZN7cutlass13device_kernelIN5flash11enable_sm90INS1_16FlashAttnBwdSm90INS1_25CollectiveMainloopBwdSm90ILi2ELi1ELi1EN4cute5tupleIJNS5_1CILi1EEES8_S8_EEENS6_IJNS7_ILi64EEENS7_ILi80EEENS7_ILi256EEEEEENS_10bfloat16_tEfNS_4arch4Sm90ELb1ELb0ELb0ELb1ELb0ELb0ELb1ELb1ELi2ELi1ELi1ELi1ELb0EEENS1_21CollectiveEpilogueBwdISD_SE_SG_Li256ELb1ELb1ELi2EEENS1_25SingleTileBwdLPTSchedulerILb1ELi80ELb0EEEEEEEEEvNT_6ParamsE --------------------------
	.section	.nv.shared._ZN7cutlass13device_kernelIN5flash11enable_sm90INS1_16FlashAttnBwdSm90INS1_25CollectiveMainloopBwdSm90ILi2ELi1ELi1EN4cute5tupleIJNS5_1CILi1EEES8_S8_EEENS6_IJNS7_ILi64EEENS7_ILi80EEENS7_ILi256EEEEEENS_10bfloat16_tEfNS_4arch4Sm90ELb1ELb0ELb0ELb1ELb0ELb0ELb1ELb1ELi2ELi1ELi1ELi1ELb0EEENS1_21CollectiveEpilogueBwdISD_SE_SG_Li256ELb1ELb1ELi2EEENS1_25SingleTileBwdLPTSchedulerILb1ELi80ELb0EEEEEEEEEvNT_6ParamsE,"aw",@nobits
	.sectionflags	@""
	.align	16
	.zero		1024


//--------------------- .nv.shared._ZN7cutlass13device_kernelIN5flash32FlashAttnBwdPostprocessConvertdQIN4cute5tupleIJNS3_1CILi80EEENS5_ILi256EEEEEENS_10bfloat16_tEfNS_4arch4Sm90ELi256ENS3_8TiledMMAINS3_8MMA_AtomIJNS3_4SM904GMMA27MMA_64x16x16_F32BF16BF16_SSILNSF_5MajorE1ELSH_1ELNSF_7ScaleInE1ELSI_1EEEEEENS3_6LayoutINS4_IJNS5_ILi2EEENS5_ILi1EEESN_EEENS4_IJSN_NS5_ILi0EEESP_EEEEENS4_IJNS3_10UnderscoreESS_SS_EEEEELb1EEEEEvNT_6ParamsE --------------------------
	.section	.nv.shared._ZN7cutlass13device_kernelIN5flash32FlashAttnBwdPostprocessConvertdQIN4cute5tupleIJNS3_1CILi80EEENS5_ILi256EEEEEENS_10bfloat16_tEfNS_4arch4Sm90ELi256ENS3_8TiledMMAINS3_8MMA_AtomIJNS3_4SM904GMMA27MMA_64x16x16_F32BF16BF16_SSILNSF_5MajorE1ELSH_1ELNSF_7ScaleInE1ELSI_1EEEEEENS3_6LayoutINS4_IJNS5_ILi2EEENS5_ILi1EEESN_EEENS4_IJSN_NS5_ILi0EEESP_EEEEENS4_IJNS3_10UnderscoreESS_SS_EEEEELb1EEEEEvNT_6ParamsE,"aw",@nobits
	.sectionflags	@""
	.align	16
	.zero		1024


//--------------------- .nv.shared._ZN7cutlass13device_kernelIN5flash32FlashAttnBwdPostprocessConvertdQIN4cute5tupleIJNS3_1CILi64EEENS5_ILi256EEEEEENS_10bfloat16_tEfNS_4arch4Sm90ELi256ENS3_8TiledMMAINS3_8MMA_AtomIJNS3_4SM904GMMA27MMA_64x64x16_F32BF16BF16_SSILNSF_5MajorE1ELSH_0ELNSF_7ScaleInE1ELSI_1EEEEEENS3_6LayoutINS4_IJNS5_ILi2EEENS5_ILi1EEESN_EEENS4_IJSN_NS5_ILi0EEESP_EEEEENS4_IJNS3_10UnderscoreESS_SS_EEEEELb1EEEEEvNT_6ParamsE --------------------------
	.section	.nv.shared._ZN7cutlass13device_kernelIN5flash32FlashAttnBwdPostprocessConvertdQIN4cute5tupleIJNS3_1CILi64EEENS5_ILi256EEEEEENS_10bfloat16_tEfNS_4arch4Sm90ELi256ENS3_8TiledMMAINS3_8MMA_AtomIJNS3_4SM904GMMA27MMA_64x64x16_F32BF16BF16_SSILNSF_5MajorE1ELSH_0ELNSF_7ScaleInE1ELSI_1EEEEEENS3_6LayoutINS4_IJNS5_ILi2EEENS5_ILi1EEESN_EEENS4_IJSN_NS5_ILi0EEESP_EEEEENS4_IJNS3_10UnderscoreESS_SS_EEEEELb1EEEEEvNT_6ParamsE,"aw",@nobits
	.sectionflags	@""
	.align	16
	.zero		1024


//--------------------- .nv.shared._ZN7cutlass13device_kernelIN5flash11enable_sm90INS1_16FlashAttnBwdSm90INS1_25CollectiveMainloopBwdSm90ILi2ELi1ELi1EN4cute5tupleIJNS5_1CILi1EEES8_S8_EEENS6_IJNS7_ILi64EEENS7_ILi80EEENS7_ILi256EEEEEENS_10bfloat16_tEfNS_4arch4Sm90ELb1ELb0ELb0ELb1ELb0ELb0ELb1ELb1ELi2ELi1ELi1ELi1ELb0EEENS1_24CollectiveEpilogueBwdGQAISD_fSG_Li256ELb1ELb0EEENS1_25SingleTileBwdLPTSchedulerILb1ELi80ELb0EEEEEEEEEvNT_6ParamsE --------------------------
	.section	.nv.shared._ZN7cutlass13device_kernelIN5flash11enable_sm90INS1_16FlashAttnBwdSm90INS1_25CollectiveMainloopBwdSm90ILi2ELi1ELi1EN4cute5tupleIJNS5_1CILi1EEES8_S8_EEENS6_IJNS7_ILi64EEENS7_ILi80EEENS7_ILi256EEEEEENS_10bfloat16_tEfNS_4arch4Sm90ELb1ELb0ELb0ELb1ELb0ELb0ELb1ELb1ELi2ELi1ELi1ELi1ELb0EEENS1_24CollectiveEpilogueBwdGQAISD_fSG_Li256ELb1ELb0EEENS1_25SingleTileBwdLPTSchedulerILb1ELi80ELb0EEEEEEEEEvNT_6ParamsE,"aw",@nobits
	.sectionflags	@""
	.align	16
	.zero		1024


//--------------------- .nv.shared._ZN7cutlass13device_kernelIN5flash22FlashAttnBwdPreprocessIN4cute5tupleIJNS3_1CILi64EEENS5_ILi256EEEEEENS_10bfloat16_tEfNS_4arch4Sm90ELb1ELb1EEEEEvNT_6ParamsE --------------------------
	.section	.nv.shared._ZN7cutlass13device_kernelIN5flash22FlashAttnBwdPreprocessIN4cute5tupleIJNS3_1CILi64EEENS5_ILi256EEEEEENS_10bfloat16_tEfNS_4arch4Sm90ELb1ELb1EEEEEvNT_6ParamsE,"aw",@nobits
	.sectionflags	@""
	.align	16
	.zero		1024


//--------------------- .nv.constant0._ZN7cutlass13device_kernelIN5flash11enable_sm90INS1_16FlashAttnBwdSm90INS1_25CollectiveMainloopBwdSm90ILi2ELi1ELi1EN4cute5tupleIJNS5_1CILi1EEES8_S8_EEENS6_IJNS7_ILi64EEENS7_ILi80EEENS7_ILi256EEEEEENS_10bfloat16_tEfNS_4arch4Sm90ELb0ELb0ELb1ELb0ELb0ELb0ELb1ELb1ELi2ELi1ELi1ELi1ELb0EEENS1_21CollectiveEpilogueBwdISD_SE_SG_Li256ELb0ELb1ELi2EEENS1_19SingleTileSchedulerILb0ELb0ELb0ELi80EEEEEEEEEvNT_6ParamsE --------------------------
	.section	.nv.constant0._ZN7cutlass13device_kernelIN5flash11enable_sm90INS1_16FlashAttnBwdSm90INS1_25CollectiveMainloopBwdSm90ILi2ELi1ELi1EN4cute5tupleIJNS5_1CILi1EEES8_S8_EEENS6_IJNS7_ILi64EEENS7_ILi80EEENS7_ILi256EEEEEENS_10bfloat16_tEfNS_4arch4Sm90ELb0ELb0ELb1ELb0ELb0ELb0ELb1ELb1ELi2ELi1ELi1ELi1ELb0EEENS1_21CollectiveEpilogueBwdISD_SE_SG_Li256ELb0ELb1ELi2EEENS1_19SingleTileSchedulerILb0ELb0ELb0ELi80EEEEEEEEEvNT_6ParamsE,"a",@progbits
	.sectionflags	@""
	.align	4
.nv.constant0._ZN7cutlass13device_kernelIN5flash11enable_sm90INS1_16FlashAttnBwdSm90INS1_25CollectiveMainloopBwdSm90ILi2ELi1ELi1EN4cute5tupleIJNS5_1CILi1EEES8_S8_EEENS6_IJNS7_ILi64EEENS7_ILi80EEENS7_ILi256EEEEEENS_10bfloat16_tEfNS_4arch4Sm90ELb0ELb0ELb1ELb0ELb0ELb0ELb1ELb1ELi2ELi1ELi1ELi1ELb0EEENS1_21CollectiveEpilogueBwdISD_SE_SG_Li256ELb0ELb1ELi2EEENS1_19SingleTileSchedulerILb0ELb0ELb0ELi80EEEEEEEEEvNT_6ParamsE:
	.zero		2944


//--------------------- .nv.constant0._ZN7cutlass13device_kernelIN5flash11enable_sm90INS1_16FlashAttnBwdSm90INS1_25CollectiveMainloopBwdSm90ILi2ELi1ELi1EN4cute5tupleIJNS5_1CILi1EEES8_S8_EEENS6_IJNS7_ILi64EEENS7_ILi80EEENS7_ILi256EEEEEENS_10bfloat16_tEfNS_4arch4Sm90ELb0ELb0ELb1ELb0ELb0ELb0ELb1ELb1ELi2ELi1ELi1ELi1ELb0EEENS1_24CollectiveEpilogueBwdGQAISD_fSG_Li256ELb0ELb0EEENS1_19SingleTileSchedulerILb0ELb0ELb0ELi80EEEEEEEEEvNT_6ParamsE --------------------------
	.section	.nv.constant0._ZN7cutlass13device_kernelIN5flash11enable_sm90INS1_16FlashAttnBwdSm90INS1_25CollectiveMainloopBwdSm90ILi2ELi1ELi1EN4cute5tupleIJNS5_1CILi1EEES8_S8_EEENS6_IJNS7_ILi64EEENS7_ILi80EEENS7_ILi256EEEEEENS_10bfloat16_tEfNS_4arch4Sm90ELb0ELb0ELb1ELb0ELb0ELb0ELb1ELb1ELi2ELi1ELi1ELi1ELb0EEENS1_24CollectiveEpilogueBwdGQAISD_fSG_Li256ELb0ELb0EEENS1_19SingleTileSchedulerILb0ELb0ELb0ELi80EEEEEEEEEvNT_6ParamsE,"a",@progbits
	.sectionflags	@""
	.align	4
.nv.constant0._ZN7cutlass13device_kernelIN5flash11enable_sm90INS1_16FlashAttnBwdSm90INS1_25CollectiveMainloopBwdSm90ILi2ELi1ELi1EN4cute5tupleIJNS5_1CILi1EEES8_S8_EEENS6_IJNS7_ILi64EEENS7_ILi80EEENS7_ILi256EEEEEENS_10bfloat16_tEfNS_4arch4Sm90ELb0ELb0ELb1ELb0ELb0ELb0ELb1ELb1ELi2ELi1ELi1ELi1ELb0EEENS1_24CollectiveEpilogueBwdGQAISD_fSG_Li256ELb0ELb0EEENS1_19SingleTileSchedulerILb0ELb0ELb0ELi80EEEEEEEEEvNT_6ParamsE:
	.zero		2304


//--------------------- .nv.constant0._ZN7cutlass13device_kernelIN5flash11enable_sm90INS1_16FlashAttnBwdSm90INS1_25CollectiveMainloopBwdSm90ILi2ELi1ELi1EN4cute5tupleIJNS5_1CILi1EEES8_S8_EEENS6_IJNS7_ILi64EEENS7_ILi80EEENS7_ILi256EEEEEENS_10bfloat16_tEfNS_4arch4Sm90ELb0ELb0ELb1ELb1ELb0ELb0ELb1ELb1ELi2ELi1ELi1ELi1ELb0EEENS1_21CollectiveEpilogueBwdISD_SE_SG_Li256ELb1ELb1ELi2EEENS1_19SingleTileSchedulerILb1ELb0ELb0ELi80EEEEEEEEEvNT_6ParamsE --------------------------
	.section	.nv.constant0._ZN7cutlass13device_kernelIN5flash11enable_sm90INS1_16FlashAttnBwdSm90INS1_25CollectiveMainloopBwdSm90ILi2ELi1ELi1EN4cute5tupleIJNS5_1CILi1EEES8_S8_EEENS6_IJNS7_ILi64EEENS7_ILi80EEENS7_ILi256EEEEEENS_10bfloat16_tEfNS_4arch4Sm90ELb0ELb0ELb1ELb1ELb0ELb0ELb1ELb1ELi2ELi1ELi1ELi1ELb0EEENS1_21CollectiveEpilogueBwdISD_SE_SG_Li256ELb1ELb1ELi2EEENS1_19SingleTileSchedulerILb1ELb0ELb0ELi80EEEEEEEEEvNT_6ParamsE,"a",@progbits
	.sectionflags	@""
	.align	4
.nv.constant0._ZN7cutlass13device_kernelIN5flash11enable_sm90INS1_16FlashAttnBwdSm90INS1_25CollectiveMainloopBwdSm90ILi2ELi1ELi1EN4cute5tupleIJNS5_1CILi1EEES8_S8_EEENS6_IJNS7_ILi64EEENS7_ILi80EEENS7_ILi256EEEEEENS_10bfloat16_tEfNS_4arch4Sm90ELb0ELb0ELb1ELb1ELb0ELb0ELb1ELb1ELi2ELi1ELi1ELi1ELb0EEENS1_21CollectiveEpilogueBwdISD_SE_SG_Li256ELb1ELb1ELi2EEENS1_19SingleTileSchedulerILb1ELb0ELb0ELi80EEEEEEEEEvNT_6ParamsE:
	.zero		2304


//--------------------- .nv.constant0._ZN7cutlass13device_kernelIN5flash11enable_sm90INS1_16FlashAttnBwdSm90INS1_25CollectiveMainloopBwdSm90ILi2ELi1ELi1EN4cute5tupleIJNS5_1CILi1EEES8_S8_EEENS6_IJNS7_ILi64EEENS7_ILi80EEENS7_ILi256EEEEEENS_10bfloat16_tEfNS_4arch4Sm90ELb0ELb0ELb1ELb1ELb0ELb0ELb1ELb1ELi2ELi1ELi1ELi1ELb0EEENS1_24CollectiveEpilogueBwdGQAISD_fSG_Li256ELb1ELb0EEENS1_19SingleTileSchedulerILb1ELb0ELb0ELi80EEEEEEEEEvNT_6ParamsE --------------------------
	.section	.nv.constant0._ZN7cutlass13device_kernelIN5flash11enable_sm90INS1_16FlashAttnBwdSm90INS1_25CollectiveMainloopBwdSm90ILi2ELi1ELi1EN4cute5tupleIJNS5_1CILi1EEES8_S8_EEENS6_IJNS7_ILi64EEENS7_ILi80EEENS7_ILi256EEEEEENS_10bfloat16_tEfNS_4arch4Sm90ELb0ELb0ELb1ELb1ELb0ELb0ELb1ELb1ELi2ELi1ELi1ELi1ELb0EEENS1_24CollectiveEpilogueBwdGQAISD_fSG_Li256ELb1ELb0EEENS1_19SingleTileSchedulerILb1ELb0ELb0ELi80EEEEEEEEEvNT_6ParamsE,"a",@progbits
	.sectionflags	@""
	.align	4
.nv.constant0._ZN7cutlass13device_kernelIN5flash11enable_sm90INS1_16FlashAttnBwdSm90INS1_25CollectiveMainloopBwdSm90ILi2ELi1ELi1EN4cute5tupleIJNS5_1CILi1EEES8_S8_EEENS6_IJNS7_ILi64EEENS7_ILi80EEENS7_ILi256EEEEEENS_10bfloat16_tEfNS_4arch4Sm90ELb0ELb0ELb1ELb1ELb0ELb0ELb1ELb1ELi2ELi1ELi1ELi1ELb0EEENS1_24CollectiveEpilogueBwdGQAISD_fSG_Li256ELb1ELb0EEENS1_19SingleTileSchedulerILb1ELb0ELb0ELi80EEEEEEEEEvNT_6ParamsE:
	.zero		2304


//--------------------- .nv.constant0._ZN7cutlass13device_kernelIN5flash11enable_sm90INS1_16FlashAttnBwdSm90INS1_25CollectiveMainloopBwdSm90ILi2ELi1ELi1EN4cute5tupleIJNS5_1CILi1EEES8_S8_EEENS6_IJNS7_ILi64EEENS7_ILi80EEENS7_ILi256EEEEEENS_10bfloat16_tEfNS_4arch4Sm90ELb0ELb1ELb1ELb0ELb0ELb0ELb1ELb1ELi2ELi1ELi1ELi1ELb0EEENS1_21CollectiveEpilogueBwdISD_SE_SG_Li256ELb0ELb1ELi2EEENS1_19SingleTileSchedulerILb0ELb0ELb0ELi80EEEEEEEEEvNT_6ParamsE --------------------------
	.section	.nv.constant0._ZN7cutlass13device_kernelIN5flash11enable_sm90INS1_16FlashAttnBwdSm90INS1_25CollectiveMainloopBwdSm90ILi2ELi1ELi1EN4cute5tupleIJNS5_1CILi1EEES8_S8_EEENS6_IJNS7_ILi64EEENS7_ILi80EEENS7_ILi256EEEEEENS_10bfloat16_tEfNS_4arch4Sm90ELb0ELb1ELb1ELb0ELb0ELb0ELb1ELb1ELi2ELi1ELi1ELi1ELb0EEENS1_21CollectiveEpilogueBwdISD_SE_SG_Li256ELb0ELb1ELi2EEENS1_19SingleTileSchedulerILb0ELb0ELb0ELi80EEEEEEEEEvNT_6ParamsE,"a",@progbits
	.sectionflags	@""
	.align	4
.nv.constant0._ZN7cutlass13device_kernelIN5flash11enable_sm90INS1_16FlashAttnBwdSm90INS1_25CollectiveMainloopBwdSm90ILi2ELi1ELi1EN4cute5tupleIJNS5_1CILi1EEES8_S8_EEENS6_IJNS7_ILi64EEENS7_ILi80EEENS7_ILi256EEEEEENS_10bfloat16_tEfNS_4arch4Sm90ELb0ELb1ELb1ELb0ELb0ELb0ELb1ELb1ELi2ELi1ELi1ELi1ELb0EEENS1_21CollectiveEpilogueBwdISD_SE_SG_Li256ELb0ELb1ELi2EEENS1_19SingleTileSchedulerILb0ELb0ELb0ELi80EEEEEEEEEvNT_6ParamsE:
	.zero		2944


//--------------------- .nv.constant0._ZN7cutlass13device_kernelIN5flash11enable_sm90INS1_16FlashAttnBwdSm90INS1_25CollectiveMainloopBwdSm90ILi2ELi1ELi1EN4cute5tupleIJNS5_1CILi1EEES8_S8_EEENS6_IJNS7_ILi64EEENS7_ILi80EEENS7_ILi256EEEEEENS_10bfloat16_tEfNS_4arch4Sm90ELb0ELb1ELb1ELb0ELb0ELb0ELb1ELb1ELi2ELi1ELi1ELi1ELb0EEENS1_24CollectiveEpilogueBwdGQAISD_fSG_Li256ELb0ELb0EEENS1_19SingleTileSchedulerILb0ELb0ELb0ELi80EEEEEEEEEvNT_6ParamsE --------------------------
	.section	.nv.constant0._ZN7cutlass13device_kernelIN5flash11enable_sm90INS1_16FlashAttnBwdSm90INS1_25CollectiveMainloopBwdSm90ILi2ELi1ELi1EN4cute5tupleIJNS5_1CILi1EEES8_S8_EEENS6_IJNS7_ILi64EEENS7_ILi80EEENS7_ILi256EEEEEENS_10bfloat16_tEfNS_4arch4Sm90ELb0ELb1ELb1ELb0ELb0ELb0ELb1ELb1ELi2ELi1ELi1ELi1ELb0EEENS1_24CollectiveEpilogueBwdGQAISD_fSG_Li256ELb0ELb0EEENS1_19SingleTileSchedulerILb0ELb0ELb0ELi80EEEEEEEEEvNT_6ParamsE,"a",@progbits
	.sectionflags	@""
	.align	4
.nv.constant0._ZN7cutlass13device_kernelIN5flash11enable_sm90INS1_16FlashAttnBwdSm90INS1_25CollectiveMainloopBwdSm90ILi2ELi1ELi1EN4cute5tupleIJNS5_1CILi1EEES8_S8_EEENS6_IJNS7_ILi64EEENS7_ILi80EEENS7_ILi256EEEEEENS_10bfloat16_tEfNS_4arch4Sm90ELb0ELb1ELb1ELb0ELb0ELb0ELb1ELb1ELi2ELi1ELi1ELi1ELb0EEENS1_24CollectiveEpilogueBwdGQAISD_fSG_Li256ELb0ELb0EEENS1_19SingleTileSchedulerILb0ELb0ELb0ELi80EEEEEEEEEvNT_6ParamsE:
	.zero		2304


//--------------------- .nv.constant0._ZN7cutlass13device_kernelIN5flash11enable_sm90INS1_16FlashAttnBwdSm90INS1_25CollectiveMainloopBwdSm90ILi2ELi1ELi1EN4cute5tupleIJNS5_1CILi1EEES8_S8_EEENS6_IJNS7_ILi64EEENS7_ILi80EEENS7_ILi256EEEEEENS_10bfloat16_tEfNS_4arch4Sm90ELb0ELb1ELb1ELb1ELb0ELb0ELb1ELb1ELi2ELi1ELi1ELi1ELb0EEENS1_21CollectiveEpilogueBwdISD_SE_SG_Li256ELb1ELb1ELi2EEENS1_19SingleTileSchedulerILb1ELb0ELb0ELi80EEEEEEEEEvNT_6ParamsE --------------------------
	.section	.nv.constant0._ZN7cutlass13device_kernelIN5flash11enable_sm90INS1_16FlashAttnBwdSm90INS1_25CollectiveMainloopBwdSm90ILi2ELi1ELi1EN4cute5tupleIJNS5_1CILi1EEES8_S8_EEENS6_IJNS7_ILi64EEENS7_ILi80EEENS7_ILi256EEEEEENS_10bfloat16_tEfNS_4arch4Sm90ELb0ELb1ELb1ELb1ELb0ELb0ELb1ELb1ELi2ELi1ELi1ELi1ELb0EEENS1_21CollectiveEpilogueBwdISD_SE_SG_Li256ELb1ELb1ELi2EEENS1_19SingleTileSchedulerILb1ELb0ELb0ELi80EEEEEEEEEvNT_6ParamsE,"a",@progbits
	.sectionflags	@""
	.align	4
.nv.constant0._ZN7cutlass13device_kernelIN5flash11enable_sm90INS1_16FlashAttnBwdSm90INS1_25CollectiveMainloopBwdSm90ILi2ELi1ELi1EN4cute5tupleIJNS5_1CILi1EEES8_S8_EEENS6_IJNS7_ILi64EEENS7_ILi80EEENS7_ILi256EEEEEENS_10bfloat16_tEfNS_4arch4Sm90ELb0ELb1ELb1ELb1ELb0ELb0ELb1ELb1ELi2ELi1ELi1ELi1ELb0EEENS1_21CollectiveEpilogueBwdISD_SE_SG_Li256ELb1ELb1ELi2EEENS1_19SingleTileSchedulerILb1ELb0ELb0ELi80EEEEEEEEEvNT_6ParamsE:
	.zero		2304


//--------------------- .nv.constant0._ZN7cutlass13device_kernelIN5flash11enable_sm90INS1_16FlashAttnBwdSm90INS1_25CollectiveMainloopBwdSm90ILi2ELi1ELi1EN4cute5tupleIJNS5_1CILi1EEES8_S8_EEENS6_IJNS7_ILi64EEENS7_ILi80EEENS7_ILi256EEEEEENS_10bfloat16_tEfNS_4arch4Sm90ELb0ELb1ELb1ELb1ELb0ELb0ELb1ELb1ELi2ELi1ELi1ELi1ELb0EEENS1_24CollectiveEpilogueBwdGQAISD_fSG_Li256ELb1ELb0EEENS1_19SingleTileSchedulerILb1ELb0ELb0ELi80EEEEEEEEEvNT_6ParamsE --------------------------
	.section	.nv.constant0._ZN7cutlass13device_kernelIN5flash11enable_sm90INS1_16FlashAttnBwdSm90INS1_25CollectiveMainloopBwdSm90ILi2ELi1ELi1EN4cute5tupleIJNS5_1CILi1EEES8_S8_EEENS6_IJNS7_ILi64EEENS7_ILi80EEENS7_ILi256EEEEEENS_10bfloat16_tEfNS_4arch4Sm90ELb0ELb1ELb1ELb1ELb0ELb0ELb1ELb1ELi2ELi1ELi1ELi1ELb0EEENS1_24CollectiveEpilogueBwdGQAISD_fSG_Li256ELb1ELb0EEENS1_19SingleTileSchedulerILb1ELb0ELb0ELi80EEEEEEEEEvNT_6ParamsE,"a",@progbits
	.sectionflags	@""
	.align	4
.nv.constant0._ZN7cutlass13device_kernelIN5flash11enable_sm90INS1_16FlashAttnBwdSm90INS1_25CollectiveMainloopBwdSm90ILi2ELi1ELi1EN4cute5tupleIJNS5_1CILi1EEES8_S8_EEENS6_IJNS7_ILi64EEENS7_ILi80EEENS7_ILi256EEEEEENS_10bfloat16_tEfNS_4arch4Sm90ELb0ELb1ELb1ELb1ELb0ELb0ELb1ELb1ELi2ELi1ELi1ELi1ELb0EEENS1_24CollectiveEpilogueBwdGQAISD_fSG_Li256ELb1ELb0EEENS1_19SingleTileSchedulerILb1ELb0ELb0ELi80EEEEEEEEEvNT_6ParamsE:
	.zero		2304


//--------------------- .nv.constant0._ZN7cutlass13device_kernelIN5flash11enable_sm90INS1_16FlashAttnBwdSm90INS1_25CollectiveMainloopBwdSm90ILi2ELi1ELi1EN4cute5tupleIJNS5_1CILi1EEES8_S8_EEENS6_IJNS7_ILi64EEENS7_ILi80EEENS7_ILi256EEEEEENS_10bfloat16_tEfNS_4arch4Sm90ELb1ELb0ELb1ELb0ELb0ELb0ELb1ELb1ELi2ELi1ELi1ELi1ELb0EEENS1_21CollectiveEpilogueBwdISD_SE_SG_Li256ELb0ELb1ELi2EEENS1_25SingleTileBwdLPTSchedulerILb0ELi80ELb0EEEEEEEEEvNT_6ParamsE --------------------------
	.section	.nv.constant0._ZN7cutlass13device_kernelIN5flash11enable_sm90INS1_16FlashAttnBwdSm90INS1_25CollectiveMainloopBwdSm90ILi2ELi1ELi1EN4cute5tupleIJNS5_1CILi1EEES8_S8_EEENS6_IJNS7_ILi64EEENS7_ILi80EEENS7_ILi256EEEEEENS_10bfloat16_tEfNS_4arch4Sm90ELb1ELb0ELb1ELb0ELb0ELb0ELb1ELb1ELi2ELi1ELi1ELi1ELb0EEENS1_21CollectiveEpilogueBwdISD_SE_SG_Li256ELb0ELb1ELi2EEENS1_25SingleTileBwdLPTSchedulerILb0ELi80ELb0EEEEEEEEEvNT_6ParamsE,"a",@progbits
	.sectionflags	@""
	.align	4
.nv.constant0._ZN7cutlass13device_kernelIN5flash11enable_sm90INS1_16FlashAttnBwdSm90INS1_25CollectiveMainloopBwdSm90ILi2ELi1ELi1EN4cute5tupleIJNS5_1CILi1EEES8_S8_EEENS6_IJNS7_ILi64EEENS7_ILi80EEENS7_ILi256EEEEEENS_10bfloat16_tEfNS_4arch4Sm90ELb1ELb0ELb1ELb0ELb0ELb0ELb1ELb1ELi2ELi1ELi1ELi1ELb0EEENS1_21CollectiveEpilogueBwdISD_SE_SG_Li256ELb0ELb1ELi2EEENS1_25SingleTileBwdLPTSchedulerILb0ELi80ELb0EEEEEEEEEvNT_6ParamsE:
	.zero		2944


//--------------------- .nv.constant0._ZN7cutlass13device_kernelIN5flash11enable_sm90INS1_16FlashAttnBwdSm90INS1_25CollectiveMainloopBwdSm90ILi2ELi1ELi1EN4cute5tupleIJNS5_1CILi1EEES8_S8_EEENS6_IJNS7_ILi64EEENS7_ILi80EEENS7_ILi256EEEEEENS_10bfloat16_tEfNS_4arch4Sm90ELb1ELb0ELb1ELb0ELb0ELb0ELb1ELb1ELi2ELi1ELi1ELi1ELb0EEENS1_24CollectiveEpilogueBwdGQAISD_fSG_Li256ELb0ELb0EEENS1_25SingleTileBwdLPTSchedulerILb0ELi80ELb0EEEEEEEEEvNT_6ParamsE --------------------------
	.section	.nv.constant0._ZN7cutlass13device_kernelIN5flash11enable_sm90INS1_16FlashAttnBwdSm90INS1_25CollectiveMainloopBwdSm90ILi2ELi1ELi1EN4cute5tupleIJNS5_1CILi1EEES8_S8_EEENS6_IJNS7_ILi64EEENS7_ILi80EEENS7_ILi256EEEEEENS_10bfloat16_tEfNS_4arch4Sm90ELb1ELb0ELb1ELb0ELb0ELb0ELb1ELb1ELi2ELi1ELi1ELi1ELb0EEENS1_24CollectiveEpilogueBwdGQAISD_fSG_Li256ELb0ELb0EEENS1_25SingleTileBwdLPTSchedulerILb0ELi80ELb0EEEEEEEEEvNT_6ParamsE,"a",@progbits
	.sectionflags	@""
	.align	4
.nv.constant0._ZN7cutlass13device_kernelIN5flash11enable_sm90INS1_16FlashAttnBwdSm90INS1_25CollectiveMainloopBwdSm90ILi2ELi1ELi1EN4cute5tupleIJNS5_1CILi1EEES8_S8_EEENS6_IJNS7_ILi64EEENS7_ILi80EEENS7_ILi256EEEEEENS_10bfloat16_tEfNS_4arch4Sm90ELb1ELb0ELb1ELb0ELb0ELb0ELb1ELb1ELi2ELi1ELi1ELi1ELb0EEENS1_24CollectiveEpilogueBwdGQAISD_fSG_Li256ELb0ELb0EEENS1_25SingleTileBwdLPTSchedulerILb0ELi80ELb0EEEEEEEEEvNT_6ParamsE:
	.zero		2432


//--------------------- .nv.constant0._ZN7cutlass13device_kernelIN5flash11enable_sm90INS1_16FlashAttnBwdSm90INS1_25CollectiveMainloopBwdSm90ILi2ELi1ELi1EN4cute5tupleIJNS5_1CILi1EEES8_S8_EEENS6_IJNS7_ILi64EEENS7_ILi80EEENS7_ILi256EEEEEENS_10bfloat16_tEfNS_4arch4Sm90ELb1ELb0ELb1ELb1ELb0ELb0ELb1ELb1ELi2ELi1ELi1ELi1ELb0EEENS1_21CollectiveEpilogueBwdISD_SE_SG_Li256ELb1ELb1ELi2EEENS1_25SingleTileBwdLPTSchedulerILb1ELi80ELb0EEEEEEEEEvNT_6ParamsE --------------------------
	.section	.nv.constant0._ZN7cutlass13device_kernelIN5flash11enable_sm90INS1_16FlashAttnBwdSm90INS1_25CollectiveMainloopBwdSm90ILi2ELi1ELi1EN4cute5tupleIJNS5_1CILi1EEES8_S8_EEENS6_IJNS7_ILi64EEENS7_ILi80EEENS7_ILi256EEEEEENS_10bfloat16_tEfNS_4arch4Sm90ELb1ELb0ELb1ELb1ELb0ELb0ELb1ELb1ELi2ELi1ELi1ELi1ELb0EEENS1_21CollectiveEpilogueBwdISD_SE_SG_Li256ELb1ELb1ELi2EEENS1_25SingleTileBwdLPTSchedulerILb1ELi80ELb0EEEEEEEEEvNT_6ParamsE,"a",@progbits
	.sectionflags	@""
	.align	4
.nv.constant0._ZN7cutlass13device_kernelIN5flash11enable_sm90INS1_16FlashAttnBwdSm90INS1_25CollectiveMainloopBwdSm90ILi2ELi1ELi1EN4cute5tupleIJNS5_1CILi1EEES8_S8_EEENS6_IJNS7_ILi64EEENS7_ILi80EEENS7_ILi256EEEEEENS_10bfloat16_tEfNS_4arch4Sm90ELb1ELb0ELb1ELb1ELb0ELb0ELb1ELb1ELi2ELi1ELi1ELi1ELb0EEENS1_21CollectiveEpilogueBwdISD_SE_SG_Li256ELb1ELb1ELi2EEENS1_25SingleTileBwdLPTSchedulerILb1ELi80ELb0EEEEEEEEEvNT_6ParamsE:
	.zero		2304


//--------------------- .nv.constant0._ZN7cutlass13device_kernelIN5flash11enable_sm90INS1_16FlashAttnBwdSm90INS1_25CollectiveMainloopBwdSm90ILi2ELi1ELi1EN4cute5tupleIJNS5_1CILi1EEES8_S8_EEENS6_IJNS7_ILi64EEENS7_ILi80EEENS7_ILi256EEEEEENS_10bfloat16_tEfNS_4arch4Sm90ELb1ELb0ELb1ELb1ELb0ELb0ELb1ELb1ELi2ELi1ELi1ELi1ELb0EEENS1_24CollectiveEpilogueBwdGQAISD_fSG_Li256ELb1ELb0EEENS1_25SingleTileBwdLPTSchedulerILb1ELi80ELb0EEEEEEEEEvNT_6ParamsE --------------------------
	.section	.nv.constant0._ZN7cutlass13device_kernelIN5flash11enable_sm90INS1_16FlashAttnBwdSm90INS1_25CollectiveMainloopBwdSm90ILi2ELi1ELi1EN4cute5tupleIJNS5_1CILi1EEES8_S8_EEENS6_IJNS7_ILi64EEENS7_ILi80EEENS7_ILi256EEEEEENS_10bfloat16_tEfNS_4arch4Sm90ELb1ELb0ELb1ELb1ELb0ELb0ELb1ELb1ELi2ELi1ELi1ELi1ELb0EEENS1_24CollectiveEpilogueBwdGQAISD_fSG_Li256ELb1ELb0EEENS1_25SingleTileBwdLPTSchedulerILb1ELi80ELb0EEEEEEEEEvNT_6ParamsE,"a",@progbits
	.sectionflags	@""
	.align	4
.nv.constant0._ZN7cutlass13device_kernelIN5flash11enable_sm90INS1_16FlashAttnBwdSm90INS1_25CollectiveMainloopBwdSm90ILi2ELi1ELi1EN4cute5tupleIJNS5_1CILi1EEES8_S8_EEENS6_IJNS7_ILi64EEENS7_ILi80EEENS7_ILi256EEEEEENS_10bfloat16_tEfNS_4arch4Sm90ELb1ELb0ELb1ELb1ELb0ELb0ELb1ELb1ELi2ELi1ELi1ELi1ELb0EEENS1_24CollectiveEpilogueBwdGQAISD_fSG_Li256ELb1ELb0EEENS1_25SingleTileBwdLPTSchedulerILb1ELi80ELb0EEEEEEEEEvNT_6ParamsE:
	.zero		2432


//--------------------- .nv.constant0._ZN7cutlass13device_kernelIN5flash11enable_sm90INS1_16FlashAttnBwdSm90INS1_25CollectiveMainloopBwdSm90ILi2ELi1ELi1EN4cute5tupleIJNS5_1CILi1EEES8_S8_EEENS6_IJNS7_ILi64EEENS7_ILi80EEENS7_ILi256EEEEEENS_10bfloat16_tEfNS_4arch4Sm90ELb0ELb0ELb0ELb0ELb0ELb0ELb1ELb1ELi2ELi1ELi1ELi1ELb0EEENS1_21CollectiveEpilogueBwdISD_SE_SG_Li256ELb0ELb1ELi2EEENS1_19SingleTileSchedulerILb0ELb0ELb0ELi80EEEEEEEEEvNT_6ParamsE --------------------------
	.section	.nv.constant0._ZN7cutlass13device_kernelIN5flash11enable_sm90INS1_16FlashAttnBwdSm90INS1_25CollectiveMainloopBwdSm90ILi2ELi1ELi1EN4cute5tupleIJNS5_1CILi1EEES8_S8_EEENS6_IJNS7_ILi64EEENS7_ILi80EEENS7_ILi256EEEEEENS_10bfloat16_tEfNS_4arch4Sm90ELb0ELb0ELb0ELb0ELb0ELb0ELb1ELb1ELi2ELi1ELi1ELi1ELb0EEENS1_21CollectiveEpilogueBwdISD_SE_SG_Li256ELb0ELb1ELi2EEENS1_19SingleTileSchedulerILb0ELb0ELb0ELi80EEEEEEEEEvNT_6ParamsE,"a",@progbits
	.sectionflags	@""
	.align	4
.nv.constant0._ZN7cutlass13device_kernelIN5flash11enable_sm90INS1_16FlashAttnBwdSm90INS1_25CollectiveMainloopBwdSm90ILi2ELi1ELi1EN4cute5tupleIJNS5_1CILi1EEES8_S8_EEENS6_IJNS7_ILi64EEENS7_ILi80EEENS7_ILi256EEEEEENS_10bfloat16_tEfNS_4arch4Sm90ELb0ELb0ELb0ELb0ELb0ELb0ELb1ELb1ELi2ELi1ELi1ELi1ELb0EEENS1_21CollectiveEpilogueBwdISD_SE_SG_Li256ELb0ELb1ELi2EEENS1_19SingleTileSchedulerILb0ELb0ELb0ELi80EEEEEEEEEvNT_6ParamsE:
	.zero		2944


//--------------------- .nv.constant0._ZN7cutlass13device_kernelIN5flash11enable_sm90INS1_16FlashAttnBwdSm90INS1_25CollectiveMainloopBwdSm90ILi2ELi1ELi1EN4cute5tupleIJNS5_1CILi1EEES8_S8_EEENS6_IJNS7_ILi64EEENS7_ILi80EEENS7_ILi256EEEEEENS_10bfloat16_tEfNS_4arch4Sm90ELb0ELb0ELb0ELb0ELb0ELb0ELb1ELb1ELi2ELi1ELi1ELi1ELb0EEENS1_24CollectiveEpilogueBwdGQAISD_fSG_Li256ELb0ELb0EEENS1_19SingleTileSchedulerILb0ELb0ELb0ELi80EEEEEEEEEvNT_6ParamsE --------------------------
	.section	.nv.constant0._ZN7cutlass13device_kernelIN5flash11enable_sm90INS1_16FlashAttnBwdSm90INS1_25CollectiveMainloopBwdSm90ILi2ELi1ELi1EN4cute5tupleIJNS5_1CILi1EEES8_S8_EEENS6_IJNS7_ILi64EEENS7_ILi80EEENS7_ILi256EEEEEENS_10bfloat16_tEfNS_4arch4Sm90ELb0ELb0ELb0ELb0ELb0ELb0ELb1ELb1ELi2ELi1ELi1ELi1ELb0EEENS1_24CollectiveEpilogueBwdGQAISD_fSG_Li256ELb0ELb0EEENS1_19SingleTileSchedulerILb0ELb0ELb0ELi80EEEEEEEEEvNT_6ParamsE,"a",@progbits
	.sectionflags	@""
	.align	4
.nv.constant0._ZN7cutlass13device_kernelIN5flash11enable_sm90INS1_16FlashAttnBwdSm90INS1_25CollectiveMainloopBwdSm90ILi2ELi1ELi1EN4cute5tupleIJNS5_1CILi1EEES8_S8_EEENS6_IJNS7_ILi64EEENS7_ILi80EEENS7_ILi256EEEEEENS_10bfloat16_tEfNS_4arch4Sm90ELb0ELb0ELb0ELb0ELb0ELb0ELb1ELb1ELi2ELi1ELi1ELi1ELb0EEENS1_24CollectiveEpilogueBwdGQAISD_fSG_Li256ELb0ELb0EEENS1_19SingleTileSchedulerILb0ELb0ELb0ELi80EEEEEEEEEvNT_6ParamsE:
	.zero		2304


//--------------------- .nv.constant0._ZN7cutlass13device_kernelIN5flash11enable_sm90INS1_16FlashAttnBwdSm90INS1_25CollectiveMainloopBwdSm90ILi2ELi1ELi1EN4cute5tupleIJNS5_1CILi1EEES8_S8_EEENS6_IJNS7_ILi64EEENS7_ILi80EEENS7_ILi256EEEEEENS_10bfloat16_tEfNS_4arch4Sm90ELb0ELb0ELb0ELb1ELb0ELb0ELb1ELb1ELi2ELi1ELi1ELi1ELb0EEENS1_21CollectiveEpilogueBwdISD_SE_SG_Li256ELb1ELb1ELi2EEENS1_19SingleTileSchedulerILb1ELb0ELb0ELi80EEEEEEEEEvNT_6ParamsE --------------------------
	.section	.nv.constant0._ZN7cutlass13device_kernelIN5flash11enable_sm90INS1_16FlashAttnBwdSm90INS1_25CollectiveMainloopBwdSm90ILi2ELi1ELi1EN4cute5tupleIJNS5_1CILi1EEES8_S8_EEENS6_IJNS7_ILi64EEENS7_ILi80EEENS7_ILi256EEEEEENS_10bfloat16_tEfNS_4arch4Sm90ELb0ELb0ELb0ELb1ELb0ELb0ELb1ELb1ELi2ELi1ELi1ELi1ELb0EEENS1_21CollectiveEpilogueBwdISD_SE_SG_Li256ELb1ELb1ELi2EEENS1_19SingleTileSchedulerILb1ELb0ELb0ELi80EEEEEEEEEvNT_6ParamsE,"a",@progbits
	.sectionflags	@""
	.align	4
.nv.constant0._ZN7cutlass13device_kernelIN5flash11enable_sm90INS1_16FlashAttnBwdSm90INS1_25CollectiveMainloopBwdSm90ILi2ELi1ELi1EN4cute5tupleIJNS5_1CILi1EEES8_S8_EEENS6_IJNS7_ILi64EEENS7_ILi80EEENS7_ILi256EEEEEENS_10bfloat16_tEfNS_4arch4Sm90ELb0ELb0ELb0ELb1ELb0ELb0ELb1ELb1ELi2ELi1ELi1ELi1ELb0EEENS1_21CollectiveEpilogueBwdISD_SE_SG_Li256ELb1ELb1ELi2EEENS1_19SingleTileSchedulerILb1ELb0ELb0ELi80EEEEEEEEEvNT_6ParamsE:
	.zero		2304


//--------------------- .nv.constant0._ZN7cutlass13device_kernelIN5flash11enable_sm90INS1_16FlashAttnBwdSm90INS1_25CollectiveMainloopBwdSm90ILi2ELi1ELi1EN4cute5tupleIJNS5_1CILi1EEES8_S8_EEENS6_IJNS7_ILi64EEENS7_ILi80EEENS7_ILi256EEEEEENS_10bfloat16_tEfNS_4arch4Sm90ELb0ELb0ELb0ELb1ELb0ELb0ELb1ELb1ELi2ELi1ELi1ELi1ELb0EEENS1_24CollectiveEpilogueBwdGQAISD_fSG_Li256ELb1ELb0EEENS1_19SingleTileSchedulerILb1ELb0ELb0ELi80EEEEEEEEEvNT_6ParamsE --------------------------
	.section	.nv.constant0._ZN7cutlass13device_kernelIN5flash11enable_sm90INS1_16FlashAttnBwdSm90INS1_25CollectiveMainloopBwdSm90ILi2ELi1ELi1EN4cute5tupleIJNS5_1CILi1EEES8_S8_EEENS6_IJNS7_ILi64EEENS7_ILi80EEENS7_ILi256EEEEEENS_10bfloat16_tEfNS_4arch4Sm90ELb0ELb0ELb0ELb1ELb0ELb0ELb1ELb1ELi2ELi1ELi1ELi1ELb0EEENS1_24CollectiveEpilogueBwdGQAISD_fSG_Li256ELb1ELb0EEENS1_19SingleTileSchedulerILb1ELb0ELb0ELi80EEEEEEEEEvNT_6ParamsE,"a",@progbits
	.sectionflags	@""
	.align	4
.nv.constant0._ZN7cutlass13device_kernelIN5flash11enable_sm90INS1_16FlashAttnBwdSm90INS1_25CollectiveMainloopBwdSm90ILi2ELi1ELi1EN4cute5tupleIJNS5_1CILi1EEES8_S8_EEENS6_IJNS7_ILi64EEENS7_ILi80EEENS7_ILi256EEEEEENS_10bfloat16_tEfNS_4arch4Sm90ELb0ELb0ELb0ELb1ELb0ELb0ELb1ELb1ELi2ELi1ELi1ELi1ELb0EEENS1_24CollectiveEpilogueBwdGQAISD_fSG_Li256ELb1ELb0EEENS1_19SingleTileSchedulerILb1ELb0ELb0ELi80EEEEEEEEEvNT_6ParamsE:
	.zero		2304


//--------------------- .nv.constant0._ZN7cutlass13device_kernelIN5flash11enable_sm90INS1_16FlashAttnBwdSm90INS1_25CollectiveMainloopBwdSm90ILi2ELi1ELi1EN4cute5tupleIJNS5_1CILi1EEES8_S8_EEENS6_IJNS7_ILi64EEENS7_ILi80EEENS7_ILi256EEEEEENS_10bfloat16_tEfNS_4arch4Sm90ELb0ELb1ELb0ELb0ELb0ELb0ELb1ELb1ELi2ELi1ELi1ELi1ELb0EEENS1_21CollectiveEpilogueBwdISD_SE_SG_Li256ELb0ELb1ELi2EEENS1_19SingleTileSchedulerILb0ELb0ELb0ELi80EEEEEEEEEvNT_6ParamsE --------------------------
	.section	.nv.constant0._ZN7cutlass13device_kernelIN5flash11enable_sm90INS1_16FlashAttnBwdSm90INS1_25CollectiveMainloopBwdSm90ILi2ELi1ELi1EN4cute5tupleIJNS5_1CILi1EEES8_S8_EEENS6_IJNS7_ILi64EEENS7_ILi80EEENS7_ILi256EEEEEENS_10bfloat16_tEfNS_4arch4Sm90ELb0ELb1ELb0ELb0ELb0ELb0ELb1ELb1ELi2ELi1ELi1ELi1ELb0EEENS1_21CollectiveEpilogueBwdISD_SE_SG_Li256ELb0ELb1ELi2EEENS1_19SingleTileSchedulerILb0ELb0ELb0ELi80EEEEEEEEEvNT_6ParamsE,"a",@progbits
	.sectionflags	@""
	.align	4
.nv.constant0._ZN7cutlass13device_kernelIN5flash11enable_sm90INS1_16FlashAttnBwdSm90INS1_25CollectiveMainloopBwdSm90ILi2ELi1ELi1EN4cute5tupleIJNS5_1CILi1EEES8_S8_EEENS6_IJNS7_ILi64EEENS7_ILi80EEENS7_ILi256EEEEEENS_10bfloat16_tEfNS_4arch4Sm90ELb0ELb1ELb0ELb0ELb0ELb0ELb1ELb1ELi2ELi1ELi1ELi1ELb0EEENS1_21CollectiveEpilogueBwdISD_SE_SG_Li256ELb0ELb1ELi2EEENS1_19SingleTileSchedulerILb0ELb0ELb0ELi80EEEEEEEEEvNT_6ParamsE:
	.zero		2944


//--------------------- .nv.constant0._ZN7cutlass13device_kernelIN5flash11enable_sm90INS1_16FlashAttnBwdSm90INS1_25CollectiveMainloopBwdSm90ILi2ELi1ELi1EN4cute5tupleIJNS5_1CILi1EEES8_S8_EEENS6_IJNS7_ILi64EEENS7_ILi80EEENS7_ILi256EEEEEENS_10bfloat16_tEfNS_4arch4Sm90ELb0ELb1ELb0ELb0ELb0ELb0ELb1ELb1ELi2ELi1ELi1ELi1ELb0EEENS1_24CollectiveEpilogueBwdGQAISD_fSG_Li256ELb0ELb0EEENS1_19SingleTileSchedulerILb0ELb0ELb0ELi80EEEEEEEEEvNT_6ParamsE --------------------------
	.section	.nv.constant0._ZN7cutlass13device_kernelIN5flash11enable_sm90INS1_16FlashAttnBwdSm90INS1_25CollectiveMainloopBwdSm90ILi2ELi1ELi1EN4cute5tupleIJNS5_1CILi1EEES8_S8_EEENS6_IJNS7_ILi64EEENS7_ILi80EEENS7_ILi256EEEEEENS_10bfloat16_tEfNS_4arch4Sm90ELb0ELb1ELb0ELb0ELb0ELb0ELb1ELb1ELi2ELi1ELi1ELi1ELb0EEENS1_24CollectiveEpilogueBwdGQAISD_fSG_Li256ELb0ELb0EEENS1_19SingleTileSchedulerILb0ELb0ELb0ELi80EEEEEEEEEvNT_6ParamsE,"a",@progbits
	.sectionflags	@""
	.align	4
.nv.constant0._ZN7cutlass13device_kernelIN5flash11enable_sm90INS1_16FlashAttnBwdSm90INS1_25CollectiveMainloopBwdSm90ILi2ELi1ELi1EN4cute5tupleIJNS5_1CILi1EEES8_S8_EEENS6_IJNS7_ILi64EEENS7_ILi80EEENS7_ILi256EEEEEENS_10bfloat16_tEfNS_4arch4Sm90ELb0ELb1ELb0ELb0ELb0ELb0ELb1ELb1ELi2ELi1ELi1ELi1ELb0EEENS1_24CollectiveEpilogueBwdGQAISD_fSG_Li256ELb0ELb0EEENS1_19SingleTileSchedulerILb0ELb0ELb0ELi80EEEEEEEEEvNT_6ParamsE:
	.zero		2304


//--------------------- .nv.constant0._ZN7cutlass13device_kernelIN5flash11enable_sm90INS1_16FlashAttnBwdSm90INS1_25CollectiveMainloopBwdSm90ILi2ELi1ELi1EN4cute5tupleIJNS5_1CILi1EEES8_S8_EEENS6_IJNS7_ILi64EEENS7_ILi80EEENS7_ILi256EEEEEENS_10bfloat16_tEfNS_4arch4Sm90ELb0ELb1ELb0ELb1ELb0ELb0ELb1ELb1ELi2ELi1ELi1ELi1ELb0EEENS1_21CollectiveEpilogueBwdISD_SE_SG_Li256ELb1ELb1ELi2EEENS1_19SingleTileSchedulerILb1ELb0ELb0ELi80EEEEEEEEEvNT_6ParamsE --------------------------
	.section	.nv.constant0._ZN7cutlass13device_kernelIN5flash11enable_sm90INS1_16FlashAttnBwdSm90INS1_25CollectiveMainloopBwdSm90ILi2ELi1ELi1EN4cute5tupleIJNS5_1CILi1EEES8_S8_EEENS6_IJNS7_ILi64EEENS7_ILi80EEENS7_ILi256EEEEEENS_10bfloat16_tEfNS_4arch4Sm90ELb0ELb1ELb0ELb1ELb0ELb0ELb1ELb1ELi2ELi1ELi1ELi1ELb0EEENS1_21CollectiveEpilogueBwdISD_SE_SG_Li256ELb1ELb1ELi2EEENS1_19SingleTileSchedulerILb1ELb0ELb0ELi80EEEEEEEEEvNT_6ParamsE,"a",@progbits
	.sectionflags	@""
	.align	4
.nv.constant0._ZN7cutlass13device_kernelIN5flash11enable_sm90INS1_16FlashAttnBwdSm90INS1_25CollectiveMainloopBwdSm90ILi2ELi1ELi1EN4cute5tupleIJNS5_1CILi1EEES8_S8_EEENS6_IJNS7_ILi64EEENS7_ILi80EEENS7_ILi256EEEEEENS_10bfloat16_tEfNS_4arch4Sm90ELb0ELb1ELb0ELb1ELb0ELb0ELb1ELb1ELi2ELi1ELi1ELi1ELb0EEENS1_21CollectiveEpilogueBwdISD_SE_SG_Li256ELb1ELb1ELi2EEENS1_19SingleTileSchedulerILb1ELb0ELb0ELi80EEEEEEEEEvNT_6ParamsE:
	.zero		2304


//--------------------- .nv.constant0._ZN7cutlass13device_kernelIN5flash11enable_sm90INS1_16FlashAttnBwdSm90INS1_25CollectiveMainloopBwdSm90ILi2ELi1ELi1EN4cute5tupleIJNS5_1CILi1EEES8_S8_EEENS6_IJNS7_ILi64EEENS7_ILi80EEENS7_ILi256EEEEEENS_10bfloat16_tEfNS_4arch4Sm90ELb0ELb1ELb0ELb1ELb0ELb0ELb1ELb1ELi2ELi1ELi1ELi1ELb0EEENS1_24CollectiveEpilogueBwdGQAISD_fSG_Li256ELb1ELb0EEENS1_19SingleTileSchedulerILb1ELb0ELb0ELi80EEEEEEEEEvNT_6ParamsE --------------------------
	.section	.nv.constant0._ZN7cutlass13device_kernelIN5flash11enable_sm90INS1_16FlashAttnBwdSm90INS1_25CollectiveMainloopBwdSm90ILi2ELi1ELi1EN4cute5tupleIJNS5_1CILi1EEES8_S8_EEENS6_IJNS7_ILi64EEENS7_ILi80EEENS7_ILi256EEEEEENS_10bfloat16_tEfNS_4arch4Sm90ELb0ELb1ELb0ELb1ELb0ELb0ELb1ELb1ELi2ELi1ELi1ELi1ELb0EEENS1_24CollectiveEpilogueBwdGQAISD_fSG_Li256ELb1ELb0EEENS1_19SingleTileSchedulerILb1ELb0ELb0ELi80EEEEEEEEEvNT_6ParamsE,"a",@progbits
	.sectionflags	@""
	.align	4
.nv.constant0._ZN7cutlass13device_kernelIN5flash11enable_sm90INS1_16FlashAttnBwdSm90INS1_25CollectiveMainloopBwdSm90ILi2ELi1ELi1EN4cute5tupleIJNS5_1CILi1EEES8_S8_EEENS6_IJNS7_ILi64EEENS7_ILi80EEENS7_ILi256EEEEEENS_10bfloat16_tEfNS_4arch4Sm90ELb0ELb1ELb0ELb1ELb0ELb0ELb1ELb1ELi2ELi1ELi1ELi1ELb0EEENS1_24CollectiveEpilogueBwdGQAISD_fSG_Li256ELb1ELb0EEENS1_19SingleTileSchedulerILb1ELb0ELb0ELi80EEEEEEEEEvNT_6ParamsE:
	.zero		2304


//--------------------- .nv.constant0._ZN7cutlass13device_kernelIN5flash11enable_sm90INS1_16FlashAttnBwdSm90INS1_25CollectiveMainloopBwdSm90ILi2ELi1ELi1EN4cute5tupleIJNS5_1CILi1EEES8_S8_EEENS6_IJNS7_ILi64EEENS7_ILi80EEENS7_ILi256EEEEEENS_10bfloat16_tEfNS_4arch4Sm90ELb1ELb0ELb0ELb0ELb0ELb0ELb1ELb1ELi2ELi1ELi1ELi1ELb0EEENS1_21CollectiveEpilogueBwdISD_SE_SG_Li256ELb0ELb1ELi2EEENS1_25SingleTileBwdLPTSchedulerILb0ELi80ELb0EEEEEEEEEvNT_6ParamsE --------------------------
	.section	.nv.constant0._ZN7cutlass13device_kernelIN5flash11enable_sm90INS1_16FlashAttnBwdSm90INS1_25CollectiveMainloopBwdSm90ILi2ELi1ELi1EN4cute5tupleIJNS5_1CILi1EEES8_S8_EEENS6_IJNS7_ILi64EEENS7_ILi80EEENS7_ILi256EEEEEENS_10bfloat16_tEfNS_4arch4Sm90ELb1ELb0ELb0ELb0ELb0ELb0ELb1ELb1ELi2ELi1ELi1ELi1ELb0EEENS1_21CollectiveEpilogueBwdISD_SE_SG_Li256ELb0ELb1ELi2EEENS1_25SingleTileBwdLPTSchedulerILb0ELi80ELb0EEEEEEEEEvNT_6ParamsE,"a",@progbits
	.sectionflags	@""
	.align	4
.nv.constant0._ZN7cutlass13device_kernelIN5flash11enable_sm90INS1_16FlashAttnBwdSm90INS1_25CollectiveMainloopBwdSm90ILi2ELi1ELi1EN4cute5tupleIJNS5_1CILi1EEES8_S8_EEENS6_IJNS7_ILi64EEENS7_ILi80EEENS7_ILi256EEEEEENS_10bfloat16_tEfNS_4arch4Sm90ELb1ELb0ELb0ELb0ELb0ELb0ELb1ELb1ELi2ELi1ELi1ELi1ELb0EEENS1_21CollectiveEpilogueBwdISD_SE_SG_Li256ELb0ELb1ELi2EEENS1_25SingleTileBwdLPTSchedulerILb0ELi80ELb0EEEEEEEEEvNT_6ParamsE:
	.zero		2944


//--------------------- .nv.constant0._ZN7cutlass13device_kernelIN5flash11enable_sm90INS1_16FlashAttnBwdSm90INS1_25CollectiveMainloopBwdSm90ILi2ELi1ELi1EN4cute5tupleIJNS5_1CILi1EEES8_S8_EEENS6_IJNS7_ILi64EEENS7_ILi80EEENS7_ILi256EEEEEENS_10bfloat16_tEfNS_4arch4Sm90ELb1ELb0ELb0ELb0ELb0ELb0ELb1ELb1ELi2ELi1ELi1ELi1ELb0EEENS1_24CollectiveEpilogueBwdGQAISD_fSG_Li256ELb0ELb0EEENS1_25SingleTileBwdLPTSchedulerILb0ELi80ELb0EEEEEEEEEvNT_6ParamsE --------------------------
	.section	.nv.constant0._ZN7cutlass13device_kernelIN5flash11enable_sm90INS1_16FlashAttnBwdSm90INS1_25CollectiveMainloopBwdSm90ILi2ELi1ELi1EN4cute5tupleIJNS5_1CILi1EEES8_S8_EEENS6_IJNS7_ILi64EEENS7_ILi80EEENS7_ILi256EEEEEENS_10bfloat16_tEfNS_4arch4Sm90ELb1ELb0ELb0ELb0ELb0ELb0ELb1ELb1ELi2ELi1ELi1ELi1ELb0EEENS1_24CollectiveEpilogueBwdGQAISD_fSG_Li256ELb0ELb0EEENS1_25SingleTileBwdLPTSchedulerILb0ELi80ELb0EEEEEEEEEvNT_6ParamsE,"a",@progbits
	.sectionflags	@""
	.align	4
.nv.constant0._ZN7cutlass13device_kernelIN5flash11enable_sm90INS1_16FlashAttnBwdSm90INS1_25CollectiveMainloopBwdSm90ILi2ELi1ELi1EN4cute5tupleIJNS5_1CILi1EEES8_S8_EEENS6_IJNS7_ILi64EEENS7_ILi80EEENS7_ILi256EEEEEENS_10bfloat16_tEfNS_4arch4Sm90ELb1ELb0ELb0ELb0ELb0ELb0ELb1ELb1ELi2ELi1ELi1ELi1ELb0EEENS1_24CollectiveEpilogueBwdGQAISD_fSG_Li256ELb0ELb0EEENS1_25SingleTileBwdLPTSchedulerILb0ELi80ELb0EEEEEEEEEvNT_6ParamsE:
	.zero		2432


//--------------------- .nv.constant0._ZN7cutlass13device_kernelIN5flash22FlashAttnBwdPreprocessIN4cute5tupleIJNS3_1CILi64EEENS5_ILi256EEEEEENS_10bfloat16_tEfNS_4arch4Sm90ELb1ELb0EEEEEvNT_6ParamsE --------------------------
	.section	.nv.constant0._ZN7cutlass13device_kernelIN5flash22FlashAttnBwdPreprocessIN4cute5tupleIJNS3_1CILi64EEENS5_ILi256EEEEEENS_10bfloat16_tEfNS_4arch4Sm90ELb1ELb0EEEEEvNT_6ParamsE,"a",@progbits
	.sectionflags	@""
	.align	4
.nv.constant0._ZN7cutlass13device_kernelIN5flash22FlashAttnBwdPreprocessIN4cute5tupleIJNS3_1CILi64EEENS5_ILi256EEEEEENS_10bfloat16_tEfNS_4arch4Sm90ELb1ELb0EEEEEvNT_6ParamsE:
	.zero		768


//--------------------- .nv.constant0._ZN7cutlass13device_kernelIN5flash11enable_sm90INS1_16FlashAttnBwdSm90INS1_25CollectiveMainloopBwdSm90ILi2ELi1ELi1EN4cute5tupleIJNS5_1CILi1EEES8_S8_EEENS6_IJNS7_ILi64EEENS7_ILi80EEENS7_ILi256EEEEEENS_10bfloat16_tEfNS_4arch4Sm90ELb1ELb0ELb0ELb1ELb0ELb0ELb1ELb1ELi2ELi1ELi1ELi1ELb0EEENS1_21CollectiveEpilogueBwdISD_SE_SG_Li256ELb1ELb1ELi2EEENS1_25SingleTileBwdLPTSchedulerILb1ELi80ELb0EEEEEEEEEvNT_6ParamsE --------------------------
	.section	.nv.constant0._ZN7cutlass13device_kernelIN5flash11enable_sm90INS1_16FlashAttnBwdSm90INS1_25CollectiveMainloopBwdSm90ILi2ELi1ELi1EN4cute5tupleIJNS5_1CILi1EEES8_S8_EEENS6_IJNS7_ILi64EEENS7_ILi80EEENS7_ILi256EEEEEENS_10bfloat16_tEfNS_4arch4Sm90ELb1ELb0ELb0ELb1ELb0ELb0ELb1ELb1ELi2ELi1ELi1ELi1ELb0EEENS1_21CollectiveEpilogueBwdISD_SE_SG_Li256ELb1ELb1ELi2EEENS1_25SingleTileBwdLPTSchedulerILb1ELi80ELb0EEEEEEEEEvNT_6ParamsE,"a",@progbits
	.sectionflags	@""
	.align	4
.nv.constant0._ZN7cutlass13device_kernelIN5flash11enable_sm90INS1_16FlashAttnBwdSm90INS1_25CollectiveMainloopBwdSm90ILi2ELi1ELi1EN4cute5tupleIJNS5_1CILi1EEES8_S8_EEENS6_IJNS7_ILi64EEENS7_ILi80EEENS7_ILi256EEEEEENS_10bfloat16_tEfNS_4arch4Sm90ELb1ELb0ELb0ELb1ELb0ELb0ELb1ELb1ELi2ELi1ELi1ELi1ELb0EEENS1_21CollectiveEpilogueBwdISD_SE_SG_Li256ELb1ELb1ELi2EEENS1_25SingleTileBwdLPTSchedulerILb1ELi80ELb0EEEEEEEEEvNT_6ParamsE:
	.zero		2304


//--------------------- .nv.constant0._ZN7cutlass13device_kernelIN5flash32FlashAttnBwdPostprocessConvertdQIN4cute5tupleIJNS3_1CILi80EEENS5_ILi256EEEEEENS_10bfloat16_tEfNS_4arch4Sm90ELi256ENS3_8TiledMMAINS3_8MMA_AtomIJNS3_4SM904GMMA27MMA_64x16x16_F32BF16BF16_SSILNSF_5MajorE1ELSH_1ELNSF_7ScaleInE1ELSI_1EEEEEENS3_6LayoutINS4_IJNS5_ILi2EEENS5_ILi1EEESN_EEENS4_IJSN_NS5_ILi0EEESP_EEEEENS4_IJNS3_10UnderscoreESS_SS_EEEEELb1EEEEEvNT_6ParamsE --------------------------
	.section	.nv.constant0._ZN7cutlass13device_kernelIN5flash32FlashAttnBwdPostprocessConvertdQIN4cute5tupleIJNS3_1CILi80EEENS5_ILi256EEEEEENS_10bfloat16_tEfNS_4arch4Sm90ELi256ENS3_8TiledMMAINS3_8MMA_AtomIJNS3_4SM904GMMA27MMA_64x16x16_F32BF16BF16_SSILNSF_5MajorE1ELSH_1ELNSF_7ScaleInE1ELSI_1EEEEEENS3_6LayoutINS4_IJNS5_ILi2EEENS5_ILi1EEESN_EEENS4_IJSN_NS5_ILi0EEESP_EEEEENS4_IJNS3_10UnderscoreESS_SS_EEEEELb1EEEEEvNT_6ParamsE,"a",@progbits
	.sectionflags	@""
	.align	4
.nv.constant0._ZN7cutlass13device_kernelIN5flash32FlashAttnBwdPostprocessConvertdQIN4cute5tupleIJNS3_1CILi80EEENS5_ILi256EEEEEENS_10bfloat16_tEfNS_4arch4Sm90ELi256ENS3_8TiledMMAINS3_8MMA_AtomIJNS3_4SM904GMMA27MMA_64x16x16_F32BF16BF16_SSILNSF_5MajorE1ELSH_1ELNSF_7ScaleInE1ELSI_1EEEEEENS3_6LayoutINS4_IJNS5_ILi2EEENS5_ILi1EEESN_EEENS4_IJSN_NS5_ILi0EEESP_EEEEENS4_IJNS3_10UnderscoreESS_SS_EEEEELb1EEEEEvNT_6ParamsE:
	.zero		640


//--------------------- .nv.constant0._ZN7cutlass13device_kernelIN5flash32FlashAttnBwdPostprocessConvertdQIN4cute5tupleIJNS3_1CILi64EEENS5_ILi256EEEEEENS_10bfloat16_tEfNS_4arch4Sm90ELi256ENS3_8TiledMMAINS3_8MMA_AtomIJNS3_4SM904GMMA27MMA_64x64x16_F32BF16BF16_SSILNSF_5MajorE1ELSH_0ELNSF_7ScaleInE1ELSI_1EEEEEENS3_6LayoutINS4_IJNS5_ILi2EEENS5_ILi1EEESN_EEENS4_IJSN_NS5_ILi0EEESP_EEEEENS4_IJNS3_10UnderscoreESS_SS_EEEEELb1EEEEEvNT_6ParamsE --------------------------
	.section	.nv.constant0._ZN7cutlass13device_kernelIN5flash32FlashAttnBwdPostprocessConvertdQIN4cute5tupleIJNS3_1CILi64EEENS5_ILi256EEEEEENS_10bfloat16_tEfNS_4arch4Sm90ELi256ENS3_8TiledMMAINS3_8MMA_AtomIJNS3_4SM904GMMA27MMA_64x64x16_F32BF16BF16_SSILNSF_5MajorE1ELSH_0ELNSF_7ScaleInE1ELSI_1EEEEEENS3_6LayoutINS4_IJNS5_ILi2EEENS5_ILi1EEESN_EEENS4_IJSN_NS5_ILi0EEESP_EEEEENS4_IJNS3_10UnderscoreESS_SS_EEEEELb1EEEEEvNT_6ParamsE,"a",@progbits
	.sectionflags	@""
	.align	4
.nv.constant0._ZN7cutlass13device_kernelIN5flash32FlashAttnBwdPostprocessConvertdQIN4cute5tupleIJNS3_1CILi64EEENS5_ILi256EEEEEENS_10bfloat16_tEfNS_4arch4Sm90ELi256ENS3_8TiledMMAINS3_8MMA_AtomIJNS3_4SM904GMMA27MMA_64x64x16_F32BF16BF16_SSILNSF_5MajorE1ELSH_0ELNSF_7ScaleInE1ELSI_1EEEEEENS3_6LayoutINS4_IJNS5_ILi2EEENS5_ILi1EEESN_EEENS4_IJSN_NS5_ILi0EEESP_EEEEENS4_IJNS3_10UnderscoreESS_SS_EEEEELb1EEEEEvNT_6ParamsE:
	.zero		640


//--------------------- .nv.constant0._ZN7cutlass13device_kernelIN5flash11enable_sm90INS1_16FlashAttnBwdSm90INS1_25CollectiveMainloopBwdSm90ILi2ELi1ELi1EN4cute5tupleIJNS5_1CILi1EEES8_S8_EEENS6_IJNS7_ILi64EEENS7_ILi80EEENS7_ILi256EEEEEENS_10bfloat16_tEfNS_4arch4Sm90ELb1ELb0ELb0ELb1ELb0ELb0ELb1ELb1ELi2ELi1ELi1ELi1ELb0EEENS1_24CollectiveEpilogueBwdGQAISD_fSG_Li256ELb1ELb0EEENS1_25SingleTileBwdLPTSchedulerILb1ELi80ELb0EEEEEEEEEvNT_6ParamsE --------------------------
	.section	.nv.constant0._ZN7cutlass13device_kernelIN5flash11enable_sm90INS1_16FlashAttnBwdSm90INS1_25CollectiveMainloopBwdSm90ILi2ELi1ELi1EN4cute5tupleIJNS5_1CILi1EEES8_S8_EEENS6_IJNS7_ILi64EEENS7_ILi80EEENS7_ILi256EEEEEENS_10bfloat16_tEfNS_4arch4Sm90ELb1ELb0ELb0ELb1ELb0ELb0ELb1ELb1ELi2ELi1ELi1ELi1ELb0EEENS1_24CollectiveEpilogueBwdGQAISD_fSG_Li256ELb1ELb0EEENS1_25SingleTileBwdLPTSchedulerILb1ELi80ELb0EEEEEEEEEvNT_6ParamsE,"a",@progbits
	.sectionflags	@""
	.align	4
.nv.constant0._ZN7cutlass13device_kernelIN5flash11enable_sm90INS1_16FlashAttnBwdSm90INS1_25CollectiveMainloopBwdSm90ILi2ELi1ELi1EN4cute5tupleIJNS5_1CILi1EEES8_S8_EEENS6_IJNS7_ILi64EEENS7_ILi80EEENS7_ILi256EEEEEENS_10bfloat16_tEfNS_4arch4Sm90ELb1ELb0ELb0ELb1ELb0ELb0ELb1ELb1ELi2ELi1ELi1ELi1ELb0EEENS1_24CollectiveEpilogueBwdGQAISD_fSG_Li256ELb1ELb0EEENS1_25SingleTileBwdLPTSchedulerILb1ELi80ELb0EEEEEEEEEvNT_6ParamsE:
	.zero		2432


//--------------------- .nv.constant0._ZN7cutlass13device_kernelIN5flash22FlashAttnBwdPreprocessIN4cute5tupleIJNS3_1CILi64EEENS5_ILi256EEEEEENS_10bfloat16_tEfNS_4arch4Sm90ELb1ELb1EEEEEvNT_6ParamsE --------------------------
	.section	.nv.constant0._ZN7cutlass13device_kernelIN5flash22FlashAttnBwdPreprocessIN4cute5tupleIJNS3_1CILi64EEENS5_ILi256EEEEEENS_10bfloat16_tEfNS_4arch4Sm90ELb1ELb1EEEEEvNT_6ParamsE,"a",@progbits
	.sectionflags	@""
	.align	4
.nv.constant0._ZN7cutlass13device_kernelIN5flash22FlashAttnBwdPreprocessIN4cute5tupleIJNS3_1CILi64EEENS5_ILi256EEEEEENS_10bfloat16_tEfNS_4arch4Sm90ELb1ELb1EEEEEvNT_6ParamsE:
	.zero		768


//--------------------- SYMBOLS --------------------------

	.type		.nv.reservedSmem.offset0,@object
	.size		.nv.reservedSmem.offset0,0x4
	.type		__assertfail,@function
